//
// Generated by NVIDIA NVVM Compiler
//
// Compiler Build ID: CL-36424714
// Cuda compilation tools, release 13.0, V13.0.88
// Based on NVVM 20.0.0
//

.version 9.0
.target sm_100
.address_size 64

	// .globl	_Z16resolveTabuleiroPji
.extern .func  (.param .b32 func_retval0) vprintf
(
	.param .b64 vprintf_param_0,
	.param .b64 vprintf_param_1
)
;
// _ZZN3cub18CUB_300001_SM_10006detail6reduce28DeviceReduceSingleTileKernelINS2_10policy_hubIijN4cuda3std3__44plusIiEEE10Policy1000EN6thrust24THRUST_300001_SM_1000_NS10device_ptrIjEEPijS9_iiNS7_10__identityEEEvT0_T1_T2_T3_T4_T6_E12temp_storage has been demoted
// _ZZN3cub18CUB_300001_SM_10006detail6reduce18DeviceReduceKernelINS2_10policy_hubIijN4cuda3std3__44plusIiEEE10Policy1000EN6thrust24THRUST_300001_SM_1000_NS10device_ptrIjEEjS9_iNS7_10__identityEEEvT0_PT3_T1_NS0_13GridEvenShareISK_EET2_T4_E12temp_storage has been demoted
// _ZZN3cub18CUB_300001_SM_10006detail6reduce28DeviceReduceSingleTileKernelINS2_10policy_hubIijN4cuda3std3__44plusIiEEE10Policy1000EPiSC_iS9_iiNS7_10__identityEEEvT0_T1_T2_T3_T4_T6_E12temp_storage has been demoted
// _ZZN3cub18CUB_300001_SM_10006detail6reduce28DeviceReduceSingleTileKernelINS2_10policy_hubIiyN4cuda3std3__44plusIiEEE10Policy1000EN6thrust24THRUST_300001_SM_1000_NS10device_ptrIjEEPiyS9_iiNS7_10__identityEEEvT0_T1_T2_T3_T4_T6_E12temp_storage has been demoted
// _ZZN3cub18CUB_300001_SM_10006detail6reduce18DeviceReduceKernelINS2_10policy_hubIiyN4cuda3std3__44plusIiEEE10Policy1000EN6thrust24THRUST_300001_SM_1000_NS10device_ptrIjEEyS9_iNS7_10__identityEEEvT0_PT3_T1_NS0_13GridEvenShareISK_EET2_T4_E12temp_storage has been demoted
// _ZZN3cub18CUB_300001_SM_10006detail6reduce28DeviceReduceSingleTileKernelINS2_10policy_hubIiyN4cuda3std3__44plusIiEEE10Policy1000EPiSC_iS9_iiNS7_10__identityEEEvT0_T1_T2_T3_T4_T6_E12temp_storage has been demoted
.global .align 1 .b8 _ZN34_INTERNAL_5204d545_4_k_cu_edcffb8d4cuda3std3__45__cpo5beginE[1];
.global .align 1 .b8 _ZN34_INTERNAL_5204d545_4_k_cu_edcffb8d4cuda3std3__45__cpo3endE[1];
.global .align 1 .b8 _ZN34_INTERNAL_5204d545_4_k_cu_edcffb8d4cuda3std3__45__cpo6cbeginE[1];
.global .align 1 .b8 _ZN34_INTERNAL_5204d545_4_k_cu_edcffb8d4cuda3std3__45__cpo4cendE[1];
.global .align 1 .b8 _ZN34_INTERNAL_5204d545_4_k_cu_edcffb8d4cuda3std3__45__cpo6rbeginE[1];
.global .align 1 .b8 _ZN34_INTERNAL_5204d545_4_k_cu_edcffb8d4cuda3std3__45__cpo4rendE[1];
.global .align 1 .b8 _ZN34_INTERNAL_5204d545_4_k_cu_edcffb8d4cuda3std3__45__cpo7crbeginE[1];
.global .align 1 .b8 _ZN34_INTERNAL_5204d545_4_k_cu_edcffb8d4cuda3std3__45__cpo5crendE[1];
.global .align 1 .b8 _ZN34_INTERNAL_5204d545_4_k_cu_edcffb8d4cuda3std3__436_GLOBAL__N__5204d545_4_k_cu_edcffb8d6ignoreE[1];
.global .align 1 .b8 _ZN34_INTERNAL_5204d545_4_k_cu_edcffb8d4cuda3std3__419piecewise_constructE[1];
.global .align 1 .b8 _ZN34_INTERNAL_5204d545_4_k_cu_edcffb8d4cuda3std3__48in_placeE[1];
.global .align 1 .b8 _ZN34_INTERNAL_5204d545_4_k_cu_edcffb8d4cuda3std3__420unreachable_sentinelE[1];
.global .align 1 .b8 _ZN34_INTERNAL_5204d545_4_k_cu_edcffb8d4cuda3std3__47nulloptE[1];
.global .align 1 .b8 _ZN34_INTERNAL_5204d545_4_k_cu_edcffb8d4cuda3std3__48unexpectE[1];
.global .align 1 .b8 _ZN34_INTERNAL_5204d545_4_k_cu_edcffb8d4cuda3std6ranges3__45__cpo4swapE[1];
.global .align 1 .b8 _ZN34_INTERNAL_5204d545_4_k_cu_edcffb8d4cuda3std6ranges3__45__cpo9iter_moveE[1];
.global .align 1 .b8 _ZN34_INTERNAL_5204d545_4_k_cu_edcffb8d4cuda3std6ranges3__45__cpo5beginE[1];
.global .align 1 .b8 _ZN34_INTERNAL_5204d545_4_k_cu_edcffb8d4cuda3std6ranges3__45__cpo3endE[1];
.global .align 1 .b8 _ZN34_INTERNAL_5204d545_4_k_cu_edcffb8d4cuda3std6ranges3__45__cpo6cbeginE[1];
.global .align 1 .b8 _ZN34_INTERNAL_5204d545_4_k_cu_edcffb8d4cuda3std6ranges3__45__cpo4cendE[1];
.global .align 1 .b8 _ZN34_INTERNAL_5204d545_4_k_cu_edcffb8d4cuda3std6ranges3__45__cpo7advanceE[1];
.global .align 1 .b8 _ZN34_INTERNAL_5204d545_4_k_cu_edcffb8d4cuda3std6ranges3__45__cpo9iter_swapE[1];
.global .align 1 .b8 _ZN34_INTERNAL_5204d545_4_k_cu_edcffb8d4cuda3std6ranges3__45__cpo4nextE[1];
.global .align 1 .b8 _ZN34_INTERNAL_5204d545_4_k_cu_edcffb8d4cuda3std6ranges3__45__cpo4prevE[1];
.global .align 1 .b8 _ZN34_INTERNAL_5204d545_4_k_cu_edcffb8d4cuda3std6ranges3__45__cpo4dataE[1];
.global .align 1 .b8 _ZN34_INTERNAL_5204d545_4_k_cu_edcffb8d4cuda3std6ranges3__45__cpo5cdataE[1];
.global .align 1 .b8 _ZN34_INTERNAL_5204d545_4_k_cu_edcffb8d4cuda3std6ranges3__45__cpo4sizeE[1];
.global .align 1 .b8 _ZN34_INTERNAL_5204d545_4_k_cu_edcffb8d4cuda3std6ranges3__45__cpo5ssizeE[1];
.global .align 1 .b8 _ZN34_INTERNAL_5204d545_4_k_cu_edcffb8d4cuda3std6ranges3__45__cpo8distanceE[1];
.global .align 1 .b8 _ZN34_INTERNAL_5204d545_4_k_cu_edcffb8d6thrust24THRUST_300001_SM_1000_NS8cuda_cub3parE[1];
.global .align 1 .b8 _ZN34_INTERNAL_5204d545_4_k_cu_edcffb8d6thrust24THRUST_300001_SM_1000_NS8cuda_cub10par_nosyncE[1];
.global .align 1 .b8 _ZN34_INTERNAL_5204d545_4_k_cu_edcffb8d6thrust24THRUST_300001_SM_1000_NS6system6detail10sequential3seqE[1];
.global .align 1 .b8 _ZN34_INTERNAL_5204d545_4_k_cu_edcffb8d6thrust24THRUST_300001_SM_1000_NS6system3cpp3parE[1];
.global .align 1 .b8 _ZN34_INTERNAL_5204d545_4_k_cu_edcffb8d6thrust24THRUST_300001_SM_1000_NS12placeholders2_1E[1];
.global .align 1 .b8 _ZN34_INTERNAL_5204d545_4_k_cu_edcffb8d6thrust24THRUST_300001_SM_1000_NS12placeholders2_2E[1];
.global .align 1 .b8 _ZN34_INTERNAL_5204d545_4_k_cu_edcffb8d6thrust24THRUST_300001_SM_1000_NS12placeholders2_3E[1];
.global .align 1 .b8 _ZN34_INTERNAL_5204d545_4_k_cu_edcffb8d6thrust24THRUST_300001_SM_1000_NS12placeholders2_4E[1];
.global .align 1 .b8 _ZN34_INTERNAL_5204d545_4_k_cu_edcffb8d6thrust24THRUST_300001_SM_1000_NS12placeholders2_5E[1];
.global .align 1 .b8 _ZN34_INTERNAL_5204d545_4_k_cu_edcffb8d6thrust24THRUST_300001_SM_1000_NS12placeholders2_6E[1];
.global .align 1 .b8 _ZN34_INTERNAL_5204d545_4_k_cu_edcffb8d6thrust24THRUST_300001_SM_1000_NS12placeholders2_7E[1];
.global .align 1 .b8 _ZN34_INTERNAL_5204d545_4_k_cu_edcffb8d6thrust24THRUST_300001_SM_1000_NS12placeholders2_8E[1];
.global .align 1 .b8 _ZN34_INTERNAL_5204d545_4_k_cu_edcffb8d6thrust24THRUST_300001_SM_1000_NS12placeholders2_9E[1];
.global .align 1 .b8 _ZN34_INTERNAL_5204d545_4_k_cu_edcffb8d6thrust24THRUST_300001_SM_1000_NS12placeholders3_10E[1];
.global .align 1 .b8 _ZN34_INTERNAL_5204d545_4_k_cu_edcffb8d6thrust24THRUST_300001_SM_1000_NS3seqE[1];
.global .align 1 .b8 _ZN34_INTERNAL_5204d545_4_k_cu_edcffb8d6thrust24THRUST_300001_SM_1000_NS6deviceE[1];
.global .align 1 .b8 $str[4] = {37, 117, 10};

.visible .entry _Z16resolveTabuleiroPji(
	.param .u64 .ptr .align 1 _Z16resolveTabuleiroPji_param_0,
	.param .u32 _Z16resolveTabuleiroPji_param_1
)
{
	.local .align 4 .b8 	__local_depot0[100];
	.reg .b64 	%SP;
	.reg .b64 	%SPL;
	.reg .pred 	%p<18>;
	.reg .b32 	%r<63>;
	.reg .b64 	%rd<22>;

	mov.u64 	%SPL, __local_depot0;
	ld.param.u64 	%rd4, [_Z16resolveTabuleiroPji_param_0];
	ld.param.u32 	%r26, [_Z16resolveTabuleiroPji_param_1];
	cvta.to.global.u64 	%rd1, %rd4;
	add.u64 	%rd2, %SPL, 0;
	mov.u32 	%r27, %ntid.x;
	mov.u32 	%r28, %ctaid.x;
	mov.u32 	%r29, %tid.x;
	mad.lo.s32 	%r1, %r27, %r28, %r29;
	add.s32 	%r30, %r26, -2;
	setp.lt.u32 	%p1, %r30, 2;
	@%p1 bra 	$L__BB0_3;
	setp.ne.s32 	%p2, %r26, 1;
	@%p2 bra 	$L__BB0_4;
	mul.wide.s32 	%rd8, %r1, 4;
	add.s64 	%rd9, %rd1, %rd8;
	mov.b32 	%r32, 1;
	st.global.u32 	[%rd9], %r32;
	bra.uni 	$L__BB0_23;
$L__BB0_3:
	mul.wide.s32 	%rd6, %r1, 4;
	add.s64 	%rd7, %rd1, %rd6;
	mov.b32 	%r31, 0;
	st.global.u32 	[%rd7], %r31;
	bra.uni 	$L__BB0_23;
$L__BB0_4:
	mul.lo.s32 	%r2, %r26, %r26;
	mul.lo.s32 	%r33, %r2, %r26;
	setp.lt.s32 	%p3, %r1, %r33;
	@%p3 bra 	$L__BB0_5;
	bra.uni 	$L__BB0_23;
$L__BB0_5:
	div.s32 	%r34, %r1, %r2;
	add.s64 	%rd3, %rd2, 1;
	st.local.u8 	[%rd2+1], %r34;
	div.s32 	%r35, %r1, %r26;
	rem.s32 	%r3, %r35, %r26;
	and.b32  	%r4, %r34, 255;
	setp.eq.s32 	%p4, %r4, %r3;
	@%p4 bra 	$L__BB0_7;
	sub.s32 	%r36, %r4, %r3;
	abs.s32 	%r37, %r36;
	setp.ne.s32 	%p5, %r37, 1;
	@%p5 bra 	$L__BB0_8;
$L__BB0_7:
	mul.wide.s32 	%rd20, %r1, 4;
	add.s64 	%rd21, %rd1, %rd20;
	mov.b32 	%r53, 0;
	st.global.u32 	[%rd21], %r53;
	bra.uni 	$L__BB0_23;
$L__BB0_8:
	st.local.u8 	[%rd2+2], %r3;
	rem.s32 	%r5, %r1, %r26;
	and.b32  	%r6, %r3, 255;
	setp.eq.s32 	%p6, %r6, %r5;
	@%p6 bra 	$L__BB0_11;
	sub.s32 	%r38, %r6, %r5;
	abs.s32 	%r39, %r38;
	setp.eq.s32 	%p7, %r39, 1;
	setp.eq.s32 	%p8, %r4, %r5;
	or.pred  	%p9, %p7, %p8;
	@%p9 bra 	$L__BB0_11;
	sub.s32 	%r40, %r4, %r5;
	abs.s32 	%r41, %r40;
	setp.ne.s32 	%p10, %r41, 2;
	@%p10 bra 	$L__BB0_12;
$L__BB0_11:
	mul.wide.s32 	%rd18, %r1, 4;
	add.s64 	%rd19, %rd1, %rd18;
	mov.b32 	%r52, 0;
	st.global.u32 	[%rd19], %r52;
	bra.uni 	$L__BB0_23;
$L__BB0_12:
	st.local.u8 	[%rd2+3], %r5;
	mov.b32 	%r55, 3;
	mov.b32 	%r54, 0;
	mov.u32 	%r56, %r54;
$L__BB0_13:
	setp.ge.s32 	%p11, %r54, %r26;
	@%p11 bra 	$L__BB0_20;
	add.s32 	%r10, %r55, -1;
$L__BB0_15:
	mov.b32 	%r58, 0;
	mov.u32 	%r59, %r10;
$L__BB0_16:
	add.s32 	%r45, %r59, 1;
	setp.lt.s32 	%p12, %r45, 1;
	@%p12 bra 	$L__BB0_24;
	cvt.u64.u32 	%rd10, %r59;
	add.s64 	%rd11, %rd2, %rd10;
	ld.local.u8 	%r14, [%rd11+1];
	setp.eq.s32 	%p13, %r14, %r54;
	@%p13 bra 	$L__BB0_19;
	sub.s32 	%r46, %r14, %r54;
	abs.s32 	%r47, %r46;
	add.s32 	%r59, %r59, -1;
	add.s32 	%r58, %r58, 1;
	setp.ne.s32 	%p14, %r58, %r47;
	@%p14 bra 	$L__BB0_16;
$L__BB0_19:
	add.s32 	%r54, %r54, 1;
	setp.eq.s32 	%p15, %r54, %r26;
	@%p15 bra 	$L__BB0_20;
	bra.uni 	$L__BB0_15;
$L__BB0_20:
	add.s32 	%r21, %r55, -1;
	cvt.u64.u32 	%rd12, %r55;
	add.s64 	%rd13, %rd3, %rd12;
	ld.local.u8 	%r48, [%rd13+-1];
	add.s32 	%r54, %r48, 1;
	mov.u32 	%r55, %r21;
$L__BB0_21:
	setp.gt.s32 	%p17, %r55, 2;
	@%p17 bra 	$L__BB0_13;
	mul.wide.s32 	%rd16, %r1, 4;
	add.s64 	%rd17, %rd1, %rd16;
	st.global.u32 	[%rd17], %r56;
$L__BB0_23:
	ret;
$L__BB0_24:
	cvt.u64.u32 	%rd14, %r55;
	add.s64 	%rd15, %rd2, %rd14;
	st.local.u8 	[%rd15+1], %r54;
	add.s32 	%r49, %r55, 1;
	setp.eq.s32 	%p16, %r49, %r26;
	add.s32 	%r50, %r54, 1;
	selp.u32 	%r51, 1, 0, %p16;
	add.s32 	%r56, %r56, %r51;
	selp.b32 	%r55, %r55, %r49, %p16;
	selp.b32 	%r54, %r50, 0, %p16;
	bra.uni 	$L__BB0_21;

}
	// .globl	_Z16imprimeRespostasPji
.visible .entry _Z16imprimeRespostasPji(
	.param .u64 .ptr .align 1 _Z16imprimeRespostasPji_param_0,
	.param .u32 _Z16imprimeRespostasPji_param_1
)
{
	.local .align 8 .b8 	__local_depot1[8];
	.reg .b64 	%SP;
	.reg .b64 	%SPL;
	.reg .pred 	%p<10>;
	.reg .b32 	%r<92>;
	.reg .b64 	%rd<53>;

	mov.u64 	%SPL, __local_depot1;
	cvta.local.u64 	%SP, %SPL;
	ld.param.u64 	%rd21, [_Z16imprimeRespostasPji_param_0];
	ld.param.u32 	%r1, [_Z16imprimeRespostasPji_param_1];
	cvta.to.global.u64 	%rd1, %rd21;
	cvt.s64.s32 	%rd2, %r1;
	setp.lt.s32 	%p1, %r1, 1;
	@%p1 bra 	$L__BB1_13;
	setp.lt.u32 	%p2, %r1, 16;
	mov.b64 	%rd49, 0;
	@%p2 bra 	$L__BB1_4;
	and.b64  	%rd49, %rd2, 2147483632;
	add.s64 	%rd46, %rd1, 32;
	add.u64 	%rd23, %SP, 0;
	mov.u64 	%rd47, %rd49;
$L__BB1_3:
	.pragma "nounroll";
	ld.global.u32 	%r2, [%rd46+-32];
	cvta.to.local.u64 	%rd24, %rd23;
	st.local.u32 	[%rd24], %r2;
	mov.u64 	%rd25, $str;
	cvta.global.u64 	%rd26, %rd25;
	{ // callseq 0, 0
	.param .b64 param0;
	st.param.b64 	[param0], %rd26;
	.param .b64 param1;
	st.param.b64 	[param1], %rd23;
	.param .b32 retval0;
	call.uni (retval0), 
	vprintf, 
	(
	param0, 
	param1
	);
	ld.param.b32 	%r3, [retval0];
	} // callseq 0
	ld.global.u32 	%r5, [%rd46+-28];
	st.local.u32 	[%rd24], %r5;
	{ // callseq 1, 0
	.param .b64 param0;
	st.param.b64 	[param0], %rd26;
	.param .b64 param1;
	st.param.b64 	[param1], %rd23;
	.param .b32 retval0;
	call.uni (retval0), 
	vprintf, 
	(
	param0, 
	param1
	);
	ld.param.b32 	%r6, [retval0];
	} // callseq 1
	ld.global.u32 	%r8, [%rd46+-24];
	st.local.u32 	[%rd24], %r8;
	{ // callseq 2, 0
	.param .b64 param0;
	st.param.b64 	[param0], %rd26;
	.param .b64 param1;
	st.param.b64 	[param1], %rd23;
	.param .b32 retval0;
	call.uni (retval0), 
	vprintf, 
	(
	param0, 
	param1
	);
	ld.param.b32 	%r9, [retval0];
	} // callseq 2
	ld.global.u32 	%r11, [%rd46+-20];
	st.local.u32 	[%rd24], %r11;
	{ // callseq 3, 0
	.param .b64 param0;
	st.param.b64 	[param0], %rd26;
	.param .b64 param1;
	st.param.b64 	[param1], %rd23;
	.param .b32 retval0;
	call.uni (retval0), 
	vprintf, 
	(
	param0, 
	param1
	);
	ld.param.b32 	%r12, [retval0];
	} // callseq 3
	ld.global.u32 	%r14, [%rd46+-16];
	st.local.u32 	[%rd24], %r14;
	{ // callseq 4, 0
	.param .b64 param0;
	st.param.b64 	[param0], %rd26;
	.param .b64 param1;
	st.param.b64 	[param1], %rd23;
	.param .b32 retval0;
	call.uni (retval0), 
	vprintf, 
	(
	param0, 
	param1
	);
	ld.param.b32 	%r15, [retval0];
	} // callseq 4
	ld.global.u32 	%r17, [%rd46+-12];
	st.local.u32 	[%rd24], %r17;
	{ // callseq 5, 0
	.param .b64 param0;
	st.param.b64 	[param0], %rd26;
	.param .b64 param1;
	st.param.b64 	[param1], %rd23;
	.param .b32 retval0;
	call.uni (retval0), 
	vprintf, 
	(
	param0, 
	param1
	);
	ld.param.b32 	%r18, [retval0];
	} // callseq 5
	ld.global.u32 	%r20, [%rd46+-8];
	st.local.u32 	[%rd24], %r20;
	{ // callseq 6, 0
	.param .b64 param0;
	st.param.b64 	[param0], %rd26;
	.param .b64 param1;
	st.param.b64 	[param1], %rd23;
	.param .b32 retval0;
	call.uni (retval0), 
	vprintf, 
	(
	param0, 
	param1
	);
	ld.param.b32 	%r21, [retval0];
	} // callseq 6
	ld.global.u32 	%r23, [%rd46+-4];
	st.local.u32 	[%rd24], %r23;
	{ // callseq 7, 0
	.param .b64 param0;
	st.param.b64 	[param0], %rd26;
	.param .b64 param1;
	st.param.b64 	[param1], %rd23;
	.param .b32 retval0;
	call.uni (retval0), 
	vprintf, 
	(
	param0, 
	param1
	);
	ld.param.b32 	%r24, [retval0];
	} // callseq 7
	ld.global.u32 	%r26, [%rd46];
	st.local.u32 	[%rd24], %r26;
	{ // callseq 8, 0
	.param .b64 param0;
	st.param.b64 	[param0], %rd26;
	.param .b64 param1;
	st.param.b64 	[param1], %rd23;
	.param .b32 retval0;
	call.uni (retval0), 
	vprintf, 
	(
	param0, 
	param1
	);
	ld.param.b32 	%r27, [retval0];
	} // callseq 8
	ld.global.u32 	%r29, [%rd46+4];
	st.local.u32 	[%rd24], %r29;
	{ // callseq 9, 0
	.param .b64 param0;
	st.param.b64 	[param0], %rd26;
	.param .b64 param1;
	st.param.b64 	[param1], %rd23;
	.param .b32 retval0;
	call.uni (retval0), 
	vprintf, 
	(
	param0, 
	param1
	);
	ld.param.b32 	%r30, [retval0];
	} // callseq 9
	ld.global.u32 	%r32, [%rd46+8];
	st.local.u32 	[%rd24], %r32;
	{ // callseq 10, 0
	.param .b64 param0;
	st.param.b64 	[param0], %rd26;
	.param .b64 param1;
	st.param.b64 	[param1], %rd23;
	.param .b32 retval0;
	call.uni (retval0), 
	vprintf, 
	(
	param0, 
	param1
	);
	ld.param.b32 	%r33, [retval0];
	} // callseq 10
	ld.global.u32 	%r35, [%rd46+12];
	st.local.u32 	[%rd24], %r35;
	{ // callseq 11, 0
	.param .b64 param0;
	st.param.b64 	[param0], %rd26;
	.param .b64 param1;
	st.param.b64 	[param1], %rd23;
	.param .b32 retval0;
	call.uni (retval0), 
	vprintf, 
	(
	param0, 
	param1
	);
	ld.param.b32 	%r36, [retval0];
	} // callseq 11
	ld.global.u32 	%r38, [%rd46+16];
	st.local.u32 	[%rd24], %r38;
	{ // callseq 12, 0
	.param .b64 param0;
	st.param.b64 	[param0], %rd26;
	.param .b64 param1;
	st.param.b64 	[param1], %rd23;
	.param .b32 retval0;
	call.uni (retval0), 
	vprintf, 
	(
	param0, 
	param1
	);
	ld.param.b32 	%r39, [retval0];
	} // callseq 12
	ld.global.u32 	%r41, [%rd46+20];
	st.local.u32 	[%rd24], %r41;
	{ // callseq 13, 0
	.param .b64 param0;
	st.param.b64 	[param0], %rd26;
	.param .b64 param1;
	st.param.b64 	[param1], %rd23;
	.param .b32 retval0;
	call.uni (retval0), 
	vprintf, 
	(
	param0, 
	param1
	);
	ld.param.b32 	%r42, [retval0];
	} // callseq 13
	ld.global.u32 	%r44, [%rd46+24];
	st.local.u32 	[%rd24], %r44;
	{ // callseq 14, 0
	.param .b64 param0;
	st.param.b64 	[param0], %rd26;
	.param .b64 param1;
	st.param.b64 	[param1], %rd23;
	.param .b32 retval0;
	call.uni (retval0), 
	vprintf, 
	(
	param0, 
	param1
	);
	ld.param.b32 	%r45, [retval0];
	} // callseq 14
	ld.global.u32 	%r47, [%rd46+28];
	st.local.u32 	[%rd24], %r47;
	{ // callseq 15, 0
	.param .b64 param0;
	st.param.b64 	[param0], %rd26;
	.param .b64 param1;
	st.param.b64 	[param1], %rd23;
	.param .b32 retval0;
	call.uni (retval0), 
	vprintf, 
	(
	param0, 
	param1
	);
	ld.param.b32 	%r48, [retval0];
	} // callseq 15
	add.s64 	%rd47, %rd47, -16;
	add.s64 	%rd46, %rd46, 64;
	setp.ne.s64 	%p3, %rd47, 0;
	@%p3 bra 	$L__BB1_3;
$L__BB1_4:
	and.b32  	%r50, %r1, 15;
	setp.eq.s32 	%p4, %r50, 0;
	@%p4 bra 	$L__BB1_13;
	add.u64 	%rd27, %SP, 0;
	add.u64 	%rd10, %SPL, 0;
	and.b64  	%rd28, %rd2, 15;
	add.s64 	%rd29, %rd28, -1;
	setp.lt.u64 	%p5, %rd29, 7;
	@%p5 bra 	$L__BB1_7;
	shl.b64 	%rd30, %rd49, 2;
	add.s64 	%rd31, %rd1, %rd30;
	ld.global.u32 	%r51, [%rd31];
	st.local.u32 	[%rd10], %r51;
	mov.u64 	%rd32, $str;
	cvta.global.u64 	%rd33, %rd32;
	{ // callseq 16, 0
	.param .b64 param0;
	st.param.b64 	[param0], %rd33;
	.param .b64 param1;
	st.param.b64 	[param1], %rd27;
	.param .b32 retval0;
	call.uni (retval0), 
	vprintf, 
	(
	param0, 
	param1
	);
	ld.param.b32 	%r52, [retval0];
	} // callseq 16
	ld.global.u32 	%r54, [%rd31+4];
	st.local.u32 	[%rd10], %r54;
	{ // callseq 17, 0
	.param .b64 param0;
	st.param.b64 	[param0], %rd33;
	.param .b64 param1;
	st.param.b64 	[param1], %rd27;
	.param .b32 retval0;
	call.uni (retval0), 
	vprintf, 
	(
	param0, 
	param1
	);
	ld.param.b32 	%r55, [retval0];
	} // callseq 17
	ld.global.u32 	%r57, [%rd31+8];
	st.local.u32 	[%rd10], %r57;
	{ // callseq 18, 0
	.param .b64 param0;
	st.param.b64 	[param0], %rd33;
	.param .b64 param1;
	st.param.b64 	[param1], %rd27;
	.param .b32 retval0;
	call.uni (retval0), 
	vprintf, 
	(
	param0, 
	param1
	);
	ld.param.b32 	%r58, [retval0];
	} // callseq 18
	ld.global.u32 	%r60, [%rd31+12];
	st.local.u32 	[%rd10], %r60;
	{ // callseq 19, 0
	.param .b64 param0;
	st.param.b64 	[param0], %rd33;
	.param .b64 param1;
	st.param.b64 	[param1], %rd27;
	.param .b32 retval0;
	call.uni (retval0), 
	vprintf, 
	(
	param0, 
	param1
	);
	ld.param.b32 	%r61, [retval0];
	} // callseq 19
	ld.global.u32 	%r63, [%rd31+16];
	st.local.u32 	[%rd10], %r63;
	{ // callseq 20, 0
	.param .b64 param0;
	st.param.b64 	[param0], %rd33;
	.param .b64 param1;
	st.param.b64 	[param1], %rd27;
	.param .b32 retval0;
	call.uni (retval0), 
	vprintf, 
	(
	param0, 
	param1
	);
	ld.param.b32 	%r64, [retval0];
	} // callseq 20
	ld.global.u32 	%r66, [%rd31+20];
	st.local.u32 	[%rd10], %r66;
	{ // callseq 21, 0
	.param .b64 param0;
	st.param.b64 	[param0], %rd33;
	.param .b64 param1;
	st.param.b64 	[param1], %rd27;
	.param .b32 retval0;
	call.uni (retval0), 
	vprintf, 
	(
	param0, 
	param1
	);
	ld.param.b32 	%r67, [retval0];
	} // callseq 21
	ld.global.u32 	%r69, [%rd31+24];
	st.local.u32 	[%rd10], %r69;
	{ // callseq 22, 0
	.param .b64 param0;
	st.param.b64 	[param0], %rd33;
	.param .b64 param1;
	st.param.b64 	[param1], %rd27;
	.param .b32 retval0;
	call.uni (retval0), 
	vprintf, 
	(
	param0, 
	param1
	);
	ld.param.b32 	%r70, [retval0];
	} // callseq 22
	ld.global.u32 	%r72, [%rd31+28];
	st.local.u32 	[%rd10], %r72;
	{ // callseq 23, 0
	.param .b64 param0;
	st.param.b64 	[param0], %rd33;
	.param .b64 param1;
	st.param.b64 	[param1], %rd27;
	.param .b32 retval0;
	call.uni (retval0), 
	vprintf, 
	(
	param0, 
	param1
	);
	ld.param.b32 	%r73, [retval0];
	} // callseq 23
	add.s64 	%rd49, %rd49, 8;
$L__BB1_7:
	and.b32  	%r75, %r1, 7;
	setp.eq.s32 	%p6, %r75, 0;
	@%p6 bra 	$L__BB1_13;
	and.b64  	%rd35, %rd2, 7;
	add.s64 	%rd36, %rd35, -1;
	setp.lt.u64 	%p7, %rd36, 3;
	@%p7 bra 	$L__BB1_10;
	shl.b64 	%rd37, %rd49, 2;
	add.s64 	%rd38, %rd1, %rd37;
	ld.global.u32 	%r76, [%rd38];
	st.local.u32 	[%rd10], %r76;
	mov.u64 	%rd39, $str;
	cvta.global.u64 	%rd40, %rd39;
	{ // callseq 24, 0
	.param .b64 param0;
	st.param.b64 	[param0], %rd40;
	.param .b64 param1;
	st.param.b64 	[param1], %rd27;
	.param .b32 retval0;
	call.uni (retval0), 
	vprintf, 
	(
	param0, 
	param1
	);
	ld.param.b32 	%r77, [retval0];
	} // callseq 24
	ld.global.u32 	%r79, [%rd38+4];
	st.local.u32 	[%rd10], %r79;
	{ // callseq 25, 0
	.param .b64 param0;
	st.param.b64 	[param0], %rd40;
	.param .b64 param1;
	st.param.b64 	[param1], %rd27;
	.param .b32 retval0;
	call.uni (retval0), 
	vprintf, 
	(
	param0, 
	param1
	);
	ld.param.b32 	%r80, [retval0];
	} // callseq 25
	ld.global.u32 	%r82, [%rd38+8];
	st.local.u32 	[%rd10], %r82;
	{ // callseq 26, 0
	.param .b64 param0;
	st.param.b64 	[param0], %rd40;
	.param .b64 param1;
	st.param.b64 	[param1], %rd27;
	.param .b32 retval0;
	call.uni (retval0), 
	vprintf, 
	(
	param0, 
	param1
	);
	ld.param.b32 	%r83, [retval0];
	} // callseq 26
	ld.global.u32 	%r85, [%rd38+12];
	st.local.u32 	[%rd10], %r85;
	{ // callseq 27, 0
	.param .b64 param0;
	st.param.b64 	[param0], %rd40;
	.param .b64 param1;
	st.param.b64 	[param1], %rd27;
	.param .b32 retval0;
	call.uni (retval0), 
	vprintf, 
	(
	param0, 
	param1
	);
	ld.param.b32 	%r86, [retval0];
	} // callseq 27
	add.s64 	%rd49, %rd49, 4;
$L__BB1_10:
	and.b32  	%r88, %r1, 3;
	setp.eq.s32 	%p8, %r88, 0;
	@%p8 bra 	$L__BB1_13;
	shl.b64 	%rd42, %rd49, 2;
	add.s64 	%rd52, %rd1, %rd42;
	and.b64  	%rd51, %rd2, 3;
	mov.u64 	%rd43, $str;
$L__BB1_12:
	.pragma "nounroll";
	ld.global.u32 	%r89, [%rd52];
	st.local.u32 	[%rd10], %r89;
	cvta.global.u64 	%rd44, %rd43;
	{ // callseq 28, 0
	.param .b64 param0;
	st.param.b64 	[param0], %rd44;
	.param .b64 param1;
	st.param.b64 	[param1], %rd27;
	.param .b32 retval0;
	call.uni (retval0), 
	vprintf, 
	(
	param0, 
	param1
	);
	ld.param.b32 	%r90, [retval0];
	} // callseq 28
	add.s64 	%rd52, %rd52, 4;
	add.s64 	%rd51, %rd51, -1;
	setp.ne.s64 	%p9, %rd51, 0;
	@%p9 bra 	$L__BB1_12;
$L__BB1_13:
	ret;

}
	// .globl	_ZN3cub18CUB_300001_SM_10006detail11EmptyKernelIvEEvv
.visible .entry _ZN3cub18CUB_300001_SM_10006detail11EmptyKernelIvEEvv()
{


	ret;

}
	// .globl	_ZN3cub18CUB_300001_SM_10006detail6reduce28DeviceReduceSingleTileKernelINS2_10policy_hubIijN4cuda3std3__44plusIiEEE10Policy1000EN6thrust24THRUST_300001_SM_1000_NS10device_ptrIjEEPijS9_iiNS7_10__identityEEEvT0_T1_T2_T3_T4_T6_
.visible .entry _ZN3cub18CUB_300001_SM_10006detail6reduce28DeviceReduceSingleTileKernelINS2_10policy_hubIijN4cuda3std3__44plusIiEEE10Policy1000EN6thrust24THRUST_300001_SM_1000_NS10device_ptrIjEEPijS9_iiNS7_10__identityEEEvT0_T1_T2_T3_T4_T6_(
	.param .align 8 .b8 _ZN3cub18CUB_300001_SM_10006detail6reduce28DeviceReduceSingleTileKernelINS2_10policy_hubIijN4cuda3std3__44plusIiEEE10Policy1000EN6thrust24THRUST_300001_SM_1000_NS10device_ptrIjEEPijS9_iiNS7_10__identityEEEvT0_T1_T2_T3_T4_T6__param_0[8],
	.param .u64 .ptr .align 1 _ZN3cub18CUB_300001_SM_10006detail6reduce28DeviceReduceSingleTileKernelINS2_10policy_hubIijN4cuda3std3__44plusIiEEE10Policy1000EN6thrust24THRUST_300001_SM_1000_NS10device_ptrIjEEPijS9_iiNS7_10__identityEEEvT0_T1_T2_T3_T4_T6__param_1,
	.param .u32 _ZN3cub18CUB_300001_SM_10006detail6reduce28DeviceReduceSingleTileKernelINS2_10policy_hubIijN4cuda3std3__44plusIiEEE10Policy1000EN6thrust24THRUST_300001_SM_1000_NS10device_ptrIjEEPijS9_iiNS7_10__identityEEEvT0_T1_T2_T3_T4_T6__param_2,
	.param .align 1 .b8 _ZN3cub18CUB_300001_SM_10006detail6reduce28DeviceReduceSingleTileKernelINS2_10policy_hubIijN4cuda3std3__44plusIiEEE10Policy1000EN6thrust24THRUST_300001_SM_1000_NS10device_ptrIjEEPijS9_iiNS7_10__identityEEEvT0_T1_T2_T3_T4_T6__param_3[1],
	.param .u32 _ZN3cub18CUB_300001_SM_10006detail6reduce28DeviceReduceSingleTileKernelINS2_10policy_hubIijN4cuda3std3__44plusIiEEE10Policy1000EN6thrust24THRUST_300001_SM_1000_NS10device_ptrIjEEPijS9_iiNS7_10__identityEEEvT0_T1_T2_T3_T4_T6__param_4,
	.param .align 1 .b8 _ZN3cub18CUB_300001_SM_10006detail6reduce28DeviceReduceSingleTileKernelINS2_10policy_hubIijN4cuda3std3__44plusIiEEE10Policy1000EN6thrust24THRUST_300001_SM_1000_NS10device_ptrIjEEPijS9_iiNS7_10__identityEEEvT0_T1_T2_T3_T4_T6__param_5[1]
)
.maxntid 256
.minnctapersm 1
{
	.reg .pred 	%p<59>;
	.reg .b32 	%r<511>;
	.reg .b64 	%rd<84>;
	// demoted variable
	.shared .align 4 .b8 _ZZN3cub18CUB_300001_SM_10006detail6reduce28DeviceReduceSingleTileKernelINS2_10policy_hubIijN4cuda3std3__44plusIiEEE10Policy1000EN6thrust24THRUST_300001_SM_1000_NS10device_ptrIjEEPijS9_iiNS7_10__identityEEEvT0_T1_T2_T3_T4_T6_E12temp_storage[44];
	ld.param.u64 	%rd9, [_ZN3cub18CUB_300001_SM_10006detail6reduce28DeviceReduceSingleTileKernelINS2_10policy_hubIijN4cuda3std3__44plusIiEEE10Policy1000EN6thrust24THRUST_300001_SM_1000_NS10device_ptrIjEEPijS9_iiNS7_10__identityEEEvT0_T1_T2_T3_T4_T6__param_0];
	ld.param.u64 	%rd10, [_ZN3cub18CUB_300001_SM_10006detail6reduce28DeviceReduceSingleTileKernelINS2_10policy_hubIijN4cuda3std3__44plusIiEEE10Policy1000EN6thrust24THRUST_300001_SM_1000_NS10device_ptrIjEEPijS9_iiNS7_10__identityEEEvT0_T1_T2_T3_T4_T6__param_1];
	ld.param.u32 	%r90, [_ZN3cub18CUB_300001_SM_10006detail6reduce28DeviceReduceSingleTileKernelINS2_10policy_hubIijN4cuda3std3__44plusIiEEE10Policy1000EN6thrust24THRUST_300001_SM_1000_NS10device_ptrIjEEPijS9_iiNS7_10__identityEEEvT0_T1_T2_T3_T4_T6__param_2];
	ld.param.u32 	%r91, [_ZN3cub18CUB_300001_SM_10006detail6reduce28DeviceReduceSingleTileKernelINS2_10policy_hubIijN4cuda3std3__44plusIiEEE10Policy1000EN6thrust24THRUST_300001_SM_1000_NS10device_ptrIjEEPijS9_iiNS7_10__identityEEEvT0_T1_T2_T3_T4_T6__param_4];
	cvta.to.global.u64 	%rd1, %rd10;
	setp.ne.s32 	%p1, %r90, 0;
	@%p1 bra 	$L__BB3_3;
	mov.u32 	%r471, %tid.x;
	setp.ne.s32 	%p58, %r471, 0;
	@%p58 bra 	$L__BB3_52;
	st.global.u32 	[%rd1], %r91;
	bra.uni 	$L__BB3_52;
$L__BB3_3:
	cvta.to.global.u64 	%rd2, %rd9;
	setp.gt.u32 	%p2, %r90, 4095;
	@%p2 bra 	$L__BB3_28;
	mov.u32 	%r1, %tid.x;
	setp.ge.u32 	%p24, %r1, %r90;
	mov.b32 	%r488, 0;
	mov.u32 	%r478, %r1;
	@%p24 bra 	$L__BB3_6;
	mul.wide.u32 	%rd73, %r1, 4;
	add.s64 	%rd74, %rd2, %rd73;
	ld.global.u32 	%r488, [%rd74];
	add.s32 	%r478, %r1, 256;
$L__BB3_6:
	setp.ge.u32 	%p25, %r478, %r90;
	@%p25 bra 	$L__BB3_19;
	not.b32 	%r298, %r478;
	add.s32 	%r299, %r90, %r298;
	shr.u32 	%r300, %r299, 8;
	add.s32 	%r6, %r300, 1;
	and.b32  	%r7, %r6, 15;
	setp.lt.u32 	%p26, %r299, 3840;
	@%p26 bra 	$L__BB3_10;
	and.b32  	%r301, %r6, 33554416;
	neg.s32 	%r474, %r301;
	mul.wide.u32 	%rd75, %r478, 4;
	add.s64 	%rd76, %rd75, %rd2;
	add.s64 	%rd82, %rd76, 8192;
$L__BB3_9:
	.pragma "nounroll";
	ld.global.u32 	%r302, [%rd82+-8192];
	add.s32 	%r303, %r302, %r488;
	ld.global.u32 	%r304, [%rd82+-7168];
	add.s32 	%r305, %r304, %r303;
	ld.global.u32 	%r306, [%rd82+-6144];
	add.s32 	%r307, %r306, %r305;
	ld.global.u32 	%r308, [%rd82+-5120];
	add.s32 	%r309, %r308, %r307;
	ld.global.u32 	%r310, [%rd82+-4096];
	add.s32 	%r311, %r310, %r309;
	ld.global.u32 	%r312, [%rd82+-3072];
	add.s32 	%r313, %r312, %r311;
	ld.global.u32 	%r314, [%rd82+-2048];
	add.s32 	%r315, %r314, %r313;
	ld.global.u32 	%r316, [%rd82+-1024];
	add.s32 	%r317, %r316, %r315;
	ld.global.u32 	%r318, [%rd82];
	add.s32 	%r319, %r318, %r317;
	ld.global.u32 	%r320, [%rd82+1024];
	add.s32 	%r321, %r320, %r319;
	ld.global.u32 	%r322, [%rd82+2048];
	add.s32 	%r323, %r322, %r321;
	ld.global.u32 	%r324, [%rd82+3072];
	add.s32 	%r325, %r324, %r323;
	ld.global.u32 	%r326, [%rd82+4096];
	add.s32 	%r327, %r326, %r325;
	ld.global.u32 	%r328, [%rd82+5120];
	add.s32 	%r329, %r328, %r327;
	ld.global.u32 	%r330, [%rd82+6144];
	add.s32 	%r331, %r330, %r329;
	ld.global.u32 	%r332, [%rd82+7168];
	add.s32 	%r488, %r332, %r331;
	add.s32 	%r478, %r478, 4096;
	add.s32 	%r474, %r474, 16;
	add.s64 	%rd82, %rd82, 16384;
	setp.ne.s32 	%p27, %r474, 0;
	@%p27 bra 	$L__BB3_9;
$L__BB3_10:
	setp.eq.s32 	%p28, %r7, 0;
	@%p28 bra 	$L__BB3_19;
	and.b32  	%r18, %r6, 7;
	setp.lt.u32 	%p29, %r7, 8;
	@%p29 bra 	$L__BB3_13;
	mul.wide.u32 	%rd77, %r478, 4;
	add.s64 	%rd78, %rd2, %rd77;
	ld.global.u32 	%r334, [%rd78];
	add.s32 	%r335, %r334, %r488;
	ld.global.u32 	%r336, [%rd78+1024];
	add.s32 	%r337, %r336, %r335;
	ld.global.u32 	%r338, [%rd78+2048];
	add.s32 	%r339, %r338, %r337;
	ld.global.u32 	%r340, [%rd78+3072];
	add.s32 	%r341, %r340, %r339;
	ld.global.u32 	%r342, [%rd78+4096];
	add.s32 	%r343, %r342, %r341;
	ld.global.u32 	%r344, [%rd78+5120];
	add.s32 	%r345, %r344, %r343;
	ld.global.u32 	%r346, [%rd78+6144];
	add.s32 	%r347, %r346, %r345;
	ld.global.u32 	%r348, [%rd78+7168];
	add.s32 	%r488, %r348, %r347;
	add.s32 	%r478, %r478, 2048;
$L__BB3_13:
	setp.eq.s32 	%p30, %r18, 0;
	@%p30 bra 	$L__BB3_19;
	and.b32  	%r24, %r6, 3;
	setp.lt.u32 	%p31, %r18, 4;
	@%p31 bra 	$L__BB3_16;
	mul.wide.u32 	%rd79, %r478, 4;
	add.s64 	%rd80, %rd2, %rd79;
	ld.global.u32 	%r350, [%rd80];
	add.s32 	%r351, %r350, %r488;
	ld.global.u32 	%r352, [%rd80+1024];
	add.s32 	%r353, %r352, %r351;
	ld.global.u32 	%r354, [%rd80+2048];
	add.s32 	%r355, %r354, %r353;
	ld.global.u32 	%r356, [%rd80+3072];
	add.s32 	%r488, %r356, %r355;
	add.s32 	%r478, %r478, 1024;
$L__BB3_16:
	setp.eq.s32 	%p32, %r24, 0;
	@%p32 bra 	$L__BB3_19;
	mul.wide.u32 	%rd81, %r478, 4;
	add.s64 	%rd83, %rd2, %rd81;
	neg.s32 	%r486, %r24;
$L__BB3_18:
	.pragma "nounroll";
	ld.global.u32 	%r357, [%rd83];
	add.s32 	%r488, %r357, %r488;
	add.s64 	%rd83, %rd83, 1024;
	add.s32 	%r486, %r486, 1;
	setp.ne.s32 	%p33, %r486, 0;
	@%p33 bra 	$L__BB3_18;
$L__BB3_19:
	setp.lt.u32 	%p34, %r90, 256;
	@%p34 bra 	$L__BB3_24;
	// begin inline asm
	mov.u32 %r421, %laneid;
	// end inline asm
	mov.b32 	%r424, 1;
	mov.b32 	%r445, 31;
	mov.b32 	%r446, -1;
	// begin inline asm
	shfl.sync.down.b32 %r422, %r488, %r424, %r445, %r446;
	// end inline asm
	setp.gt.s32 	%p50, %r421, 30;
	selp.b32 	%r447, 0, %r422, %p50;
	add.s32 	%r428, %r447, %r488;
	mov.b32 	%r429, 2;
	// begin inline asm
	shfl.sync.down.b32 %r427, %r428, %r429, %r445, %r446;
	// end inline asm
	setp.gt.s32 	%p51, %r421, 29;
	selp.b32 	%r448, 0, %r427, %p51;
	add.s32 	%r433, %r428, %r448;
	mov.b32 	%r434, 4;
	// begin inline asm
	shfl.sync.down.b32 %r432, %r433, %r434, %r445, %r446;
	// end inline asm
	setp.gt.s32 	%p52, %r421, 27;
	selp.b32 	%r449, 0, %r432, %p52;
	add.s32 	%r438, %r433, %r449;
	mov.b32 	%r439, 8;
	// begin inline asm
	shfl.sync.down.b32 %r437, %r438, %r439, %r445, %r446;
	// end inline asm
	setp.gt.s32 	%p53, %r421, 23;
	selp.b32 	%r450, 0, %r437, %p53;
	add.s32 	%r443, %r438, %r450;
	mov.b32 	%r444, 16;
	// begin inline asm
	shfl.sync.down.b32 %r442, %r443, %r444, %r445, %r446;
	// end inline asm
	setp.gt.s32 	%p54, %r421, 15;
	selp.b32 	%r451, 0, %r442, %p54;
	add.s32 	%r510, %r443, %r451;
	setp.ne.s32 	%p55, %r421, 0;
	@%p55 bra 	$L__BB3_22;
	shr.u32 	%r452, %r1, 3;
	and.b32  	%r453, %r452, 124;
	mov.u32 	%r454, _ZZN3cub18CUB_300001_SM_10006detail6reduce28DeviceReduceSingleTileKernelINS2_10policy_hubIijN4cuda3std3__44plusIiEEE10Policy1000EN6thrust24THRUST_300001_SM_1000_NS10device_ptrIjEEPijS9_iiNS7_10__identityEEEvT0_T1_T2_T3_T4_T6_E12temp_storage;
	add.s32 	%r455, %r454, %r453;
	st.shared.u32 	[%r455+8], %r510;
$L__BB3_22:
	bar.sync 	0;
	setp.ne.s32 	%p56, %r1, 0;
	@%p56 bra 	$L__BB3_50;
	ld.shared.u32 	%r456, [_ZZN3cub18CUB_300001_SM_10006detail6reduce28DeviceReduceSingleTileKernelINS2_10policy_hubIijN4cuda3std3__44plusIiEEE10Policy1000EN6thrust24THRUST_300001_SM_1000_NS10device_ptrIjEEPijS9_iiNS7_10__identityEEEvT0_T1_T2_T3_T4_T6_E12temp_storage+12];
	add.s32 	%r457, %r456, %r510;
	ld.shared.u32 	%r458, [_ZZN3cub18CUB_300001_SM_10006detail6reduce28DeviceReduceSingleTileKernelINS2_10policy_hubIijN4cuda3std3__44plusIiEEE10Policy1000EN6thrust24THRUST_300001_SM_1000_NS10device_ptrIjEEPijS9_iiNS7_10__identityEEEvT0_T1_T2_T3_T4_T6_E12temp_storage+16];
	add.s32 	%r459, %r457, %r458;
	ld.shared.u32 	%r460, [_ZZN3cub18CUB_300001_SM_10006detail6reduce28DeviceReduceSingleTileKernelINS2_10policy_hubIijN4cuda3std3__44plusIiEEE10Policy1000EN6thrust24THRUST_300001_SM_1000_NS10device_ptrIjEEPijS9_iiNS7_10__identityEEEvT0_T1_T2_T3_T4_T6_E12temp_storage+20];
	add.s32 	%r461, %r459, %r460;
	ld.shared.u32 	%r462, [_ZZN3cub18CUB_300001_SM_10006detail6reduce28DeviceReduceSingleTileKernelINS2_10policy_hubIijN4cuda3std3__44plusIiEEE10Policy1000EN6thrust24THRUST_300001_SM_1000_NS10device_ptrIjEEPijS9_iiNS7_10__identityEEEvT0_T1_T2_T3_T4_T6_E12temp_storage+24];
	add.s32 	%r463, %r461, %r462;
	ld.shared.u32 	%r464, [_ZZN3cub18CUB_300001_SM_10006detail6reduce28DeviceReduceSingleTileKernelINS2_10policy_hubIijN4cuda3std3__44plusIiEEE10Policy1000EN6thrust24THRUST_300001_SM_1000_NS10device_ptrIjEEPijS9_iiNS7_10__identityEEEvT0_T1_T2_T3_T4_T6_E12temp_storage+28];
	add.s32 	%r465, %r463, %r464;
	ld.shared.u32 	%r466, [_ZZN3cub18CUB_300001_SM_10006detail6reduce28DeviceReduceSingleTileKernelINS2_10policy_hubIijN4cuda3std3__44plusIiEEE10Policy1000EN6thrust24THRUST_300001_SM_1000_NS10device_ptrIjEEPijS9_iiNS7_10__identityEEEvT0_T1_T2_T3_T4_T6_E12temp_storage+32];
	add.s32 	%r467, %r465, %r466;
	ld.shared.u32 	%r468, [_ZZN3cub18CUB_300001_SM_10006detail6reduce28DeviceReduceSingleTileKernelINS2_10policy_hubIijN4cuda3std3__44plusIiEEE10Policy1000EN6thrust24THRUST_300001_SM_1000_NS10device_ptrIjEEPijS9_iiNS7_10__identityEEEvT0_T1_T2_T3_T4_T6_E12temp_storage+36];
	add.s32 	%r510, %r467, %r468;
	bra.uni 	$L__BB3_50;
$L__BB3_24:
	// begin inline asm
	mov.u32 %r358, %laneid;
	// end inline asm
	and.b32  	%r384, %r1, 992;
	add.s32 	%r385, %r384, 32;
	setp.gt.u32 	%p35, %r385, %r90;
	not.b32 	%r386, %r384;
	add.s32 	%r387, %r90, %r386;
	selp.b32 	%r382, %r387, 31, %p35;
	mov.b32 	%r361, 1;
	mov.b32 	%r383, -1;
	// begin inline asm
	shfl.sync.down.b32 %r359, %r488, %r361, %r382, %r383;
	// end inline asm
	setp.lt.s32 	%p36, %r358, %r382;
	selp.b32 	%r388, %r359, 0, %p36;
	add.s32 	%r365, %r388, %r488;
	mov.b32 	%r366, 2;
	// begin inline asm
	shfl.sync.down.b32 %r364, %r365, %r366, %r382, %r383;
	// end inline asm
	add.s32 	%r389, %r358, 2;
	setp.gt.s32 	%p37, %r389, %r382;
	selp.b32 	%r390, 0, %r364, %p37;
	add.s32 	%r370, %r365, %r390;
	mov.b32 	%r371, 4;
	// begin inline asm
	shfl.sync.down.b32 %r369, %r370, %r371, %r382, %r383;
	// end inline asm
	add.s32 	%r391, %r358, 4;
	setp.gt.s32 	%p38, %r391, %r382;
	selp.b32 	%r392, 0, %r369, %p38;
	add.s32 	%r375, %r370, %r392;
	mov.b32 	%r376, 8;
	// begin inline asm
	shfl.sync.down.b32 %r374, %r375, %r376, %r382, %r383;
	// end inline asm
	add.s32 	%r393, %r358, 8;
	setp.gt.s32 	%p39, %r393, %r382;
	selp.b32 	%r394, 0, %r374, %p39;
	add.s32 	%r380, %r375, %r394;
	mov.b32 	%r381, 16;
	// begin inline asm
	shfl.sync.down.b32 %r379, %r380, %r381, %r382, %r383;
	// end inline asm
	add.s32 	%r395, %r358, 16;
	setp.gt.s32 	%p40, %r395, %r382;
	selp.b32 	%r396, 0, %r379, %p40;
	add.s32 	%r510, %r380, %r396;
	setp.ne.s32 	%p41, %r358, 0;
	@%p41 bra 	$L__BB3_26;
	shr.u32 	%r397, %r1, 3;
	and.b32  	%r398, %r397, 124;
	mov.u32 	%r399, _ZZN3cub18CUB_300001_SM_10006detail6reduce28DeviceReduceSingleTileKernelINS2_10policy_hubIijN4cuda3std3__44plusIiEEE10Policy1000EN6thrust24THRUST_300001_SM_1000_NS10device_ptrIjEEPijS9_iiNS7_10__identityEEEvT0_T1_T2_T3_T4_T6_E12temp_storage;
	add.s32 	%r400, %r399, %r398;
	st.shared.u32 	[%r400+8], %r510;
$L__BB3_26:
	bar.sync 	0;
	setp.ne.s32 	%p42, %r1, 0;
	@%p42 bra 	$L__BB3_50;
	setp.gt.u32 	%p43, %r90, 32;
	ld.shared.u32 	%r401, [_ZZN3cub18CUB_300001_SM_10006detail6reduce28DeviceReduceSingleTileKernelINS2_10policy_hubIijN4cuda3std3__44plusIiEEE10Policy1000EN6thrust24THRUST_300001_SM_1000_NS10device_ptrIjEEPijS9_iiNS7_10__identityEEEvT0_T1_T2_T3_T4_T6_E12temp_storage+12];
	selp.b32 	%r402, %r401, 0, %p43;
	add.s32 	%r403, %r402, %r510;
	setp.gt.u32 	%p44, %r90, 64;
	ld.shared.u32 	%r404, [_ZZN3cub18CUB_300001_SM_10006detail6reduce28DeviceReduceSingleTileKernelINS2_10policy_hubIijN4cuda3std3__44plusIiEEE10Policy1000EN6thrust24THRUST_300001_SM_1000_NS10device_ptrIjEEPijS9_iiNS7_10__identityEEEvT0_T1_T2_T3_T4_T6_E12temp_storage+16];
	selp.b32 	%r405, %r404, 0, %p44;
	add.s32 	%r406, %r403, %r405;
	setp.gt.u32 	%p45, %r90, 96;
	ld.shared.u32 	%r407, [_ZZN3cub18CUB_300001_SM_10006detail6reduce28DeviceReduceSingleTileKernelINS2_10policy_hubIijN4cuda3std3__44plusIiEEE10Policy1000EN6thrust24THRUST_300001_SM_1000_NS10device_ptrIjEEPijS9_iiNS7_10__identityEEEvT0_T1_T2_T3_T4_T6_E12temp_storage+20];
	selp.b32 	%r408, %r407, 0, %p45;
	add.s32 	%r409, %r406, %r408;
	setp.gt.u32 	%p46, %r90, 128;
	ld.shared.u32 	%r410, [_ZZN3cub18CUB_300001_SM_10006detail6reduce28DeviceReduceSingleTileKernelINS2_10policy_hubIijN4cuda3std3__44plusIiEEE10Policy1000EN6thrust24THRUST_300001_SM_1000_NS10device_ptrIjEEPijS9_iiNS7_10__identityEEEvT0_T1_T2_T3_T4_T6_E12temp_storage+24];
	selp.b32 	%r411, %r410, 0, %p46;
	add.s32 	%r412, %r409, %r411;
	setp.gt.u32 	%p47, %r90, 160;
	ld.shared.u32 	%r413, [_ZZN3cub18CUB_300001_SM_10006detail6reduce28DeviceReduceSingleTileKernelINS2_10policy_hubIijN4cuda3std3__44plusIiEEE10Policy1000EN6thrust24THRUST_300001_SM_1000_NS10device_ptrIjEEPijS9_iiNS7_10__identityEEEvT0_T1_T2_T3_T4_T6_E12temp_storage+28];
	selp.b32 	%r414, %r413, 0, %p47;
	add.s32 	%r415, %r412, %r414;
	setp.gt.u32 	%p48, %r90, 192;
	ld.shared.u32 	%r416, [_ZZN3cub18CUB_300001_SM_10006detail6reduce28DeviceReduceSingleTileKernelINS2_10policy_hubIijN4cuda3std3__44plusIiEEE10Policy1000EN6thrust24THRUST_300001_SM_1000_NS10device_ptrIjEEPijS9_iiNS7_10__identityEEEvT0_T1_T2_T3_T4_T6_E12temp_storage+32];
	selp.b32 	%r417, %r416, 0, %p48;
	add.s32 	%r418, %r415, %r417;
	setp.gt.u32 	%p49, %r90, 224;
	ld.shared.u32 	%r419, [_ZZN3cub18CUB_300001_SM_10006detail6reduce28DeviceReduceSingleTileKernelINS2_10policy_hubIijN4cuda3std3__44plusIiEEE10Policy1000EN6thrust24THRUST_300001_SM_1000_NS10device_ptrIjEEPijS9_iiNS7_10__identityEEEvT0_T1_T2_T3_T4_T6_E12temp_storage+36];
	selp.b32 	%r420, %r419, 0, %p49;
	add.s32 	%r510, %r418, %r420;
	bra.uni 	$L__BB3_50;
$L__BB3_28:
	mov.u32 	%r40, %tid.x;
	mul.wide.u32 	%rd11, %r40, 4;
	add.s64 	%rd12, %rd2, %rd11;
	ld.global.u32 	%r93, [%rd12];
	ld.global.u32 	%r94, [%rd12+1024];
	ld.global.u32 	%r95, [%rd12+2048];
	ld.global.u32 	%r96, [%rd12+3072];
	ld.global.u32 	%r97, [%rd12+4096];
	ld.global.u32 	%r98, [%rd12+5120];
	ld.global.u32 	%r99, [%rd12+6144];
	ld.global.u32 	%r100, [%rd12+7168];
	ld.global.u32 	%r101, [%rd12+8192];
	ld.global.u32 	%r102, [%rd12+9216];
	ld.global.u32 	%r103, [%rd12+10240];
	ld.global.u32 	%r104, [%rd12+11264];
	ld.global.u32 	%r105, [%rd12+12288];
	ld.global.u32 	%r106, [%rd12+13312];
	ld.global.u32 	%r107, [%rd12+14336];
	ld.global.u32 	%r108, [%rd12+15360];
	add.s32 	%r109, %r94, %r93;
	add.s32 	%r110, %r95, %r109;
	add.s32 	%r111, %r96, %r110;
	add.s32 	%r112, %r97, %r111;
	add.s32 	%r113, %r98, %r112;
	add.s32 	%r114, %r99, %r113;
	add.s32 	%r115, %r100, %r114;
	add.s32 	%r116, %r101, %r115;
	add.s32 	%r117, %r102, %r116;
	add.s32 	%r118, %r103, %r117;
	add.s32 	%r119, %r104, %r118;
	add.s32 	%r120, %r105, %r119;
	add.s32 	%r121, %r106, %r120;
	add.s32 	%r122, %r107, %r121;
	add.s32 	%r509, %r108, %r122;
	add.s32 	%r42, %r90, -4096;
	setp.lt.u32 	%p3, %r42, 4096;
	mov.b32 	%r492, 4096;
	@%p3 bra 	$L__BB3_32;
	mov.b32 	%r492, 4096;
$L__BB3_30:
	add.s32 	%r124, %r40, %r492;
	mul.wide.u32 	%rd13, %r124, 4;
	add.s64 	%rd14, %rd2, %rd13;
	ld.global.u32 	%r125, [%rd14];
	ld.global.u32 	%r126, [%rd14+1024];
	ld.global.u32 	%r127, [%rd14+2048];
	ld.global.u32 	%r128, [%rd14+3072];
	ld.global.u32 	%r129, [%rd14+4096];
	ld.global.u32 	%r130, [%rd14+5120];
	ld.global.u32 	%r131, [%rd14+6144];
	ld.global.u32 	%r132, [%rd14+7168];
	ld.global.u32 	%r133, [%rd14+8192];
	ld.global.u32 	%r134, [%rd14+9216];
	ld.global.u32 	%r135, [%rd14+10240];
	ld.global.u32 	%r136, [%rd14+11264];
	ld.global.u32 	%r137, [%rd14+12288];
	ld.global.u32 	%r138, [%rd14+13312];
	ld.global.u32 	%r139, [%rd14+14336];
	ld.global.u32 	%r140, [%rd14+15360];
	add.s32 	%r141, %r125, %r509;
	add.s32 	%r142, %r126, %r141;
	add.s32 	%r143, %r127, %r142;
	add.s32 	%r144, %r128, %r143;
	add.s32 	%r145, %r129, %r144;
	add.s32 	%r146, %r130, %r145;
	add.s32 	%r147, %r131, %r146;
	add.s32 	%r148, %r132, %r147;
	add.s32 	%r149, %r133, %r148;
	add.s32 	%r150, %r134, %r149;
	add.s32 	%r151, %r135, %r150;
	add.s32 	%r152, %r136, %r151;
	add.s32 	%r153, %r137, %r152;
	add.s32 	%r154, %r138, %r153;
	add.s32 	%r155, %r139, %r154;
	add.s32 	%r509, %r140, %r155;
	sub.s32 	%r156, %r90, %r492;
	setp.lt.u32 	%p4, %r156, 4096;
	@%p4 bra 	$L__BB3_46;
	add.s32 	%r492, %r492, 4096;
	setp.le.u32 	%p5, %r492, %r42;
	@%p5 bra 	$L__BB3_30;
$L__BB3_32:
	setp.le.u32 	%p6, %r90, %r492;
	sub.s32 	%r157, %r90, %r492;
	setp.ge.s32 	%p7, %r40, %r157;
	or.pred  	%p8, %p6, %p7;
	@%p8 bra 	$L__BB3_46;
	not.b32 	%r160, %r40;
	add.s32 	%r161, %r90, %r160;
	sub.s32 	%r162, %r161, %r492;
	shr.u32 	%r163, %r162, 8;
	add.s32 	%r49, %r163, 1;
	and.b32  	%r50, %r49, 15;
	setp.lt.u32 	%p9, %r162, 3840;
	mov.u32 	%r501, %r40;
	@%p9 bra 	$L__BB3_37;
	or.b32  	%r495, %r40, 2048;
	add.s32 	%r494, %r40, %r492;
	and.b32  	%r164, %r49, 33554416;
	neg.s32 	%r493, %r164;
$L__BB3_35:
	.pragma "nounroll";
	mul.wide.u32 	%rd15, %r494, 4;
	add.s64 	%rd16, %rd2, %rd15;
	ld.global.u32 	%r165, [%rd16];
	add.s32 	%r166, %r165, %r509;
	add.s32 	%r167, %r494, 256;
	mul.wide.u32 	%rd17, %r167, 4;
	add.s64 	%rd18, %rd2, %rd17;
	ld.global.u32 	%r168, [%rd18];
	add.s32 	%r169, %r168, %r166;
	add.s32 	%r170, %r494, 512;
	mul.wide.u32 	%rd19, %r170, 4;
	add.s64 	%rd20, %rd2, %rd19;
	ld.global.u32 	%r171, [%rd20];
	add.s32 	%r172, %r171, %r169;
	add.s32 	%r173, %r494, 768;
	mul.wide.u32 	%rd21, %r173, 4;
	add.s64 	%rd22, %rd2, %rd21;
	ld.global.u32 	%r174, [%rd22];
	add.s32 	%r175, %r174, %r172;
	add.s32 	%r176, %r494, 1024;
	mul.wide.u32 	%rd23, %r176, 4;
	add.s64 	%rd24, %rd2, %rd23;
	ld.global.u32 	%r177, [%rd24];
	add.s32 	%r178, %r177, %r175;
	add.s32 	%r179, %r494, 1280;
	mul.wide.u32 	%rd25, %r179, 4;
	add.s64 	%rd26, %rd2, %rd25;
	ld.global.u32 	%r180, [%rd26];
	add.s32 	%r181, %r180, %r178;
	add.s32 	%r182, %r494, 1536;
	mul.wide.u32 	%rd27, %r182, 4;
	add.s64 	%rd28, %rd2, %rd27;
	ld.global.u32 	%r183, [%rd28];
	add.s32 	%r184, %r183, %r181;
	add.s32 	%r185, %r494, 1792;
	mul.wide.u32 	%rd29, %r185, 4;
	add.s64 	%rd30, %rd2, %rd29;
	ld.global.u32 	%r186, [%rd30];
	add.s32 	%r187, %r186, %r184;
	add.s32 	%r188, %r494, 2048;
	mul.wide.u32 	%rd31, %r188, 4;
	add.s64 	%rd32, %rd2, %rd31;
	ld.global.u32 	%r189, [%rd32];
	add.s32 	%r190, %r189, %r187;
	add.s32 	%r191, %r494, 2304;
	mul.wide.u32 	%rd33, %r191, 4;
	add.s64 	%rd34, %rd2, %rd33;
	ld.global.u32 	%r192, [%rd34];
	add.s32 	%r193, %r192, %r190;
	add.s32 	%r194, %r494, 2560;
	mul.wide.u32 	%rd35, %r194, 4;
	add.s64 	%rd36, %rd2, %rd35;
	ld.global.u32 	%r195, [%rd36];
	add.s32 	%r196, %r195, %r193;
	add.s32 	%r197, %r494, 2816;
	mul.wide.u32 	%rd37, %r197, 4;
	add.s64 	%rd38, %rd2, %rd37;
	ld.global.u32 	%r198, [%rd38];
	add.s32 	%r199, %r198, %r196;
	add.s32 	%r200, %r494, 3072;
	mul.wide.u32 	%rd39, %r200, 4;
	add.s64 	%rd40, %rd2, %rd39;
	ld.global.u32 	%r201, [%rd40];
	add.s32 	%r202, %r201, %r199;
	add.s32 	%r203, %r494, 3328;
	mul.wide.u32 	%rd41, %r203, 4;
	add.s64 	%rd42, %rd2, %rd41;
	ld.global.u32 	%r204, [%rd42];
	add.s32 	%r205, %r204, %r202;
	add.s32 	%r206, %r494, 3584;
	mul.wide.u32 	%rd43, %r206, 4;
	add.s64 	%rd44, %rd2, %rd43;
	ld.global.u32 	%r207, [%rd44];
	add.s32 	%r208, %r207, %r205;
	add.s32 	%r209, %r494, 3840;
	mul.wide.u32 	%rd45, %r209, 4;
	add.s64 	%rd46, %rd2, %rd45;
	ld.global.u32 	%r210, [%rd46];
	add.s32 	%r509, %r210, %r208;
	add.s32 	%r495, %r495, 4096;
	add.s32 	%r494, %r494, 4096;
	add.s32 	%r493, %r493, 16;
	setp.ne.s32 	%p10, %r493, 0;
	@%p10 bra 	$L__BB3_35;
	add.s32 	%r501, %r495, -2048;
$L__BB3_37:
	setp.eq.s32 	%p11, %r50, 0;
	@%p11 bra 	$L__BB3_46;
	and.b32  	%r66, %r49, 7;
	setp.lt.u32 	%p12, %r50, 8;
	@%p12 bra 	$L__BB3_40;
	add.s32 	%r212, %r501, %r492;
	mul.wide.u32 	%rd47, %r212, 4;
	add.s64 	%rd48, %rd2, %rd47;
	ld.global.u32 	%r213, [%rd48];
	add.s32 	%r214, %r213, %r509;
	add.s32 	%r215, %r212, 256;
	mul.wide.u32 	%rd49, %r215, 4;
	add.s64 	%rd50, %rd2, %rd49;
	ld.global.u32 	%r216, [%rd50];
	add.s32 	%r217, %r216, %r214;
	add.s32 	%r218, %r212, 512;
	mul.wide.u32 	%rd51, %r218, 4;
	add.s64 	%rd52, %rd2, %rd51;
	ld.global.u32 	%r219, [%rd52];
	add.s32 	%r220, %r219, %r217;
	add.s32 	%r221, %r212, 768;
	mul.wide.u32 	%rd53, %r221, 4;
	add.s64 	%rd54, %rd2, %rd53;
	ld.global.u32 	%r222, [%rd54];
	add.s32 	%r223, %r222, %r220;
	add.s32 	%r224, %r212, 1024;
	mul.wide.u32 	%rd55, %r224, 4;
	add.s64 	%rd56, %rd2, %rd55;
	ld.global.u32 	%r225, [%rd56];
	add.s32 	%r226, %r225, %r223;
	add.s32 	%r227, %r212, 1280;
	mul.wide.u32 	%rd57, %r227, 4;
	add.s64 	%rd58, %rd2, %rd57;
	ld.global.u32 	%r228, [%rd58];
	add.s32 	%r229, %r228, %r226;
	add.s32 	%r230, %r212, 1536;
	mul.wide.u32 	%rd59, %r230, 4;
	add.s64 	%rd60, %rd2, %rd59;
	ld.global.u32 	%r231, [%rd60];
	add.s32 	%r232, %r231, %r229;
	add.s32 	%r233, %r212, 1792;
	mul.wide.u32 	%rd61, %r233, 4;
	add.s64 	%rd62, %rd2, %rd61;
	ld.global.u32 	%r234, [%rd62];
	add.s32 	%r509, %r234, %r232;
	add.s32 	%r501, %r501, 2048;
$L__BB3_40:
	setp.eq.s32 	%p13, %r66, 0;
	@%p13 bra 	$L__BB3_46;
	and.b32  	%r72, %r49, 3;
	setp.lt.u32 	%p14, %r66, 4;
	@%p14 bra 	$L__BB3_43;
	add.s32 	%r236, %r501, %r492;
	mul.wide.u32 	%rd63, %r236, 4;
	add.s64 	%rd64, %rd2, %rd63;
	ld.global.u32 	%r237, [%rd64];
	add.s32 	%r238, %r237, %r509;
	add.s32 	%r239, %r236, 256;
	mul.wide.u32 	%rd65, %r239, 4;
	add.s64 	%rd66, %rd2, %rd65;
	ld.global.u32 	%r240, [%rd66];
	add.s32 	%r241, %r240, %r238;
	add.s32 	%r242, %r236, 512;
	mul.wide.u32 	%rd67, %r242, 4;
	add.s64 	%rd68, %rd2, %rd67;
	ld.global.u32 	%r243, [%rd68];
	add.s32 	%r244, %r243, %r241;
	add.s32 	%r245, %r236, 768;
	mul.wide.u32 	%rd69, %r245, 4;
	add.s64 	%rd70, %rd2, %rd69;
	ld.global.u32 	%r246, [%rd70];
	add.s32 	%r509, %r246, %r244;
	add.s32 	%r501, %r501, 1024;
$L__BB3_43:
	setp.eq.s32 	%p15, %r72, 0;
	@%p15 bra 	$L__BB3_46;
	add.s32 	%r507, %r501, %r492;
	neg.s32 	%r506, %r72;
$L__BB3_45:
	.pragma "nounroll";
	mul.wide.u32 	%rd71, %r507, 4;
	add.s64 	%rd72, %rd2, %rd71;
	ld.global.u32 	%r247, [%rd72];
	add.s32 	%r509, %r247, %r509;
	add.s32 	%r507, %r507, 256;
	add.s32 	%r506, %r506, 1;
	setp.ne.s32 	%p16, %r506, 0;
	@%p16 bra 	$L__BB3_45;
$L__BB3_46:
	// begin inline asm
	mov.u32 %r248, %laneid;
	// end inline asm
	mov.b32 	%r251, 1;
	mov.b32 	%r272, 31;
	mov.b32 	%r273, -1;
	// begin inline asm
	shfl.sync.down.b32 %r249, %r509, %r251, %r272, %r273;
	// end inline asm
	setp.gt.s32 	%p17, %r248, 30;
	selp.b32 	%r274, 0, %r249, %p17;
	add.s32 	%r255, %r274, %r509;
	mov.b32 	%r256, 2;
	// begin inline asm
	shfl.sync.down.b32 %r254, %r255, %r256, %r272, %r273;
	// end inline asm
	setp.gt.s32 	%p18, %r248, 29;
	selp.b32 	%r275, 0, %r254, %p18;
	add.s32 	%r260, %r255, %r275;
	mov.b32 	%r261, 4;
	// begin inline asm
	shfl.sync.down.b32 %r259, %r260, %r261, %r272, %r273;
	// end inline asm
	setp.gt.s32 	%p19, %r248, 27;
	selp.b32 	%r276, 0, %r259, %p19;
	add.s32 	%r265, %r260, %r276;
	mov.b32 	%r266, 8;
	// begin inline asm
	shfl.sync.down.b32 %r264, %r265, %r266, %r272, %r273;
	// end inline asm
	setp.gt.s32 	%p20, %r248, 23;
	selp.b32 	%r277, 0, %r264, %p20;
	add.s32 	%r270, %r265, %r277;
	mov.b32 	%r271, 16;
	// begin inline asm
	shfl.sync.down.b32 %r269, %r270, %r271, %r272, %r273;
	// end inline asm
	setp.gt.s32 	%p21, %r248, 15;
	selp.b32 	%r278, 0, %r269, %p21;
	add.s32 	%r510, %r270, %r278;
	setp.ne.s32 	%p22, %r248, 0;
	@%p22 bra 	$L__BB3_48;
	shr.u32 	%r279, %r40, 3;
	and.b32  	%r280, %r279, 124;
	mov.u32 	%r281, _ZZN3cub18CUB_300001_SM_10006detail6reduce28DeviceReduceSingleTileKernelINS2_10policy_hubIijN4cuda3std3__44plusIiEEE10Policy1000EN6thrust24THRUST_300001_SM_1000_NS10device_ptrIjEEPijS9_iiNS7_10__identityEEEvT0_T1_T2_T3_T4_T6_E12temp_storage;
	add.s32 	%r282, %r281, %r280;
	st.shared.u32 	[%r282+8], %r510;
$L__BB3_48:
	bar.sync 	0;
	setp.ne.s32 	%p23, %r40, 0;
	@%p23 bra 	$L__BB3_50;
	ld.shared.u32 	%r283, [_ZZN3cub18CUB_300001_SM_10006detail6reduce28DeviceReduceSingleTileKernelINS2_10policy_hubIijN4cuda3std3__44plusIiEEE10Policy1000EN6thrust24THRUST_300001_SM_1000_NS10device_ptrIjEEPijS9_iiNS7_10__identityEEEvT0_T1_T2_T3_T4_T6_E12temp_storage+12];
	add.s32 	%r284, %r283, %r510;
	ld.shared.u32 	%r285, [_ZZN3cub18CUB_300001_SM_10006detail6reduce28DeviceReduceSingleTileKernelINS2_10policy_hubIijN4cuda3std3__44plusIiEEE10Policy1000EN6thrust24THRUST_300001_SM_1000_NS10device_ptrIjEEPijS9_iiNS7_10__identityEEEvT0_T1_T2_T3_T4_T6_E12temp_storage+16];
	add.s32 	%r286, %r284, %r285;
	ld.shared.u32 	%r287, [_ZZN3cub18CUB_300001_SM_10006detail6reduce28DeviceReduceSingleTileKernelINS2_10policy_hubIijN4cuda3std3__44plusIiEEE10Policy1000EN6thrust24THRUST_300001_SM_1000_NS10device_ptrIjEEPijS9_iiNS7_10__identityEEEvT0_T1_T2_T3_T4_T6_E12temp_storage+20];
	add.s32 	%r288, %r286, %r287;
	ld.shared.u32 	%r289, [_ZZN3cub18CUB_300001_SM_10006detail6reduce28DeviceReduceSingleTileKernelINS2_10policy_hubIijN4cuda3std3__44plusIiEEE10Policy1000EN6thrust24THRUST_300001_SM_1000_NS10device_ptrIjEEPijS9_iiNS7_10__identityEEEvT0_T1_T2_T3_T4_T6_E12temp_storage+24];
	add.s32 	%r290, %r288, %r289;
	ld.shared.u32 	%r291, [_ZZN3cub18CUB_300001_SM_10006detail6reduce28DeviceReduceSingleTileKernelINS2_10policy_hubIijN4cuda3std3__44plusIiEEE10Policy1000EN6thrust24THRUST_300001_SM_1000_NS10device_ptrIjEEPijS9_iiNS7_10__identityEEEvT0_T1_T2_T3_T4_T6_E12temp_storage+28];
	add.s32 	%r292, %r290, %r291;
	ld.shared.u32 	%r293, [_ZZN3cub18CUB_300001_SM_10006detail6reduce28DeviceReduceSingleTileKernelINS2_10policy_hubIijN4cuda3std3__44plusIiEEE10Policy1000EN6thrust24THRUST_300001_SM_1000_NS10device_ptrIjEEPijS9_iiNS7_10__identityEEEvT0_T1_T2_T3_T4_T6_E12temp_storage+32];
	add.s32 	%r294, %r292, %r293;
	ld.shared.u32 	%r295, [_ZZN3cub18CUB_300001_SM_10006detail6reduce28DeviceReduceSingleTileKernelINS2_10policy_hubIijN4cuda3std3__44plusIiEEE10Policy1000EN6thrust24THRUST_300001_SM_1000_NS10device_ptrIjEEPijS9_iiNS7_10__identityEEEvT0_T1_T2_T3_T4_T6_E12temp_storage+36];
	add.s32 	%r510, %r294, %r295;
$L__BB3_50:
	mov.u32 	%r469, %tid.x;
	setp.ne.s32 	%p57, %r469, 0;
	@%p57 bra 	$L__BB3_52;
	add.s32 	%r470, %r510, %r91;
	st.global.u32 	[%rd1], %r470;
$L__BB3_52:
	ret;

}
	// .globl	_ZN3cub18CUB_300001_SM_10006detail6reduce18DeviceReduceKernelINS2_10policy_hubIijN4cuda3std3__44plusIiEEE10Policy1000EN6thrust24THRUST_300001_SM_1000_NS10device_ptrIjEEjS9_iNS7_10__identityEEEvT0_PT3_T1_NS0_13GridEvenShareISK_EET2_T4_
.visible .entry _ZN3cub18CUB_300001_SM_10006detail6reduce18DeviceReduceKernelINS2_10policy_hubIijN4cuda3std3__44plusIiEEE10Policy1000EN6thrust24THRUST_300001_SM_1000_NS10device_ptrIjEEjS9_iNS7_10__identityEEEvT0_PT3_T1_NS0_13GridEvenShareISK_EET2_T4_(
	.param .align 8 .b8 _ZN3cub18CUB_300001_SM_10006detail6reduce18DeviceReduceKernelINS2_10policy_hubIijN4cuda3std3__44plusIiEEE10Policy1000EN6thrust24THRUST_300001_SM_1000_NS10device_ptrIjEEjS9_iNS7_10__identityEEEvT0_PT3_T1_NS0_13GridEvenShareISK_EET2_T4__param_0[8],
	.param .u64 .ptr .align 1 _ZN3cub18CUB_300001_SM_10006detail6reduce18DeviceReduceKernelINS2_10policy_hubIijN4cuda3std3__44plusIiEEE10Policy1000EN6thrust24THRUST_300001_SM_1000_NS10device_ptrIjEEjS9_iNS7_10__identityEEEvT0_PT3_T1_NS0_13GridEvenShareISK_EET2_T4__param_1,
	.param .u32 _ZN3cub18CUB_300001_SM_10006detail6reduce18DeviceReduceKernelINS2_10policy_hubIijN4cuda3std3__44plusIiEEE10Policy1000EN6thrust24THRUST_300001_SM_1000_NS10device_ptrIjEEjS9_iNS7_10__identityEEEvT0_PT3_T1_NS0_13GridEvenShareISK_EET2_T4__param_2,
	.param .align 4 .b8 _ZN3cub18CUB_300001_SM_10006detail6reduce18DeviceReduceKernelINS2_10policy_hubIijN4cuda3std3__44plusIiEEE10Policy1000EN6thrust24THRUST_300001_SM_1000_NS10device_ptrIjEEjS9_iNS7_10__identityEEEvT0_PT3_T1_NS0_13GridEvenShareISK_EET2_T4__param_3[40],
	.param .align 1 .b8 _ZN3cub18CUB_300001_SM_10006detail6reduce18DeviceReduceKernelINS2_10policy_hubIijN4cuda3std3__44plusIiEEE10Policy1000EN6thrust24THRUST_300001_SM_1000_NS10device_ptrIjEEjS9_iNS7_10__identityEEEvT0_PT3_T1_NS0_13GridEvenShareISK_EET2_T4__param_4[1],
	.param .align 1 .b8 _ZN3cub18CUB_300001_SM_10006detail6reduce18DeviceReduceKernelINS2_10policy_hubIijN4cuda3std3__44plusIiEEE10Policy1000EN6thrust24THRUST_300001_SM_1000_NS10device_ptrIjEEjS9_iNS7_10__identityEEEvT0_PT3_T1_NS0_13GridEvenShareISK_EET2_T4__param_5[1]
)
.maxntid 256
{
	.reg .pred 	%p<57>;
	.reg .b16 	%rs<4>;
	.reg .b32 	%r<575>;
	.reg .b64 	%rd<130>;
	// demoted variable
	.shared .align 4 .b8 _ZZN3cub18CUB_300001_SM_10006detail6reduce18DeviceReduceKernelINS2_10policy_hubIijN4cuda3std3__44plusIiEEE10Policy1000EN6thrust24THRUST_300001_SM_1000_NS10device_ptrIjEEjS9_iNS7_10__identityEEEvT0_PT3_T1_NS0_13GridEvenShareISK_EET2_T4_E12temp_storage[44];
	ld.param.u32 	%r1, [_ZN3cub18CUB_300001_SM_10006detail6reduce18DeviceReduceKernelINS2_10policy_hubIijN4cuda3std3__44plusIiEEE10Policy1000EN6thrust24THRUST_300001_SM_1000_NS10device_ptrIjEEjS9_iNS7_10__identityEEEvT0_PT3_T1_NS0_13GridEvenShareISK_EET2_T4__param_3+20];
	ld.param.u32 	%r2, [_ZN3cub18CUB_300001_SM_10006detail6reduce18DeviceReduceKernelINS2_10policy_hubIijN4cuda3std3__44plusIiEEE10Policy1000EN6thrust24THRUST_300001_SM_1000_NS10device_ptrIjEEjS9_iNS7_10__identityEEEvT0_PT3_T1_NS0_13GridEvenShareISK_EET2_T4__param_3+24];
	ld.param.u64 	%rd3, [_ZN3cub18CUB_300001_SM_10006detail6reduce18DeviceReduceKernelINS2_10policy_hubIijN4cuda3std3__44plusIiEEE10Policy1000EN6thrust24THRUST_300001_SM_1000_NS10device_ptrIjEEjS9_iNS7_10__identityEEEvT0_PT3_T1_NS0_13GridEvenShareISK_EET2_T4__param_0];
	cvta.to.global.u64 	%rd1, %rd3;
	mov.u32 	%r3, %ctaid.x;
	shl.b32 	%r4, %r2, 12;
	shl.b32 	%r556, %r3, 12;
	sub.s32 	%r6, %r1, %r556;
	setp.gt.u32 	%p1, %r6, 4095;
	@%p1 bra 	$L__BB4_26;
	mov.u32 	%r7, %tid.x;
	setp.ge.u32 	%p23, %r7, %r6;
	mov.b32 	%r550, 0;
	mov.u32 	%r539, %r7;
	@%p23 bra 	$L__BB4_3;
	add.s32 	%r330, %r556, %r7;
	mul.wide.u32 	%rd66, %r330, 4;
	add.s64 	%rd67, %rd1, %rd66;
	ld.global.u32 	%r550, [%rd67];
	add.s32 	%r539, %r7, 256;
$L__BB4_3:
	setp.ge.u32 	%p24, %r539, %r6;
	@%p24 bra 	$L__BB4_17;
	not.b32 	%r332, %r539;
	add.s32 	%r333, %r1, %r332;
	sub.s32 	%r334, %r333, %r556;
	shr.u32 	%r335, %r334, 8;
	add.s32 	%r12, %r335, 1;
	and.b32  	%r13, %r12, 15;
	setp.lt.u32 	%p25, %r334, 3840;
	@%p25 bra 	$L__BB4_8;
	or.b32  	%r536, %r539, 2048;
	add.s32 	%r535, %r539, %r556;
	and.b32  	%r336, %r12, 33554416;
	neg.s32 	%r534, %r336;
$L__BB4_6:
	.pragma "nounroll";
	mul.wide.u32 	%rd68, %r535, 4;
	add.s64 	%rd69, %rd1, %rd68;
	ld.global.u32 	%r337, [%rd69];
	add.s32 	%r338, %r337, %r550;
	add.s32 	%r339, %r535, 256;
	mul.wide.u32 	%rd70, %r339, 4;
	add.s64 	%rd71, %rd1, %rd70;
	ld.global.u32 	%r340, [%rd71];
	add.s32 	%r341, %r340, %r338;
	add.s32 	%r342, %r535, 512;
	mul.wide.u32 	%rd72, %r342, 4;
	add.s64 	%rd73, %rd1, %rd72;
	ld.global.u32 	%r343, [%rd73];
	add.s32 	%r344, %r343, %r341;
	add.s32 	%r345, %r535, 768;
	mul.wide.u32 	%rd74, %r345, 4;
	add.s64 	%rd75, %rd1, %rd74;
	ld.global.u32 	%r346, [%rd75];
	add.s32 	%r347, %r346, %r344;
	add.s32 	%r348, %r535, 1024;
	mul.wide.u32 	%rd76, %r348, 4;
	add.s64 	%rd77, %rd1, %rd76;
	ld.global.u32 	%r349, [%rd77];
	add.s32 	%r350, %r349, %r347;
	add.s32 	%r351, %r535, 1280;
	mul.wide.u32 	%rd78, %r351, 4;
	add.s64 	%rd79, %rd1, %rd78;
	ld.global.u32 	%r352, [%rd79];
	add.s32 	%r353, %r352, %r350;
	add.s32 	%r354, %r535, 1536;
	mul.wide.u32 	%rd80, %r354, 4;
	add.s64 	%rd81, %rd1, %rd80;
	ld.global.u32 	%r355, [%rd81];
	add.s32 	%r356, %r355, %r353;
	add.s32 	%r357, %r535, 1792;
	mul.wide.u32 	%rd82, %r357, 4;
	add.s64 	%rd83, %rd1, %rd82;
	ld.global.u32 	%r358, [%rd83];
	add.s32 	%r359, %r358, %r356;
	add.s32 	%r360, %r535, 2048;
	mul.wide.u32 	%rd84, %r360, 4;
	add.s64 	%rd85, %rd1, %rd84;
	ld.global.u32 	%r361, [%rd85];
	add.s32 	%r362, %r361, %r359;
	add.s32 	%r363, %r535, 2304;
	mul.wide.u32 	%rd86, %r363, 4;
	add.s64 	%rd87, %rd1, %rd86;
	ld.global.u32 	%r364, [%rd87];
	add.s32 	%r365, %r364, %r362;
	add.s32 	%r366, %r535, 2560;
	mul.wide.u32 	%rd88, %r366, 4;
	add.s64 	%rd89, %rd1, %rd88;
	ld.global.u32 	%r367, [%rd89];
	add.s32 	%r368, %r367, %r365;
	add.s32 	%r369, %r535, 2816;
	mul.wide.u32 	%rd90, %r369, 4;
	add.s64 	%rd91, %rd1, %rd90;
	ld.global.u32 	%r370, [%rd91];
	add.s32 	%r371, %r370, %r368;
	add.s32 	%r372, %r535, 3072;
	mul.wide.u32 	%rd92, %r372, 4;
	add.s64 	%rd93, %rd1, %rd92;
	ld.global.u32 	%r373, [%rd93];
	add.s32 	%r374, %r373, %r371;
	add.s32 	%r375, %r535, 3328;
	mul.wide.u32 	%rd94, %r375, 4;
	add.s64 	%rd95, %rd1, %rd94;
	ld.global.u32 	%r376, [%rd95];
	add.s32 	%r377, %r376, %r374;
	add.s32 	%r378, %r535, 3584;
	mul.wide.u32 	%rd96, %r378, 4;
	add.s64 	%rd97, %rd1, %rd96;
	ld.global.u32 	%r379, [%rd97];
	add.s32 	%r380, %r379, %r377;
	add.s32 	%r381, %r535, 3840;
	mul.wide.u32 	%rd98, %r381, 4;
	add.s64 	%rd99, %rd1, %rd98;
	ld.global.u32 	%r382, [%rd99];
	add.s32 	%r550, %r382, %r380;
	add.s32 	%r536, %r536, 4096;
	add.s32 	%r535, %r535, 4096;
	add.s32 	%r534, %r534, 16;
	setp.ne.s32 	%p26, %r534, 0;
	@%p26 bra 	$L__BB4_6;
	add.s32 	%r539, %r536, -2048;
$L__BB4_8:
	setp.eq.s32 	%p27, %r13, 0;
	@%p27 bra 	$L__BB4_17;
	and.b32  	%r29, %r12, 7;
	setp.lt.u32 	%p28, %r13, 8;
	@%p28 bra 	$L__BB4_11;
	add.s32 	%r384, %r556, %r539;
	mul.wide.u32 	%rd100, %r384, 4;
	add.s64 	%rd101, %rd1, %rd100;
	ld.global.u32 	%r385, [%rd101];
	add.s32 	%r386, %r385, %r550;
	add.s32 	%r387, %r384, 256;
	mul.wide.u32 	%rd102, %r387, 4;
	add.s64 	%rd103, %rd1, %rd102;
	ld.global.u32 	%r388, [%rd103];
	add.s32 	%r389, %r388, %r386;
	add.s32 	%r390, %r384, 512;
	mul.wide.u32 	%rd104, %r390, 4;
	add.s64 	%rd105, %rd1, %rd104;
	ld.global.u32 	%r391, [%rd105];
	add.s32 	%r392, %r391, %r389;
	add.s32 	%r393, %r384, 768;
	mul.wide.u32 	%rd106, %r393, 4;
	add.s64 	%rd107, %rd1, %rd106;
	ld.global.u32 	%r394, [%rd107];
	add.s32 	%r395, %r394, %r392;
	add.s32 	%r396, %r384, 1024;
	mul.wide.u32 	%rd108, %r396, 4;
	add.s64 	%rd109, %rd1, %rd108;
	ld.global.u32 	%r397, [%rd109];
	add.s32 	%r398, %r397, %r395;
	add.s32 	%r399, %r384, 1280;
	mul.wide.u32 	%rd110, %r399, 4;
	add.s64 	%rd111, %rd1, %rd110;
	ld.global.u32 	%r400, [%rd111];
	add.s32 	%r401, %r400, %r398;
	add.s32 	%r402, %r384, 1536;
	mul.wide.u32 	%rd112, %r402, 4;
	add.s64 	%rd113, %rd1, %rd112;
	ld.global.u32 	%r403, [%rd113];
	add.s32 	%r404, %r403, %r401;
	add.s32 	%r405, %r384, 1792;
	mul.wide.u32 	%rd114, %r405, 4;
	add.s64 	%rd115, %rd1, %rd114;
	ld.global.u32 	%r406, [%rd115];
	add.s32 	%r550, %r406, %r404;
	add.s32 	%r539, %r539, 2048;
$L__BB4_11:
	setp.eq.s32 	%p29, %r29, 0;
	@%p29 bra 	$L__BB4_17;
	and.b32  	%r35, %r12, 3;
	setp.lt.u32 	%p30, %r29, 4;
	@%p30 bra 	$L__BB4_14;
	add.s32 	%r408, %r556, %r539;
	mul.wide.u32 	%rd116, %r408, 4;
	add.s64 	%rd117, %rd1, %rd116;
	ld.global.u32 	%r409, [%rd117];
	add.s32 	%r410, %r409, %r550;
	add.s32 	%r411, %r408, 256;
	mul.wide.u32 	%rd118, %r411, 4;
	add.s64 	%rd119, %rd1, %rd118;
	ld.global.u32 	%r412, [%rd119];
	add.s32 	%r413, %r412, %r410;
	add.s32 	%r414, %r408, 512;
	mul.wide.u32 	%rd120, %r414, 4;
	add.s64 	%rd121, %rd1, %rd120;
	ld.global.u32 	%r415, [%rd121];
	add.s32 	%r416, %r415, %r413;
	add.s32 	%r417, %r408, 768;
	mul.wide.u32 	%rd122, %r417, 4;
	add.s64 	%rd123, %rd1, %rd122;
	ld.global.u32 	%r418, [%rd123];
	add.s32 	%r550, %r418, %r416;
	add.s32 	%r539, %r539, 1024;
$L__BB4_14:
	setp.eq.s32 	%p31, %r35, 0;
	@%p31 bra 	$L__BB4_17;
	add.s32 	%r548, %r539, %r556;
	neg.s32 	%r547, %r35;
$L__BB4_16:
	.pragma "nounroll";
	mul.wide.u32 	%rd124, %r548, 4;
	add.s64 	%rd125, %rd1, %rd124;
	ld.global.u32 	%r419, [%rd125];
	add.s32 	%r550, %r419, %r550;
	add.s32 	%r548, %r548, 256;
	add.s32 	%r547, %r547, 1;
	setp.ne.s32 	%p32, %r547, 0;
	@%p32 bra 	$L__BB4_16;
$L__BB4_17:
	setp.lt.u32 	%p33, %r6, 256;
	@%p33 bra 	$L__BB4_22;
	// begin inline asm
	mov.u32 %r483, %laneid;
	// end inline asm
	mov.b32 	%r486, 1;
	mov.b32 	%r507, 31;
	mov.b32 	%r508, -1;
	// begin inline asm
	shfl.sync.down.b32 %r484, %r550, %r486, %r507, %r508;
	// end inline asm
	setp.gt.s32 	%p49, %r483, 30;
	selp.b32 	%r509, 0, %r484, %p49;
	add.s32 	%r490, %r509, %r550;
	mov.b32 	%r491, 2;
	// begin inline asm
	shfl.sync.down.b32 %r489, %r490, %r491, %r507, %r508;
	// end inline asm
	setp.gt.s32 	%p50, %r483, 29;
	selp.b32 	%r510, 0, %r489, %p50;
	add.s32 	%r495, %r490, %r510;
	mov.b32 	%r496, 4;
	// begin inline asm
	shfl.sync.down.b32 %r494, %r495, %r496, %r507, %r508;
	// end inline asm
	setp.gt.s32 	%p51, %r483, 27;
	selp.b32 	%r511, 0, %r494, %p51;
	add.s32 	%r500, %r495, %r511;
	mov.b32 	%r501, 8;
	// begin inline asm
	shfl.sync.down.b32 %r499, %r500, %r501, %r507, %r508;
	// end inline asm
	setp.gt.s32 	%p52, %r483, 23;
	selp.b32 	%r512, 0, %r499, %p52;
	add.s32 	%r505, %r500, %r512;
	mov.b32 	%r506, 16;
	// begin inline asm
	shfl.sync.down.b32 %r504, %r505, %r506, %r507, %r508;
	// end inline asm
	setp.gt.s32 	%p53, %r483, 15;
	selp.b32 	%r513, 0, %r504, %p53;
	add.s32 	%r574, %r505, %r513;
	setp.ne.s32 	%p54, %r483, 0;
	@%p54 bra 	$L__BB4_20;
	shr.u32 	%r514, %r7, 3;
	and.b32  	%r515, %r514, 124;
	mov.u32 	%r516, _ZZN3cub18CUB_300001_SM_10006detail6reduce18DeviceReduceKernelINS2_10policy_hubIijN4cuda3std3__44plusIiEEE10Policy1000EN6thrust24THRUST_300001_SM_1000_NS10device_ptrIjEEjS9_iNS7_10__identityEEEvT0_PT3_T1_NS0_13GridEvenShareISK_EET2_T4_E12temp_storage;
	add.s32 	%r517, %r516, %r515;
	st.shared.u32 	[%r517+8], %r574;
$L__BB4_20:
	bar.sync 	0;
	setp.ne.s32 	%p55, %r7, 0;
	@%p55 bra 	$L__BB4_48;
	ld.shared.u32 	%r518, [_ZZN3cub18CUB_300001_SM_10006detail6reduce18DeviceReduceKernelINS2_10policy_hubIijN4cuda3std3__44plusIiEEE10Policy1000EN6thrust24THRUST_300001_SM_1000_NS10device_ptrIjEEjS9_iNS7_10__identityEEEvT0_PT3_T1_NS0_13GridEvenShareISK_EET2_T4_E12temp_storage+12];
	add.s32 	%r519, %r518, %r574;
	ld.shared.u32 	%r520, [_ZZN3cub18CUB_300001_SM_10006detail6reduce18DeviceReduceKernelINS2_10policy_hubIijN4cuda3std3__44plusIiEEE10Policy1000EN6thrust24THRUST_300001_SM_1000_NS10device_ptrIjEEjS9_iNS7_10__identityEEEvT0_PT3_T1_NS0_13GridEvenShareISK_EET2_T4_E12temp_storage+16];
	add.s32 	%r521, %r519, %r520;
	ld.shared.u32 	%r522, [_ZZN3cub18CUB_300001_SM_10006detail6reduce18DeviceReduceKernelINS2_10policy_hubIijN4cuda3std3__44plusIiEEE10Policy1000EN6thrust24THRUST_300001_SM_1000_NS10device_ptrIjEEjS9_iNS7_10__identityEEEvT0_PT3_T1_NS0_13GridEvenShareISK_EET2_T4_E12temp_storage+20];
	add.s32 	%r523, %r521, %r522;
	ld.shared.u32 	%r524, [_ZZN3cub18CUB_300001_SM_10006detail6reduce18DeviceReduceKernelINS2_10policy_hubIijN4cuda3std3__44plusIiEEE10Policy1000EN6thrust24THRUST_300001_SM_1000_NS10device_ptrIjEEjS9_iNS7_10__identityEEEvT0_PT3_T1_NS0_13GridEvenShareISK_EET2_T4_E12temp_storage+24];
	add.s32 	%r525, %r523, %r524;
	ld.shared.u32 	%r526, [_ZZN3cub18CUB_300001_SM_10006detail6reduce18DeviceReduceKernelINS2_10policy_hubIijN4cuda3std3__44plusIiEEE10Policy1000EN6thrust24THRUST_300001_SM_1000_NS10device_ptrIjEEjS9_iNS7_10__identityEEEvT0_PT3_T1_NS0_13GridEvenShareISK_EET2_T4_E12temp_storage+28];
	add.s32 	%r527, %r525, %r526;
	ld.shared.u32 	%r528, [_ZZN3cub18CUB_300001_SM_10006detail6reduce18DeviceReduceKernelINS2_10policy_hubIijN4cuda3std3__44plusIiEEE10Policy1000EN6thrust24THRUST_300001_SM_1000_NS10device_ptrIjEEjS9_iNS7_10__identityEEEvT0_PT3_T1_NS0_13GridEvenShareISK_EET2_T4_E12temp_storage+32];
	add.s32 	%r529, %r527, %r528;
	ld.shared.u32 	%r530, [_ZZN3cub18CUB_300001_SM_10006detail6reduce18DeviceReduceKernelINS2_10policy_hubIijN4cuda3std3__44plusIiEEE10Policy1000EN6thrust24THRUST_300001_SM_1000_NS10device_ptrIjEEjS9_iNS7_10__identityEEEvT0_PT3_T1_NS0_13GridEvenShareISK_EET2_T4_E12temp_storage+36];
	add.s32 	%r574, %r529, %r530;
	bra.uni 	$L__BB4_48;
$L__BB4_22:
	// begin inline asm
	mov.u32 %r420, %laneid;
	// end inline asm
	and.b32  	%r446, %r7, 992;
	add.s32 	%r447, %r446, 32;
	setp.gt.u32 	%p34, %r447, %r6;
	not.b32 	%r448, %r446;
	add.s32 	%r449, %r6, %r448;
	selp.b32 	%r444, %r449, 31, %p34;
	mov.b32 	%r423, 1;
	mov.b32 	%r445, -1;
	// begin inline asm
	shfl.sync.down.b32 %r421, %r550, %r423, %r444, %r445;
	// end inline asm
	setp.lt.s32 	%p35, %r420, %r444;
	selp.b32 	%r450, %r421, 0, %p35;
	add.s32 	%r427, %r450, %r550;
	mov.b32 	%r428, 2;
	// begin inline asm
	shfl.sync.down.b32 %r426, %r427, %r428, %r444, %r445;
	// end inline asm
	add.s32 	%r451, %r420, 2;
	setp.gt.s32 	%p36, %r451, %r444;
	selp.b32 	%r452, 0, %r426, %p36;
	add.s32 	%r432, %r427, %r452;
	mov.b32 	%r433, 4;
	// begin inline asm
	shfl.sync.down.b32 %r431, %r432, %r433, %r444, %r445;
	// end inline asm
	add.s32 	%r453, %r420, 4;
	setp.gt.s32 	%p37, %r453, %r444;
	selp.b32 	%r454, 0, %r431, %p37;
	add.s32 	%r437, %r432, %r454;
	mov.b32 	%r438, 8;
	// begin inline asm
	shfl.sync.down.b32 %r436, %r437, %r438, %r444, %r445;
	// end inline asm
	add.s32 	%r455, %r420, 8;
	setp.gt.s32 	%p38, %r455, %r444;
	selp.b32 	%r456, 0, %r436, %p38;
	add.s32 	%r442, %r437, %r456;
	mov.b32 	%r443, 16;
	// begin inline asm
	shfl.sync.down.b32 %r441, %r442, %r443, %r444, %r445;
	// end inline asm
	add.s32 	%r457, %r420, 16;
	setp.gt.s32 	%p39, %r457, %r444;
	selp.b32 	%r458, 0, %r441, %p39;
	add.s32 	%r574, %r442, %r458;
	setp.ne.s32 	%p40, %r420, 0;
	@%p40 bra 	$L__BB4_24;
	shr.u32 	%r459, %r7, 3;
	and.b32  	%r460, %r459, 124;
	mov.u32 	%r461, _ZZN3cub18CUB_300001_SM_10006detail6reduce18DeviceReduceKernelINS2_10policy_hubIijN4cuda3std3__44plusIiEEE10Policy1000EN6thrust24THRUST_300001_SM_1000_NS10device_ptrIjEEjS9_iNS7_10__identityEEEvT0_PT3_T1_NS0_13GridEvenShareISK_EET2_T4_E12temp_storage;
	add.s32 	%r462, %r461, %r460;
	st.shared.u32 	[%r462+8], %r574;
$L__BB4_24:
	bar.sync 	0;
	setp.ne.s32 	%p41, %r7, 0;
	@%p41 bra 	$L__BB4_48;
	setp.gt.u32 	%p42, %r6, 32;
	ld.shared.u32 	%r463, [_ZZN3cub18CUB_300001_SM_10006detail6reduce18DeviceReduceKernelINS2_10policy_hubIijN4cuda3std3__44plusIiEEE10Policy1000EN6thrust24THRUST_300001_SM_1000_NS10device_ptrIjEEjS9_iNS7_10__identityEEEvT0_PT3_T1_NS0_13GridEvenShareISK_EET2_T4_E12temp_storage+12];
	selp.b32 	%r464, %r463, 0, %p42;
	add.s32 	%r465, %r464, %r574;
	setp.gt.u32 	%p43, %r6, 64;
	ld.shared.u32 	%r466, [_ZZN3cub18CUB_300001_SM_10006detail6reduce18DeviceReduceKernelINS2_10policy_hubIijN4cuda3std3__44plusIiEEE10Policy1000EN6thrust24THRUST_300001_SM_1000_NS10device_ptrIjEEjS9_iNS7_10__identityEEEvT0_PT3_T1_NS0_13GridEvenShareISK_EET2_T4_E12temp_storage+16];
	selp.b32 	%r467, %r466, 0, %p43;
	add.s32 	%r468, %r465, %r467;
	setp.gt.u32 	%p44, %r6, 96;
	ld.shared.u32 	%r469, [_ZZN3cub18CUB_300001_SM_10006detail6reduce18DeviceReduceKernelINS2_10policy_hubIijN4cuda3std3__44plusIiEEE10Policy1000EN6thrust24THRUST_300001_SM_1000_NS10device_ptrIjEEjS9_iNS7_10__identityEEEvT0_PT3_T1_NS0_13GridEvenShareISK_EET2_T4_E12temp_storage+20];
	selp.b32 	%r470, %r469, 0, %p44;
	add.s32 	%r471, %r468, %r470;
	setp.gt.u32 	%p45, %r6, 128;
	ld.shared.u32 	%r472, [_ZZN3cub18CUB_300001_SM_10006detail6reduce18DeviceReduceKernelINS2_10policy_hubIijN4cuda3std3__44plusIiEEE10Policy1000EN6thrust24THRUST_300001_SM_1000_NS10device_ptrIjEEjS9_iNS7_10__identityEEEvT0_PT3_T1_NS0_13GridEvenShareISK_EET2_T4_E12temp_storage+24];
	selp.b32 	%r473, %r472, 0, %p45;
	add.s32 	%r474, %r471, %r473;
	setp.gt.u32 	%p46, %r6, 160;
	ld.shared.u32 	%r475, [_ZZN3cub18CUB_300001_SM_10006detail6reduce18DeviceReduceKernelINS2_10policy_hubIijN4cuda3std3__44plusIiEEE10Policy1000EN6thrust24THRUST_300001_SM_1000_NS10device_ptrIjEEjS9_iNS7_10__identityEEEvT0_PT3_T1_NS0_13GridEvenShareISK_EET2_T4_E12temp_storage+28];
	selp.b32 	%r476, %r475, 0, %p46;
	add.s32 	%r477, %r474, %r476;
	setp.gt.u32 	%p47, %r6, 192;
	ld.shared.u32 	%r478, [_ZZN3cub18CUB_300001_SM_10006detail6reduce18DeviceReduceKernelINS2_10policy_hubIijN4cuda3std3__44plusIiEEE10Policy1000EN6thrust24THRUST_300001_SM_1000_NS10device_ptrIjEEjS9_iNS7_10__identityEEEvT0_PT3_T1_NS0_13GridEvenShareISK_EET2_T4_E12temp_storage+32];
	selp.b32 	%r479, %r478, 0, %p47;
	add.s32 	%r480, %r477, %r479;
	setp.gt.u32 	%p48, %r6, 224;
	ld.shared.u32 	%r481, [_ZZN3cub18CUB_300001_SM_10006detail6reduce18DeviceReduceKernelINS2_10policy_hubIijN4cuda3std3__44plusIiEEE10Policy1000EN6thrust24THRUST_300001_SM_1000_NS10device_ptrIjEEjS9_iNS7_10__identityEEEvT0_PT3_T1_NS0_13GridEvenShareISK_EET2_T4_E12temp_storage+36];
	selp.b32 	%r482, %r481, 0, %p48;
	add.s32 	%r574, %r480, %r482;
	bra.uni 	$L__BB4_48;
$L__BB4_26:
	mov.u32 	%r54, %tid.x;
	add.s32 	%r110, %r54, %r556;
	mul.wide.u32 	%rd4, %r110, 4;
	add.s64 	%rd5, %rd1, %rd4;
	ld.global.u32 	%r111, [%rd5];
	ld.global.u32 	%r112, [%rd5+1024];
	ld.global.u32 	%r113, [%rd5+2048];
	ld.global.u32 	%r114, [%rd5+3072];
	ld.global.u32 	%r115, [%rd5+4096];
	ld.global.u32 	%r116, [%rd5+5120];
	ld.global.u32 	%r117, [%rd5+6144];
	ld.global.u32 	%r118, [%rd5+7168];
	ld.global.u32 	%r119, [%rd5+8192];
	ld.global.u32 	%r120, [%rd5+9216];
	ld.global.u32 	%r121, [%rd5+10240];
	ld.global.u32 	%r122, [%rd5+11264];
	ld.global.u32 	%r123, [%rd5+12288];
	ld.global.u32 	%r124, [%rd5+13312];
	ld.global.u32 	%r125, [%rd5+14336];
	ld.global.u32 	%r126, [%rd5+15360];
	add.s32 	%r127, %r112, %r111;
	add.s32 	%r128, %r113, %r127;
	add.s32 	%r129, %r114, %r128;
	add.s32 	%r130, %r115, %r129;
	add.s32 	%r131, %r116, %r130;
	add.s32 	%r132, %r117, %r131;
	add.s32 	%r133, %r118, %r132;
	add.s32 	%r134, %r119, %r133;
	add.s32 	%r135, %r120, %r134;
	add.s32 	%r136, %r121, %r135;
	add.s32 	%r137, %r122, %r136;
	add.s32 	%r138, %r123, %r137;
	add.s32 	%r139, %r124, %r138;
	add.s32 	%r140, %r125, %r139;
	add.s32 	%r573, %r126, %r140;
	setp.lt.u32 	%p2, %r6, %r4;
	@%p2 bra 	$L__BB4_44;
	add.s32 	%r56, %r4, %r556;
	not.b32 	%r142, %r54;
	add.s32 	%r143, %r142, %r1;
	sub.s32 	%r144, %r143, %r4;
	sub.s32 	%r552, %r144, %r556;
	add.s32 	%r145, %r56, %r54;
	add.s32 	%r551, %r145, 2048;
	mov.b32 	%r554, 0;
	mov.u32 	%r553, %r56;
$L__BB4_28:
	add.s32 	%r556, %r556, %r4;
	add.s32 	%r147, %r1, -4096;
	setp.gt.u32 	%p3, %r556, %r147;
	@%p3 bra 	$L__BB4_30;
	add.s32 	%r148, %r54, %r556;
	mul.wide.u32 	%rd6, %r148, 4;
	add.s64 	%rd7, %rd1, %rd6;
	ld.global.u32 	%r149, [%rd7];
	ld.global.u32 	%r150, [%rd7+1024];
	ld.global.u32 	%r151, [%rd7+2048];
	ld.global.u32 	%r152, [%rd7+3072];
	ld.global.u32 	%r153, [%rd7+4096];
	ld.global.u32 	%r154, [%rd7+5120];
	ld.global.u32 	%r155, [%rd7+6144];
	ld.global.u32 	%r156, [%rd7+7168];
	ld.global.u32 	%r157, [%rd7+8192];
	ld.global.u32 	%r158, [%rd7+9216];
	ld.global.u32 	%r159, [%rd7+10240];
	ld.global.u32 	%r160, [%rd7+11264];
	ld.global.u32 	%r161, [%rd7+12288];
	ld.global.u32 	%r162, [%rd7+13312];
	ld.global.u32 	%r163, [%rd7+14336];
	ld.global.u32 	%r164, [%rd7+15360];
	add.s32 	%r165, %r149, %r573;
	add.s32 	%r166, %r150, %r165;
	add.s32 	%r167, %r151, %r166;
	add.s32 	%r168, %r152, %r167;
	add.s32 	%r169, %r153, %r168;
	add.s32 	%r170, %r154, %r169;
	add.s32 	%r171, %r155, %r170;
	add.s32 	%r172, %r156, %r171;
	add.s32 	%r173, %r157, %r172;
	add.s32 	%r174, %r158, %r173;
	add.s32 	%r175, %r159, %r174;
	add.s32 	%r176, %r160, %r175;
	add.s32 	%r177, %r161, %r176;
	add.s32 	%r178, %r162, %r177;
	add.s32 	%r179, %r163, %r178;
	add.s32 	%r573, %r164, %r179;
	sub.s32 	%r180, %r1, %r556;
	setp.lt.u32 	%p4, %r180, %r4;
	add.s32 	%r554, %r554, 1;
	add.s32 	%r553, %r553, %r4;
	sub.s32 	%r552, %r552, %r4;
	add.s32 	%r551, %r551, %r4;
	@%p4 bra 	$L__BB4_44;
	bra.uni 	$L__BB4_28;
$L__BB4_30:
	setp.le.u32 	%p5, %r1, %r556;
	sub.s32 	%r182, %r1, %r556;
	setp.ge.s32 	%p6, %r54, %r182;
	or.pred  	%p7, %p5, %p6;
	@%p7 bra 	$L__BB4_44;
	not.b32 	%r185, %r54;
	add.s32 	%r186, %r1, %r185;
	sub.s32 	%r187, %r186, %r56;
	mul.lo.s32 	%r188, %r2, %r554;
	shl.b32 	%r189, %r188, 12;
	sub.s32 	%r190, %r187, %r189;
	shr.u32 	%r191, %r190, 8;
	add.s32 	%r71, %r191, 1;
	and.b32  	%r72, %r71, 15;
	setp.lt.u32 	%p8, %r190, 3840;
	mov.u32 	%r565, %r54;
	@%p8 bra 	$L__BB4_35;
	or.b32  	%r559, %r54, 2048;
	shr.u32 	%r192, %r552, 8;
	add.s32 	%r193, %r192, 1;
	and.b32  	%r194, %r193, 33554416;
	neg.s32 	%r557, %r194;
$L__BB4_33:
	.pragma "nounroll";
	add.s32 	%r195, %r551, -2048;
	mul.wide.u32 	%rd8, %r195, 4;
	add.s64 	%rd9, %rd1, %rd8;
	ld.global.u32 	%r196, [%rd9];
	add.s32 	%r197, %r196, %r573;
	add.s32 	%r198, %r551, -1792;
	mul.wide.u32 	%rd10, %r198, 4;
	add.s64 	%rd11, %rd1, %rd10;
	ld.global.u32 	%r199, [%rd11];
	add.s32 	%r200, %r199, %r197;
	add.s32 	%r201, %r551, -1536;
	mul.wide.u32 	%rd12, %r201, 4;
	add.s64 	%rd13, %rd1, %rd12;
	ld.global.u32 	%r202, [%rd13];
	add.s32 	%r203, %r202, %r200;
	add.s32 	%r204, %r551, -1280;
	mul.wide.u32 	%rd14, %r204, 4;
	add.s64 	%rd15, %rd1, %rd14;
	ld.global.u32 	%r205, [%rd15];
	add.s32 	%r206, %r205, %r203;
	add.s32 	%r207, %r551, -1024;
	mul.wide.u32 	%rd16, %r207, 4;
	add.s64 	%rd17, %rd1, %rd16;
	ld.global.u32 	%r208, [%rd17];
	add.s32 	%r209, %r208, %r206;
	add.s32 	%r210, %r551, -768;
	mul.wide.u32 	%rd18, %r210, 4;
	add.s64 	%rd19, %rd1, %rd18;
	ld.global.u32 	%r211, [%rd19];
	add.s32 	%r212, %r211, %r209;
	add.s32 	%r213, %r551, -512;
	mul.wide.u32 	%rd20, %r213, 4;
	add.s64 	%rd21, %rd1, %rd20;
	ld.global.u32 	%r214, [%rd21];
	add.s32 	%r215, %r214, %r212;
	add.s32 	%r216, %r551, 1792;
	add.s32 	%r217, %r551, -256;
	mul.wide.u32 	%rd22, %r217, 4;
	add.s64 	%rd23, %rd1, %rd22;
	ld.global.u32 	%r218, [%rd23];
	add.s32 	%r219, %r218, %r215;
	mul.wide.u32 	%rd24, %r551, 4;
	add.s64 	%rd25, %rd1, %rd24;
	ld.global.u32 	%r220, [%rd25];
	add.s32 	%r221, %r220, %r219;
	add.s32 	%r222, %r551, 256;
	mul.wide.u32 	%rd26, %r222, 4;
	add.s64 	%rd27, %rd1, %rd26;
	ld.global.u32 	%r223, [%rd27];
	add.s32 	%r224, %r223, %r221;
	add.s32 	%r225, %r551, 512;
	mul.wide.u32 	%rd28, %r225, 4;
	add.s64 	%rd29, %rd1, %rd28;
	ld.global.u32 	%r226, [%rd29];
	add.s32 	%r227, %r226, %r224;
	add.s32 	%r228, %r551, 768;
	mul.wide.u32 	%rd30, %r228, 4;
	add.s64 	%rd31, %rd1, %rd30;
	ld.global.u32 	%r229, [%rd31];
	add.s32 	%r230, %r229, %r227;
	add.s32 	%r231, %r551, 1024;
	mul.wide.u32 	%rd32, %r231, 4;
	add.s64 	%rd33, %rd1, %rd32;
	ld.global.u32 	%r232, [%rd33];
	add.s32 	%r233, %r232, %r230;
	add.s32 	%r234, %r551, 1280;
	mul.wide.u32 	%rd34, %r234, 4;
	add.s64 	%rd35, %rd1, %rd34;
	ld.global.u32 	%r235, [%rd35];
	add.s32 	%r236, %r235, %r233;
	add.s32 	%r237, %r551, 1536;
	mul.wide.u32 	%rd36, %r237, 4;
	add.s64 	%rd37, %rd1, %rd36;
	ld.global.u32 	%r238, [%rd37];
	add.s32 	%r239, %r238, %r236;
	mul.wide.u32 	%rd38, %r216, 4;
	add.s64 	%rd39, %rd1, %rd38;
	ld.global.u32 	%r240, [%rd39];
	add.s32 	%r573, %r240, %r239;
	add.s32 	%r559, %r559, 4096;
	add.s32 	%r551, %r551, 4096;
	add.s32 	%r557, %r557, 16;
	setp.ne.s32 	%p9, %r557, 0;
	@%p9 bra 	$L__BB4_33;
	add.s32 	%r565, %r559, -2048;
$L__BB4_35:
	setp.eq.s32 	%p10, %r72, 0;
	@%p10 bra 	$L__BB4_44;
	and.b32  	%r87, %r71, 7;
	setp.lt.u32 	%p11, %r72, 8;
	@%p11 bra 	$L__BB4_38;
	add.s32 	%r242, %r565, %r556;
	mul.wide.u32 	%rd40, %r242, 4;
	add.s64 	%rd41, %rd1, %rd40;
	ld.global.u32 	%r243, [%rd41];
	add.s32 	%r244, %r243, %r573;
	add.s32 	%r245, %r242, 256;
	mul.wide.u32 	%rd42, %r245, 4;
	add.s64 	%rd43, %rd1, %rd42;
	ld.global.u32 	%r246, [%rd43];
	add.s32 	%r247, %r246, %r244;
	add.s32 	%r248, %r242, 512;
	mul.wide.u32 	%rd44, %r248, 4;
	add.s64 	%rd45, %rd1, %rd44;
	ld.global.u32 	%r249, [%rd45];
	add.s32 	%r250, %r249, %r247;
	add.s32 	%r251, %r242, 768;
	mul.wide.u32 	%rd46, %r251, 4;
	add.s64 	%rd47, %rd1, %rd46;
	ld.global.u32 	%r252, [%rd47];
	add.s32 	%r253, %r252, %r250;
	add.s32 	%r254, %r242, 1024;
	mul.wide.u32 	%rd48, %r254, 4;
	add.s64 	%rd49, %rd1, %rd48;
	ld.global.u32 	%r255, [%rd49];
	add.s32 	%r256, %r255, %r253;
	add.s32 	%r257, %r242, 1280;
	mul.wide.u32 	%rd50, %r257, 4;
	add.s64 	%rd51, %rd1, %rd50;
	ld.global.u32 	%r258, [%rd51];
	add.s32 	%r259, %r258, %r256;
	add.s32 	%r260, %r242, 1536;
	mul.wide.u32 	%rd52, %r260, 4;
	add.s64 	%rd53, %rd1, %rd52;
	ld.global.u32 	%r261, [%rd53];
	add.s32 	%r262, %r261, %r259;
	add.s32 	%r263, %r242, 1792;
	mul.wide.u32 	%rd54, %r263, 4;
	add.s64 	%rd55, %rd1, %rd54;
	ld.global.u32 	%r264, [%rd55];
	add.s32 	%r573, %r264, %r262;
	add.s32 	%r565, %r565, 2048;
$L__BB4_38:
	setp.eq.s32 	%p12, %r87, 0;
	@%p12 bra 	$L__BB4_44;
	setp.lt.u32 	%p13, %r87, 4;
	@%p13 bra 	$L__BB4_41;
	add.s32 	%r266, %r565, %r556;
	mul.wide.u32 	%rd56, %r266, 4;
	add.s64 	%rd57, %rd1, %rd56;
	ld.global.u32 	%r267, [%rd57];
	add.s32 	%r268, %r267, %r573;
	add.s32 	%r269, %r266, 256;
	mul.wide.u32 	%rd58, %r269, 4;
	add.s64 	%rd59, %rd1, %rd58;
	ld.global.u32 	%r270, [%rd59];
	add.s32 	%r271, %r270, %r268;
	add.s32 	%r272, %r266, 512;
	mul.wide.u32 	%rd60, %r272, 4;
	add.s64 	%rd61, %rd1, %rd60;
	ld.global.u32 	%r273, [%rd61];
	add.s32 	%r274, %r273, %r271;
	add.s32 	%r275, %r266, 768;
	mul.wide.u32 	%rd62, %r275, 4;
	add.s64 	%rd63, %rd1, %rd62;
	ld.global.u32 	%r276, [%rd63];
	add.s32 	%r573, %r276, %r274;
	add.s32 	%r565, %r565, 1024;
$L__BB4_41:
	and.b32  	%r277, %r71, 3;
	setp.eq.s32 	%p14, %r277, 0;
	@%p14 bra 	$L__BB4_44;
	add.s32 	%r571, %r565, %r553;
	cvt.u16.u32 	%rs1, %r552;
	shr.u16 	%rs2, %rs1, 8;
	add.s16 	%rs3, %rs2, 1;
	cvt.u32.u16 	%r278, %rs3;
	and.b32  	%r279, %r278, 3;
	neg.s32 	%r570, %r279;
$L__BB4_43:
	.pragma "nounroll";
	mul.wide.u32 	%rd64, %r571, 4;
	add.s64 	%rd65, %rd1, %rd64;
	ld.global.u32 	%r280, [%rd65];
	add.s32 	%r573, %r280, %r573;
	add.s32 	%r571, %r571, 256;
	add.s32 	%r570, %r570, 1;
	setp.ne.s32 	%p15, %r570, 0;
	@%p15 bra 	$L__BB4_43;
$L__BB4_44:
	// begin inline asm
	mov.u32 %r281, %laneid;
	// end inline asm
	mov.b32 	%r284, 1;
	mov.b32 	%r305, 31;
	mov.b32 	%r306, -1;
	// begin inline asm
	shfl.sync.down.b32 %r282, %r573, %r284, %r305, %r306;
	// end inline asm
	setp.gt.s32 	%p16, %r281, 30;
	selp.b32 	%r307, 0, %r282, %p16;
	add.s32 	%r288, %r307, %r573;
	mov.b32 	%r289, 2;
	// begin inline asm
	shfl.sync.down.b32 %r287, %r288, %r289, %r305, %r306;
	// end inline asm
	setp.gt.s32 	%p17, %r281, 29;
	selp.b32 	%r308, 0, %r287, %p17;
	add.s32 	%r293, %r288, %r308;
	mov.b32 	%r294, 4;
	// begin inline asm
	shfl.sync.down.b32 %r292, %r293, %r294, %r305, %r306;
	// end inline asm
	setp.gt.s32 	%p18, %r281, 27;
	selp.b32 	%r309, 0, %r292, %p18;
	add.s32 	%r298, %r293, %r309;
	mov.b32 	%r299, 8;
	// begin inline asm
	shfl.sync.down.b32 %r297, %r298, %r299, %r305, %r306;
	// end inline asm
	setp.gt.s32 	%p19, %r281, 23;
	selp.b32 	%r310, 0, %r297, %p19;
	add.s32 	%r303, %r298, %r310;
	mov.b32 	%r304, 16;
	// begin inline asm
	shfl.sync.down.b32 %r302, %r303, %r304, %r305, %r306;
	// end inline asm
	setp.gt.s32 	%p20, %r281, 15;
	selp.b32 	%r311, 0, %r302, %p20;
	add.s32 	%r574, %r303, %r311;
	setp.ne.s32 	%p21, %r281, 0;
	@%p21 bra 	$L__BB4_46;
	shr.u32 	%r312, %r54, 3;
	and.b32  	%r313, %r312, 124;
	mov.u32 	%r314, _ZZN3cub18CUB_300001_SM_10006detail6reduce18DeviceReduceKernelINS2_10policy_hubIijN4cuda3std3__44plusIiEEE10Policy1000EN6thrust24THRUST_300001_SM_1000_NS10device_ptrIjEEjS9_iNS7_10__identityEEEvT0_PT3_T1_NS0_13GridEvenShareISK_EET2_T4_E12temp_storage;
	add.s32 	%r315, %r314, %r313;
	st.shared.u32 	[%r315+8], %r574;
$L__BB4_46:
	bar.sync 	0;
	setp.ne.s32 	%p22, %r54, 0;
	@%p22 bra 	$L__BB4_48;
	ld.shared.u32 	%r316, [_ZZN3cub18CUB_300001_SM_10006detail6reduce18DeviceReduceKernelINS2_10policy_hubIijN4cuda3std3__44plusIiEEE10Policy1000EN6thrust24THRUST_300001_SM_1000_NS10device_ptrIjEEjS9_iNS7_10__identityEEEvT0_PT3_T1_NS0_13GridEvenShareISK_EET2_T4_E12temp_storage+12];
	add.s32 	%r317, %r316, %r574;
	ld.shared.u32 	%r318, [_ZZN3cub18CUB_300001_SM_10006detail6reduce18DeviceReduceKernelINS2_10policy_hubIijN4cuda3std3__44plusIiEEE10Policy1000EN6thrust24THRUST_300001_SM_1000_NS10device_ptrIjEEjS9_iNS7_10__identityEEEvT0_PT3_T1_NS0_13GridEvenShareISK_EET2_T4_E12temp_storage+16];
	add.s32 	%r319, %r317, %r318;
	ld.shared.u32 	%r320, [_ZZN3cub18CUB_300001_SM_10006detail6reduce18DeviceReduceKernelINS2_10policy_hubIijN4cuda3std3__44plusIiEEE10Policy1000EN6thrust24THRUST_300001_SM_1000_NS10device_ptrIjEEjS9_iNS7_10__identityEEEvT0_PT3_T1_NS0_13GridEvenShareISK_EET2_T4_E12temp_storage+20];
	add.s32 	%r321, %r319, %r320;
	ld.shared.u32 	%r322, [_ZZN3cub18CUB_300001_SM_10006detail6reduce18DeviceReduceKernelINS2_10policy_hubIijN4cuda3std3__44plusIiEEE10Policy1000EN6thrust24THRUST_300001_SM_1000_NS10device_ptrIjEEjS9_iNS7_10__identityEEEvT0_PT3_T1_NS0_13GridEvenShareISK_EET2_T4_E12temp_storage+24];
	add.s32 	%r323, %r321, %r322;
	ld.shared.u32 	%r324, [_ZZN3cub18CUB_300001_SM_10006detail6reduce18DeviceReduceKernelINS2_10policy_hubIijN4cuda3std3__44plusIiEEE10Policy1000EN6thrust24THRUST_300001_SM_1000_NS10device_ptrIjEEjS9_iNS7_10__identityEEEvT0_PT3_T1_NS0_13GridEvenShareISK_EET2_T4_E12temp_storage+28];
	add.s32 	%r325, %r323, %r324;
	ld.shared.u32 	%r326, [_ZZN3cub18CUB_300001_SM_10006detail6reduce18DeviceReduceKernelINS2_10policy_hubIijN4cuda3std3__44plusIiEEE10Policy1000EN6thrust24THRUST_300001_SM_1000_NS10device_ptrIjEEjS9_iNS7_10__identityEEEvT0_PT3_T1_NS0_13GridEvenShareISK_EET2_T4_E12temp_storage+32];
	add.s32 	%r327, %r325, %r326;
	ld.shared.u32 	%r328, [_ZZN3cub18CUB_300001_SM_10006detail6reduce18DeviceReduceKernelINS2_10policy_hubIijN4cuda3std3__44plusIiEEE10Policy1000EN6thrust24THRUST_300001_SM_1000_NS10device_ptrIjEEjS9_iNS7_10__identityEEEvT0_PT3_T1_NS0_13GridEvenShareISK_EET2_T4_E12temp_storage+36];
	add.s32 	%r574, %r327, %r328;
$L__BB4_48:
	mov.u32 	%r531, %tid.x;
	setp.ne.s32 	%p56, %r531, 0;
	@%p56 bra 	$L__BB4_50;
	ld.param.u64 	%rd129, [_ZN3cub18CUB_300001_SM_10006detail6reduce18DeviceReduceKernelINS2_10policy_hubIijN4cuda3std3__44plusIiEEE10Policy1000EN6thrust24THRUST_300001_SM_1000_NS10device_ptrIjEEjS9_iNS7_10__identityEEEvT0_PT3_T1_NS0_13GridEvenShareISK_EET2_T4__param_1];
	cvta.to.global.u64 	%rd126, %rd129;
	mul.wide.u32 	%rd127, %r3, 4;
	add.s64 	%rd128, %rd126, %rd127;
	st.global.u32 	[%rd128], %r574;
$L__BB4_50:
	ret;

}
	// .globl	_ZN3cub18CUB_300001_SM_10006detail6reduce28DeviceReduceSingleTileKernelINS2_10policy_hubIijN4cuda3std3__44plusIiEEE10Policy1000EPiSC_iS9_iiNS7_10__identityEEEvT0_T1_T2_T3_T4_T6_
.visible .entry _ZN3cub18CUB_300001_SM_10006detail6reduce28DeviceReduceSingleTileKernelINS2_10policy_hubIijN4cuda3std3__44plusIiEEE10Policy1000EPiSC_iS9_iiNS7_10__identityEEEvT0_T1_T2_T3_T4_T6_(
	.param .u64 .ptr .align 1 _ZN3cub18CUB_300001_SM_10006detail6reduce28DeviceReduceSingleTileKernelINS2_10policy_hubIijN4cuda3std3__44plusIiEEE10Policy1000EPiSC_iS9_iiNS7_10__identityEEEvT0_T1_T2_T3_T4_T6__param_0,
	.param .u64 .ptr .align 1 _ZN3cub18CUB_300001_SM_10006detail6reduce28DeviceReduceSingleTileKernelINS2_10policy_hubIijN4cuda3std3__44plusIiEEE10Policy1000EPiSC_iS9_iiNS7_10__identityEEEvT0_T1_T2_T3_T4_T6__param_1,
	.param .u32 _ZN3cub18CUB_300001_SM_10006detail6reduce28DeviceReduceSingleTileKernelINS2_10policy_hubIijN4cuda3std3__44plusIiEEE10Policy1000EPiSC_iS9_iiNS7_10__identityEEEvT0_T1_T2_T3_T4_T6__param_2,
	.param .align 1 .b8 _ZN3cub18CUB_300001_SM_10006detail6reduce28DeviceReduceSingleTileKernelINS2_10policy_hubIijN4cuda3std3__44plusIiEEE10Policy1000EPiSC_iS9_iiNS7_10__identityEEEvT0_T1_T2_T3_T4_T6__param_3[1],
	.param .u32 _ZN3cub18CUB_300001_SM_10006detail6reduce28DeviceReduceSingleTileKernelINS2_10policy_hubIijN4cuda3std3__44plusIiEEE10Policy1000EPiSC_iS9_iiNS7_10__identityEEEvT0_T1_T2_T3_T4_T6__param_4,
	.param .align 1 .b8 _ZN3cub18CUB_300001_SM_10006detail6reduce28DeviceReduceSingleTileKernelINS2_10policy_hubIijN4cuda3std3__44plusIiEEE10Policy1000EPiSC_iS9_iiNS7_10__identityEEEvT0_T1_T2_T3_T4_T6__param_5[1]
)
.maxntid 256
.minnctapersm 1
{
	.reg .pred 	%p<97>;
	.reg .b32 	%r<687>;
	.reg .b64 	%rd<125>;
	// demoted variable
	.shared .align 4 .b8 _ZZN3cub18CUB_300001_SM_10006detail6reduce28DeviceReduceSingleTileKernelINS2_10policy_hubIijN4cuda3std3__44plusIiEEE10Policy1000EPiSC_iS9_iiNS7_10__identityEEEvT0_T1_T2_T3_T4_T6_E12temp_storage[44];
	ld.param.u64 	%rd16, [_ZN3cub18CUB_300001_SM_10006detail6reduce28DeviceReduceSingleTileKernelINS2_10policy_hubIijN4cuda3std3__44plusIiEEE10Policy1000EPiSC_iS9_iiNS7_10__identityEEEvT0_T1_T2_T3_T4_T6__param_0];
	ld.param.u64 	%rd17, [_ZN3cub18CUB_300001_SM_10006detail6reduce28DeviceReduceSingleTileKernelINS2_10policy_hubIijN4cuda3std3__44plusIiEEE10Policy1000EPiSC_iS9_iiNS7_10__identityEEEvT0_T1_T2_T3_T4_T6__param_1];
	ld.param.u32 	%r120, [_ZN3cub18CUB_300001_SM_10006detail6reduce28DeviceReduceSingleTileKernelINS2_10policy_hubIijN4cuda3std3__44plusIiEEE10Policy1000EPiSC_iS9_iiNS7_10__identityEEEvT0_T1_T2_T3_T4_T6__param_2];
	ld.param.u32 	%r121, [_ZN3cub18CUB_300001_SM_10006detail6reduce28DeviceReduceSingleTileKernelINS2_10policy_hubIijN4cuda3std3__44plusIiEEE10Policy1000EPiSC_iS9_iiNS7_10__identityEEEvT0_T1_T2_T3_T4_T6__param_4];
	cvta.to.global.u64 	%rd1, %rd17;
	setp.ne.s32 	%p1, %r120, 0;
	@%p1 bra 	$L__BB5_3;
	mov.u32 	%r633, %tid.x;
	setp.ne.s32 	%p96, %r633, 0;
	@%p96 bra 	$L__BB5_74;
	st.global.u32 	[%rd1], %r121;
	bra.uni 	$L__BB5_74;
$L__BB5_3:
	and.b64  	%rd18, %rd16, 15;
	setp.ne.s64 	%p2, %rd18, 0;
	@%p2 bra 	$L__BB5_38;
	setp.gt.s32 	%p49, %r120, 4095;
	@%p49 bra 	$L__BB5_22;
	mov.u32 	%r1, %tid.x;
	setp.ge.s32 	%p66, %r1, %r120;
	mov.b32 	%r644, 0;
	mov.u32 	%r639, %r1;
	@%p66 bra 	$L__BB5_7;
	mul.wide.u32 	%rd113, %r1, 4;
	add.s64 	%rd112, %rd16, %rd113;
	// begin inline asm
	ld.global.nc.u32 %r644, [%rd112];
	// end inline asm
	add.s32 	%r639, %r1, 256;
$L__BB5_7:
	setp.ge.s32 	%p67, %r639, %r120;
	@%p67 bra 	$L__BB5_13;
	not.b32 	%r507, %r639;
	add.s32 	%r6, %r120, %r507;
	and.b32  	%r508, %r6, 768;
	setp.eq.s32 	%p68, %r508, 768;
	@%p68 bra 	$L__BB5_11;
	mul.wide.u32 	%rd114, %r639, 4;
	add.s64 	%rd121, %rd16, %rd114;
	shr.u32 	%r509, %r6, 8;
	add.s32 	%r510, %r509, 1;
	and.b32  	%r511, %r510, 3;
	neg.s32 	%r636, %r511;
$L__BB5_10:
	.pragma "nounroll";
	// begin inline asm
	ld.global.nc.u32 %r512, [%rd121];
	// end inline asm
	add.s32 	%r644, %r512, %r644;
	add.s32 	%r639, %r639, 256;
	add.s64 	%rd121, %rd121, 1024;
	add.s32 	%r636, %r636, 1;
	setp.ne.s32 	%p69, %r636, 0;
	@%p69 bra 	$L__BB5_10;
$L__BB5_11:
	setp.lt.u32 	%p70, %r6, 768;
	@%p70 bra 	$L__BB5_13;
$L__BB5_12:
	mul.wide.s32 	%rd120, %r639, 4;
	add.s64 	%rd116, %rd16, %rd120;
	// begin inline asm
	ld.global.nc.u32 %r513, [%rd116];
	// end inline asm
	add.s32 	%r517, %r513, %r644;
	add.s64 	%rd117, %rd116, 1024;
	// begin inline asm
	ld.global.nc.u32 %r514, [%rd117];
	// end inline asm
	add.s32 	%r518, %r514, %r517;
	add.s64 	%rd118, %rd116, 2048;
	// begin inline asm
	ld.global.nc.u32 %r515, [%rd118];
	// end inline asm
	add.s32 	%r519, %r515, %r518;
	add.s64 	%rd119, %rd116, 3072;
	// begin inline asm
	ld.global.nc.u32 %r516, [%rd119];
	// end inline asm
	add.s32 	%r644, %r516, %r519;
	add.s32 	%r639, %r639, 1024;
	setp.lt.s32 	%p71, %r639, %r120;
	@%p71 bra 	$L__BB5_12;
$L__BB5_13:
	setp.lt.s32 	%p72, %r120, 256;
	@%p72 bra 	$L__BB5_18;
	// begin inline asm
	mov.u32 %r583, %laneid;
	// end inline asm
	mov.b32 	%r586, 1;
	mov.b32 	%r607, 31;
	mov.b32 	%r608, -1;
	// begin inline asm
	shfl.sync.down.b32 %r584, %r644, %r586, %r607, %r608;
	// end inline asm
	setp.gt.s32 	%p88, %r583, 30;
	selp.b32 	%r609, 0, %r584, %p88;
	add.s32 	%r590, %r609, %r644;
	mov.b32 	%r591, 2;
	// begin inline asm
	shfl.sync.down.b32 %r589, %r590, %r591, %r607, %r608;
	// end inline asm
	setp.gt.s32 	%p89, %r583, 29;
	selp.b32 	%r610, 0, %r589, %p89;
	add.s32 	%r595, %r590, %r610;
	mov.b32 	%r596, 4;
	// begin inline asm
	shfl.sync.down.b32 %r594, %r595, %r596, %r607, %r608;
	// end inline asm
	setp.gt.s32 	%p90, %r583, 27;
	selp.b32 	%r611, 0, %r594, %p90;
	add.s32 	%r600, %r595, %r611;
	mov.b32 	%r601, 8;
	// begin inline asm
	shfl.sync.down.b32 %r599, %r600, %r601, %r607, %r608;
	// end inline asm
	setp.gt.s32 	%p91, %r583, 23;
	selp.b32 	%r612, 0, %r599, %p91;
	add.s32 	%r605, %r600, %r612;
	mov.b32 	%r606, 16;
	// begin inline asm
	shfl.sync.down.b32 %r604, %r605, %r606, %r607, %r608;
	// end inline asm
	setp.gt.s32 	%p92, %r583, 15;
	selp.b32 	%r613, 0, %r604, %p92;
	add.s32 	%r686, %r605, %r613;
	setp.ne.s32 	%p93, %r583, 0;
	@%p93 bra 	$L__BB5_16;
	shr.u32 	%r614, %r1, 3;
	and.b32  	%r615, %r614, 124;
	mov.u32 	%r616, _ZZN3cub18CUB_300001_SM_10006detail6reduce28DeviceReduceSingleTileKernelINS2_10policy_hubIijN4cuda3std3__44plusIiEEE10Policy1000EPiSC_iS9_iiNS7_10__identityEEEvT0_T1_T2_T3_T4_T6_E12temp_storage;
	add.s32 	%r617, %r616, %r615;
	st.shared.u32 	[%r617+8], %r686;
$L__BB5_16:
	bar.sync 	0;
	setp.ne.s32 	%p94, %r1, 0;
	@%p94 bra 	$L__BB5_72;
	ld.shared.u32 	%r618, [_ZZN3cub18CUB_300001_SM_10006detail6reduce28DeviceReduceSingleTileKernelINS2_10policy_hubIijN4cuda3std3__44plusIiEEE10Policy1000EPiSC_iS9_iiNS7_10__identityEEEvT0_T1_T2_T3_T4_T6_E12temp_storage+12];
	add.s32 	%r619, %r618, %r686;
	ld.shared.u32 	%r620, [_ZZN3cub18CUB_300001_SM_10006detail6reduce28DeviceReduceSingleTileKernelINS2_10policy_hubIijN4cuda3std3__44plusIiEEE10Policy1000EPiSC_iS9_iiNS7_10__identityEEEvT0_T1_T2_T3_T4_T6_E12temp_storage+16];
	add.s32 	%r621, %r619, %r620;
	ld.shared.u32 	%r622, [_ZZN3cub18CUB_300001_SM_10006detail6reduce28DeviceReduceSingleTileKernelINS2_10policy_hubIijN4cuda3std3__44plusIiEEE10Policy1000EPiSC_iS9_iiNS7_10__identityEEEvT0_T1_T2_T3_T4_T6_E12temp_storage+20];
	add.s32 	%r623, %r621, %r622;
	ld.shared.u32 	%r624, [_ZZN3cub18CUB_300001_SM_10006detail6reduce28DeviceReduceSingleTileKernelINS2_10policy_hubIijN4cuda3std3__44plusIiEEE10Policy1000EPiSC_iS9_iiNS7_10__identityEEEvT0_T1_T2_T3_T4_T6_E12temp_storage+24];
	add.s32 	%r625, %r623, %r624;
	ld.shared.u32 	%r626, [_ZZN3cub18CUB_300001_SM_10006detail6reduce28DeviceReduceSingleTileKernelINS2_10policy_hubIijN4cuda3std3__44plusIiEEE10Policy1000EPiSC_iS9_iiNS7_10__identityEEEvT0_T1_T2_T3_T4_T6_E12temp_storage+28];
	add.s32 	%r627, %r625, %r626;
	ld.shared.u32 	%r628, [_ZZN3cub18CUB_300001_SM_10006detail6reduce28DeviceReduceSingleTileKernelINS2_10policy_hubIijN4cuda3std3__44plusIiEEE10Policy1000EPiSC_iS9_iiNS7_10__identityEEEvT0_T1_T2_T3_T4_T6_E12temp_storage+32];
	add.s32 	%r629, %r627, %r628;
	ld.shared.u32 	%r630, [_ZZN3cub18CUB_300001_SM_10006detail6reduce28DeviceReduceSingleTileKernelINS2_10policy_hubIijN4cuda3std3__44plusIiEEE10Policy1000EPiSC_iS9_iiNS7_10__identityEEEvT0_T1_T2_T3_T4_T6_E12temp_storage+36];
	add.s32 	%r686, %r629, %r630;
	bra.uni 	$L__BB5_72;
$L__BB5_18:
	// begin inline asm
	mov.u32 %r520, %laneid;
	// end inline asm
	and.b32  	%r546, %r1, 992;
	add.s32 	%r547, %r546, 32;
	setp.gt.s32 	%p73, %r547, %r120;
	not.b32 	%r548, %r546;
	add.s32 	%r549, %r120, %r548;
	selp.b32 	%r544, %r549, 31, %p73;
	mov.b32 	%r523, 1;
	mov.b32 	%r545, -1;
	// begin inline asm
	shfl.sync.down.b32 %r521, %r644, %r523, %r544, %r545;
	// end inline asm
	setp.lt.s32 	%p74, %r520, %r544;
	selp.b32 	%r550, %r521, 0, %p74;
	add.s32 	%r527, %r550, %r644;
	mov.b32 	%r528, 2;
	// begin inline asm
	shfl.sync.down.b32 %r526, %r527, %r528, %r544, %r545;
	// end inline asm
	add.s32 	%r551, %r520, 2;
	setp.gt.s32 	%p75, %r551, %r544;
	selp.b32 	%r552, 0, %r526, %p75;
	add.s32 	%r532, %r527, %r552;
	mov.b32 	%r533, 4;
	// begin inline asm
	shfl.sync.down.b32 %r531, %r532, %r533, %r544, %r545;
	// end inline asm
	add.s32 	%r553, %r520, 4;
	setp.gt.s32 	%p76, %r553, %r544;
	selp.b32 	%r554, 0, %r531, %p76;
	add.s32 	%r537, %r532, %r554;
	mov.b32 	%r538, 8;
	// begin inline asm
	shfl.sync.down.b32 %r536, %r537, %r538, %r544, %r545;
	// end inline asm
	add.s32 	%r555, %r520, 8;
	setp.gt.s32 	%p77, %r555, %r544;
	selp.b32 	%r556, 0, %r536, %p77;
	add.s32 	%r542, %r537, %r556;
	mov.b32 	%r543, 16;
	// begin inline asm
	shfl.sync.down.b32 %r541, %r542, %r543, %r544, %r545;
	// end inline asm
	add.s32 	%r557, %r520, 16;
	setp.gt.s32 	%p78, %r557, %r544;
	selp.b32 	%r558, 0, %r541, %p78;
	add.s32 	%r686, %r542, %r558;
	setp.ne.s32 	%p79, %r520, 0;
	@%p79 bra 	$L__BB5_20;
	shr.u32 	%r559, %r1, 3;
	and.b32  	%r560, %r559, 124;
	mov.u32 	%r561, _ZZN3cub18CUB_300001_SM_10006detail6reduce28DeviceReduceSingleTileKernelINS2_10policy_hubIijN4cuda3std3__44plusIiEEE10Policy1000EPiSC_iS9_iiNS7_10__identityEEEvT0_T1_T2_T3_T4_T6_E12temp_storage;
	add.s32 	%r562, %r561, %r560;
	st.shared.u32 	[%r562+8], %r686;
$L__BB5_20:
	bar.sync 	0;
	setp.ne.s32 	%p80, %r1, 0;
	@%p80 bra 	$L__BB5_72;
	setp.gt.s32 	%p81, %r120, 32;
	ld.shared.u32 	%r563, [_ZZN3cub18CUB_300001_SM_10006detail6reduce28DeviceReduceSingleTileKernelINS2_10policy_hubIijN4cuda3std3__44plusIiEEE10Policy1000EPiSC_iS9_iiNS7_10__identityEEEvT0_T1_T2_T3_T4_T6_E12temp_storage+12];
	selp.b32 	%r564, %r563, 0, %p81;
	add.s32 	%r565, %r564, %r686;
	setp.gt.s32 	%p82, %r120, 64;
	ld.shared.u32 	%r566, [_ZZN3cub18CUB_300001_SM_10006detail6reduce28DeviceReduceSingleTileKernelINS2_10policy_hubIijN4cuda3std3__44plusIiEEE10Policy1000EPiSC_iS9_iiNS7_10__identityEEEvT0_T1_T2_T3_T4_T6_E12temp_storage+16];
	selp.b32 	%r567, %r566, 0, %p82;
	add.s32 	%r568, %r565, %r567;
	setp.gt.s32 	%p83, %r120, 96;
	ld.shared.u32 	%r569, [_ZZN3cub18CUB_300001_SM_10006detail6reduce28DeviceReduceSingleTileKernelINS2_10policy_hubIijN4cuda3std3__44plusIiEEE10Policy1000EPiSC_iS9_iiNS7_10__identityEEEvT0_T1_T2_T3_T4_T6_E12temp_storage+20];
	selp.b32 	%r570, %r569, 0, %p83;
	add.s32 	%r571, %r568, %r570;
	setp.gt.s32 	%p84, %r120, 128;
	ld.shared.u32 	%r572, [_ZZN3cub18CUB_300001_SM_10006detail6reduce28DeviceReduceSingleTileKernelINS2_10policy_hubIijN4cuda3std3__44plusIiEEE10Policy1000EPiSC_iS9_iiNS7_10__identityEEEvT0_T1_T2_T3_T4_T6_E12temp_storage+24];
	selp.b32 	%r573, %r572, 0, %p84;
	add.s32 	%r574, %r571, %r573;
	setp.gt.s32 	%p85, %r120, 160;
	ld.shared.u32 	%r575, [_ZZN3cub18CUB_300001_SM_10006detail6reduce28DeviceReduceSingleTileKernelINS2_10policy_hubIijN4cuda3std3__44plusIiEEE10Policy1000EPiSC_iS9_iiNS7_10__identityEEEvT0_T1_T2_T3_T4_T6_E12temp_storage+28];
	selp.b32 	%r576, %r575, 0, %p85;
	add.s32 	%r577, %r574, %r576;
	setp.gt.s32 	%p86, %r120, 192;
	ld.shared.u32 	%r578, [_ZZN3cub18CUB_300001_SM_10006detail6reduce28DeviceReduceSingleTileKernelINS2_10policy_hubIijN4cuda3std3__44plusIiEEE10Policy1000EPiSC_iS9_iiNS7_10__identityEEEvT0_T1_T2_T3_T4_T6_E12temp_storage+32];
	selp.b32 	%r579, %r578, 0, %p86;
	add.s32 	%r580, %r577, %r579;
	setp.gt.s32 	%p87, %r120, 224;
	ld.shared.u32 	%r581, [_ZZN3cub18CUB_300001_SM_10006detail6reduce28DeviceReduceSingleTileKernelINS2_10policy_hubIijN4cuda3std3__44plusIiEEE10Policy1000EPiSC_iS9_iiNS7_10__identityEEEvT0_T1_T2_T3_T4_T6_E12temp_storage+36];
	selp.b32 	%r582, %r581, 0, %p87;
	add.s32 	%r686, %r580, %r582;
	bra.uni 	$L__BB5_72;
$L__BB5_22:
	mov.u32 	%r26, %tid.x;
	shl.b32 	%r377, %r26, 2;
	mul.wide.u32 	%rd86, %r377, 4;
	add.s64 	%rd76, %rd16, %rd86;
	// begin inline asm
	ld.global.nc.v2.u64 {%rd74, %rd75}, [%rd76];
	// end inline asm
	mov.b64 	{%r378, %r379}, %rd75;
	mov.b64 	{%r380, %r381}, %rd74;
	add.s64 	%rd79, %rd76, 4096;
	// begin inline asm
	ld.global.nc.v2.u64 {%rd77, %rd78}, [%rd79];
	// end inline asm
	mov.b64 	{%r382, %r383}, %rd78;
	mov.b64 	{%r384, %r385}, %rd77;
	add.s64 	%rd82, %rd76, 8192;
	// begin inline asm
	ld.global.nc.v2.u64 {%rd80, %rd81}, [%rd82];
	// end inline asm
	mov.b64 	{%r386, %r387}, %rd81;
	mov.b64 	{%r388, %r389}, %rd80;
	add.s64 	%rd85, %rd76, 12288;
	// begin inline asm
	ld.global.nc.v2.u64 {%rd83, %rd84}, [%rd85];
	// end inline asm
	mov.b64 	{%r390, %r391}, %rd84;
	mov.b64 	{%r392, %r393}, %rd83;
	add.s32 	%r394, %r381, %r380;
	add.s32 	%r395, %r378, %r394;
	add.s32 	%r396, %r379, %r395;
	add.s32 	%r397, %r384, %r396;
	add.s32 	%r398, %r385, %r397;
	add.s32 	%r399, %r382, %r398;
	add.s32 	%r400, %r383, %r399;
	add.s32 	%r401, %r388, %r400;
	add.s32 	%r402, %r389, %r401;
	add.s32 	%r403, %r386, %r402;
	add.s32 	%r404, %r387, %r403;
	add.s32 	%r405, %r392, %r404;
	add.s32 	%r406, %r393, %r405;
	add.s32 	%r407, %r390, %r406;
	add.s32 	%r659, %r391, %r407;
	setp.lt.u32 	%p50, %r120, 8192;
	mov.b32 	%r648, 4096;
	@%p50 bra 	$L__BB5_26;
	add.s32 	%r28, %r120, -4096;
	mov.b32 	%r648, 4096;
$L__BB5_24:
	mul.wide.s32 	%rd99, %r648, 4;
	add.s64 	%rd89, %rd76, %rd99;
	// begin inline asm
	ld.global.nc.v2.u64 {%rd87, %rd88}, [%rd89];
	// end inline asm
	mov.b64 	{%r409, %r410}, %rd88;
	mov.b64 	{%r411, %r412}, %rd87;
	add.s64 	%rd92, %rd89, 4096;
	// begin inline asm
	ld.global.nc.v2.u64 {%rd90, %rd91}, [%rd92];
	// end inline asm
	mov.b64 	{%r413, %r414}, %rd91;
	mov.b64 	{%r415, %r416}, %rd90;
	add.s64 	%rd95, %rd89, 8192;
	// begin inline asm
	ld.global.nc.v2.u64 {%rd93, %rd94}, [%rd95];
	// end inline asm
	mov.b64 	{%r417, %r418}, %rd94;
	mov.b64 	{%r419, %r420}, %rd93;
	add.s64 	%rd98, %rd89, 12288;
	// begin inline asm
	ld.global.nc.v2.u64 {%rd96, %rd97}, [%rd98];
	// end inline asm
	mov.b64 	{%r421, %r422}, %rd97;
	mov.b64 	{%r423, %r424}, %rd96;
	add.s32 	%r425, %r411, %r659;
	add.s32 	%r426, %r412, %r425;
	add.s32 	%r427, %r409, %r426;
	add.s32 	%r428, %r410, %r427;
	add.s32 	%r429, %r415, %r428;
	add.s32 	%r430, %r416, %r429;
	add.s32 	%r431, %r413, %r430;
	add.s32 	%r432, %r414, %r431;
	add.s32 	%r433, %r419, %r432;
	add.s32 	%r434, %r420, %r433;
	add.s32 	%r435, %r417, %r434;
	add.s32 	%r436, %r418, %r435;
	add.s32 	%r437, %r423, %r436;
	add.s32 	%r438, %r424, %r437;
	add.s32 	%r439, %r421, %r438;
	add.s32 	%r659, %r422, %r439;
	sub.s32 	%r440, %r120, %r648;
	setp.lt.s32 	%p51, %r440, 4096;
	@%p51 bra 	$L__BB5_34;
	add.s32 	%r648, %r648, 4096;
	setp.le.s32 	%p52, %r648, %r28;
	@%p52 bra 	$L__BB5_24;
$L__BB5_26:
	setp.le.s32 	%p53, %r120, %r648;
	@%p53 bra 	$L__BB5_34;
	sub.s32 	%r35, %r120, %r648;
	setp.ge.s32 	%p54, %r26, %r35;
	@%p54 bra 	$L__BB5_34;
	not.b32 	%r442, %r26;
	add.s32 	%r443, %r120, %r442;
	sub.s32 	%r36, %r443, %r648;
	and.b32  	%r444, %r36, 768;
	setp.eq.s32 	%p55, %r444, 768;
	mov.u32 	%r653, %r26;
	@%p55 bra 	$L__BB5_31;
	add.s32 	%r650, %r26, %r648;
	shr.u32 	%r445, %r36, 8;
	add.s32 	%r446, %r445, 1;
	and.b32  	%r447, %r446, 3;
	neg.s32 	%r649, %r447;
	mov.u32 	%r653, %r26;
$L__BB5_30:
	.pragma "nounroll";
	mul.wide.u32 	%rd101, %r650, 4;
	add.s64 	%rd100, %rd16, %rd101;
	// begin inline asm
	ld.global.nc.u32 %r448, [%rd100];
	// end inline asm
	add.s32 	%r659, %r448, %r659;
	add.s32 	%r653, %r653, 256;
	add.s32 	%r650, %r650, 256;
	add.s32 	%r649, %r649, 1;
	setp.ne.s32 	%p56, %r649, 0;
	@%p56 bra 	$L__BB5_30;
$L__BB5_31:
	setp.lt.u32 	%p57, %r36, 768;
	@%p57 bra 	$L__BB5_34;
	cvt.u64.u32 	%rd102, %r653;
	cvt.u64.u32 	%rd103, %r648;
	add.s64 	%rd104, %rd102, %rd103;
	shl.b64 	%rd105, %rd104, 2;
	add.s64 	%rd106, %rd105, %rd16;
	add.s64 	%rd122, %rd106, 2048;
	add.s32 	%r656, %r653, %r648;
$L__BB5_33:
	mul.wide.u32 	%rd111, %r656, 4;
	add.s64 	%rd107, %rd16, %rd111;
	// begin inline asm
	ld.global.nc.u32 %r449, [%rd107];
	// end inline asm
	add.s32 	%r453, %r449, %r659;
	add.s64 	%rd108, %rd122, -1024;
	// begin inline asm
	ld.global.nc.u32 %r450, [%rd108];
	// end inline asm
	add.s32 	%r454, %r450, %r453;
	// begin inline asm
	ld.global.nc.u32 %r451, [%rd122];
	// end inline asm
	add.s32 	%r455, %r451, %r454;
	add.s64 	%rd110, %rd122, 1024;
	// begin inline asm
	ld.global.nc.u32 %r452, [%rd110];
	// end inline asm
	add.s32 	%r659, %r452, %r455;
	add.s32 	%r653, %r653, 1024;
	add.s64 	%rd122, %rd122, 4096;
	add.s32 	%r656, %r656, 1024;
	setp.lt.s32 	%p58, %r653, %r35;
	@%p58 bra 	$L__BB5_33;
$L__BB5_34:
	// begin inline asm
	mov.u32 %r456, %laneid;
	// end inline asm
	mov.b32 	%r459, 1;
	mov.b32 	%r480, 31;
	mov.b32 	%r481, -1;
	// begin inline asm
	shfl.sync.down.b32 %r457, %r659, %r459, %r480, %r481;
	// end inline asm
	setp.gt.s32 	%p59, %r456, 30;
	selp.b32 	%r482, 0, %r457, %p59;
	add.s32 	%r463, %r482, %r659;
	mov.b32 	%r464, 2;
	// begin inline asm
	shfl.sync.down.b32 %r462, %r463, %r464, %r480, %r481;
	// end inline asm
	setp.gt.s32 	%p60, %r456, 29;
	selp.b32 	%r483, 0, %r462, %p60;
	add.s32 	%r468, %r463, %r483;
	mov.b32 	%r469, 4;
	// begin inline asm
	shfl.sync.down.b32 %r467, %r468, %r469, %r480, %r481;
	// end inline asm
	setp.gt.s32 	%p61, %r456, 27;
	selp.b32 	%r484, 0, %r467, %p61;
	add.s32 	%r473, %r468, %r484;
	mov.b32 	%r474, 8;
	// begin inline asm
	shfl.sync.down.b32 %r472, %r473, %r474, %r480, %r481;
	// end inline asm
	setp.gt.s32 	%p62, %r456, 23;
	selp.b32 	%r485, 0, %r472, %p62;
	add.s32 	%r478, %r473, %r485;
	mov.b32 	%r479, 16;
	// begin inline asm
	shfl.sync.down.b32 %r477, %r478, %r479, %r480, %r481;
	// end inline asm
	setp.gt.s32 	%p63, %r456, 15;
	selp.b32 	%r486, 0, %r477, %p63;
	add.s32 	%r686, %r478, %r486;
	setp.ne.s32 	%p64, %r456, 0;
	@%p64 bra 	$L__BB5_36;
	shr.u32 	%r487, %r26, 3;
	and.b32  	%r488, %r487, 124;
	mov.u32 	%r489, _ZZN3cub18CUB_300001_SM_10006detail6reduce28DeviceReduceSingleTileKernelINS2_10policy_hubIijN4cuda3std3__44plusIiEEE10Policy1000EPiSC_iS9_iiNS7_10__identityEEEvT0_T1_T2_T3_T4_T6_E12temp_storage;
	add.s32 	%r490, %r489, %r488;
	st.shared.u32 	[%r490+8], %r686;
$L__BB5_36:
	bar.sync 	0;
	setp.ne.s32 	%p65, %r26, 0;
	@%p65 bra 	$L__BB5_72;
	ld.shared.u32 	%r491, [_ZZN3cub18CUB_300001_SM_10006detail6reduce28DeviceReduceSingleTileKernelINS2_10policy_hubIijN4cuda3std3__44plusIiEEE10Policy1000EPiSC_iS9_iiNS7_10__identityEEEvT0_T1_T2_T3_T4_T6_E12temp_storage+12];
	add.s32 	%r492, %r491, %r686;
	ld.shared.u32 	%r493, [_ZZN3cub18CUB_300001_SM_10006detail6reduce28DeviceReduceSingleTileKernelINS2_10policy_hubIijN4cuda3std3__44plusIiEEE10Policy1000EPiSC_iS9_iiNS7_10__identityEEEvT0_T1_T2_T3_T4_T6_E12temp_storage+16];
	add.s32 	%r494, %r492, %r493;
	ld.shared.u32 	%r495, [_ZZN3cub18CUB_300001_SM_10006detail6reduce28DeviceReduceSingleTileKernelINS2_10policy_hubIijN4cuda3std3__44plusIiEEE10Policy1000EPiSC_iS9_iiNS7_10__identityEEEvT0_T1_T2_T3_T4_T6_E12temp_storage+20];
	add.s32 	%r496, %r494, %r495;
	ld.shared.u32 	%r497, [_ZZN3cub18CUB_300001_SM_10006detail6reduce28DeviceReduceSingleTileKernelINS2_10policy_hubIijN4cuda3std3__44plusIiEEE10Policy1000EPiSC_iS9_iiNS7_10__identityEEEvT0_T1_T2_T3_T4_T6_E12temp_storage+24];
	add.s32 	%r498, %r496, %r497;
	ld.shared.u32 	%r499, [_ZZN3cub18CUB_300001_SM_10006detail6reduce28DeviceReduceSingleTileKernelINS2_10policy_hubIijN4cuda3std3__44plusIiEEE10Policy1000EPiSC_iS9_iiNS7_10__identityEEEvT0_T1_T2_T3_T4_T6_E12temp_storage+28];
	add.s32 	%r500, %r498, %r499;
	ld.shared.u32 	%r501, [_ZZN3cub18CUB_300001_SM_10006detail6reduce28DeviceReduceSingleTileKernelINS2_10policy_hubIijN4cuda3std3__44plusIiEEE10Policy1000EPiSC_iS9_iiNS7_10__identityEEEvT0_T1_T2_T3_T4_T6_E12temp_storage+32];
	add.s32 	%r502, %r500, %r501;
	ld.shared.u32 	%r503, [_ZZN3cub18CUB_300001_SM_10006detail6reduce28DeviceReduceSingleTileKernelINS2_10policy_hubIijN4cuda3std3__44plusIiEEE10Policy1000EPiSC_iS9_iiNS7_10__identityEEEvT0_T1_T2_T3_T4_T6_E12temp_storage+36];
	add.s32 	%r686, %r502, %r503;
	bra.uni 	$L__BB5_72;
$L__BB5_38:
	setp.gt.s32 	%p3, %r120, 4095;
	@%p3 bra 	$L__BB5_56;
	mov.u32 	%r60, %tid.x;
	setp.ge.s32 	%p20, %r60, %r120;
	mov.b32 	%r670, 0;
	mov.u32 	%r665, %r60;
	@%p20 bra 	$L__BB5_41;
	mul.wide.u32 	%rd66, %r60, 4;
	add.s64 	%rd65, %rd16, %rd66;
	// begin inline asm
	ld.global.nc.u32 %r670, [%rd65];
	// end inline asm
	add.s32 	%r665, %r60, 256;
$L__BB5_41:
	setp.ge.s32 	%p21, %r665, %r120;
	@%p21 bra 	$L__BB5_47;
	not.b32 	%r252, %r665;
	add.s32 	%r65, %r120, %r252;
	and.b32  	%r253, %r65, 768;
	setp.eq.s32 	%p22, %r253, 768;
	@%p22 bra 	$L__BB5_45;
	mul.wide.u32 	%rd67, %r665, 4;
	add.s64 	%rd123, %rd16, %rd67;
	shr.u32 	%r254, %r65, 8;
	add.s32 	%r255, %r254, 1;
	and.b32  	%r256, %r255, 3;
	neg.s32 	%r662, %r256;
$L__BB5_44:
	.pragma "nounroll";
	// begin inline asm
	ld.global.nc.u32 %r257, [%rd123];
	// end inline asm
	add.s32 	%r670, %r257, %r670;
	add.s32 	%r665, %r665, 256;
	add.s64 	%rd123, %rd123, 1024;
	add.s32 	%r662, %r662, 1;
	setp.ne.s32 	%p23, %r662, 0;
	@%p23 bra 	$L__BB5_44;
$L__BB5_45:
	setp.lt.u32 	%p24, %r65, 768;
	@%p24 bra 	$L__BB5_47;
$L__BB5_46:
	mul.wide.s32 	%rd73, %r665, 4;
	add.s64 	%rd69, %rd16, %rd73;
	// begin inline asm
	ld.global.nc.u32 %r258, [%rd69];
	// end inline asm
	add.s32 	%r262, %r258, %r670;
	add.s64 	%rd70, %rd69, 1024;
	// begin inline asm
	ld.global.nc.u32 %r259, [%rd70];
	// end inline asm
	add.s32 	%r263, %r259, %r262;
	add.s64 	%rd71, %rd69, 2048;
	// begin inline asm
	ld.global.nc.u32 %r260, [%rd71];
	// end inline asm
	add.s32 	%r264, %r260, %r263;
	add.s64 	%rd72, %rd69, 3072;
	// begin inline asm
	ld.global.nc.u32 %r261, [%rd72];
	// end inline asm
	add.s32 	%r670, %r261, %r264;
	add.s32 	%r665, %r665, 1024;
	setp.lt.s32 	%p25, %r665, %r120;
	@%p25 bra 	$L__BB5_46;
$L__BB5_47:
	setp.lt.s32 	%p26, %r120, 256;
	@%p26 bra 	$L__BB5_52;
	// begin inline asm
	mov.u32 %r328, %laneid;
	// end inline asm
	mov.b32 	%r331, 1;
	mov.b32 	%r352, 31;
	mov.b32 	%r353, -1;
	// begin inline asm
	shfl.sync.down.b32 %r329, %r670, %r331, %r352, %r353;
	// end inline asm
	setp.gt.s32 	%p42, %r328, 30;
	selp.b32 	%r354, 0, %r329, %p42;
	add.s32 	%r335, %r354, %r670;
	mov.b32 	%r336, 2;
	// begin inline asm
	shfl.sync.down.b32 %r334, %r335, %r336, %r352, %r353;
	// end inline asm
	setp.gt.s32 	%p43, %r328, 29;
	selp.b32 	%r355, 0, %r334, %p43;
	add.s32 	%r340, %r335, %r355;
	mov.b32 	%r341, 4;
	// begin inline asm
	shfl.sync.down.b32 %r339, %r340, %r341, %r352, %r353;
	// end inline asm
	setp.gt.s32 	%p44, %r328, 27;
	selp.b32 	%r356, 0, %r339, %p44;
	add.s32 	%r345, %r340, %r356;
	mov.b32 	%r346, 8;
	// begin inline asm
	shfl.sync.down.b32 %r344, %r345, %r346, %r352, %r353;
	// end inline asm
	setp.gt.s32 	%p45, %r328, 23;
	selp.b32 	%r357, 0, %r344, %p45;
	add.s32 	%r350, %r345, %r357;
	mov.b32 	%r351, 16;
	// begin inline asm
	shfl.sync.down.b32 %r349, %r350, %r351, %r352, %r353;
	// end inline asm
	setp.gt.s32 	%p46, %r328, 15;
	selp.b32 	%r358, 0, %r349, %p46;
	add.s32 	%r686, %r350, %r358;
	setp.ne.s32 	%p47, %r328, 0;
	@%p47 bra 	$L__BB5_50;
	shr.u32 	%r359, %r60, 3;
	and.b32  	%r360, %r359, 124;
	mov.u32 	%r361, _ZZN3cub18CUB_300001_SM_10006detail6reduce28DeviceReduceSingleTileKernelINS2_10policy_hubIijN4cuda3std3__44plusIiEEE10Policy1000EPiSC_iS9_iiNS7_10__identityEEEvT0_T1_T2_T3_T4_T6_E12temp_storage;
	add.s32 	%r362, %r361, %r360;
	st.shared.u32 	[%r362+8], %r686;
$L__BB5_50:
	bar.sync 	0;
	setp.ne.s32 	%p48, %r60, 0;
	@%p48 bra 	$L__BB5_72;
	ld.shared.u32 	%r363, [_ZZN3cub18CUB_300001_SM_10006detail6reduce28DeviceReduceSingleTileKernelINS2_10policy_hubIijN4cuda3std3__44plusIiEEE10Policy1000EPiSC_iS9_iiNS7_10__identityEEEvT0_T1_T2_T3_T4_T6_E12temp_storage+12];
	add.s32 	%r364, %r363, %r686;
	ld.shared.u32 	%r365, [_ZZN3cub18CUB_300001_SM_10006detail6reduce28DeviceReduceSingleTileKernelINS2_10policy_hubIijN4cuda3std3__44plusIiEEE10Policy1000EPiSC_iS9_iiNS7_10__identityEEEvT0_T1_T2_T3_T4_T6_E12temp_storage+16];
	add.s32 	%r366, %r364, %r365;
	ld.shared.u32 	%r367, [_ZZN3cub18CUB_300001_SM_10006detail6reduce28DeviceReduceSingleTileKernelINS2_10policy_hubIijN4cuda3std3__44plusIiEEE10Policy1000EPiSC_iS9_iiNS7_10__identityEEEvT0_T1_T2_T3_T4_T6_E12temp_storage+20];
	add.s32 	%r368, %r366, %r367;
	ld.shared.u32 	%r369, [_ZZN3cub18CUB_300001_SM_10006detail6reduce28DeviceReduceSingleTileKernelINS2_10policy_hubIijN4cuda3std3__44plusIiEEE10Policy1000EPiSC_iS9_iiNS7_10__identityEEEvT0_T1_T2_T3_T4_T6_E12temp_storage+24];
	add.s32 	%r370, %r368, %r369;
	ld.shared.u32 	%r371, [_ZZN3cub18CUB_300001_SM_10006detail6reduce28DeviceReduceSingleTileKernelINS2_10policy_hubIijN4cuda3std3__44plusIiEEE10Policy1000EPiSC_iS9_iiNS7_10__identityEEEvT0_T1_T2_T3_T4_T6_E12temp_storage+28];
	add.s32 	%r372, %r370, %r371;
	ld.shared.u32 	%r373, [_ZZN3cub18CUB_300001_SM_10006detail6reduce28DeviceReduceSingleTileKernelINS2_10policy_hubIijN4cuda3std3__44plusIiEEE10Policy1000EPiSC_iS9_iiNS7_10__identityEEEvT0_T1_T2_T3_T4_T6_E12temp_storage+32];
	add.s32 	%r374, %r372, %r373;
	ld.shared.u32 	%r375, [_ZZN3cub18CUB_300001_SM_10006detail6reduce28DeviceReduceSingleTileKernelINS2_10policy_hubIijN4cuda3std3__44plusIiEEE10Policy1000EPiSC_iS9_iiNS7_10__identityEEEvT0_T1_T2_T3_T4_T6_E12temp_storage+36];
	add.s32 	%r686, %r374, %r375;
	bra.uni 	$L__BB5_72;
$L__BB5_52:
	// begin inline asm
	mov.u32 %r265, %laneid;
	// end inline asm
	and.b32  	%r291, %r60, 992;
	add.s32 	%r292, %r291, 32;
	setp.gt.s32 	%p27, %r292, %r120;
	not.b32 	%r293, %r291;
	add.s32 	%r294, %r120, %r293;
	selp.b32 	%r289, %r294, 31, %p27;
	mov.b32 	%r268, 1;
	mov.b32 	%r290, -1;
	// begin inline asm
	shfl.sync.down.b32 %r266, %r670, %r268, %r289, %r290;
	// end inline asm
	setp.lt.s32 	%p28, %r265, %r289;
	selp.b32 	%r295, %r266, 0, %p28;
	add.s32 	%r272, %r295, %r670;
	mov.b32 	%r273, 2;
	// begin inline asm
	shfl.sync.down.b32 %r271, %r272, %r273, %r289, %r290;
	// end inline asm
	add.s32 	%r296, %r265, 2;
	setp.gt.s32 	%p29, %r296, %r289;
	selp.b32 	%r297, 0, %r271, %p29;
	add.s32 	%r277, %r272, %r297;
	mov.b32 	%r278, 4;
	// begin inline asm
	shfl.sync.down.b32 %r276, %r277, %r278, %r289, %r290;
	// end inline asm
	add.s32 	%r298, %r265, 4;
	setp.gt.s32 	%p30, %r298, %r289;
	selp.b32 	%r299, 0, %r276, %p30;
	add.s32 	%r282, %r277, %r299;
	mov.b32 	%r283, 8;
	// begin inline asm
	shfl.sync.down.b32 %r281, %r282, %r283, %r289, %r290;
	// end inline asm
	add.s32 	%r300, %r265, 8;
	setp.gt.s32 	%p31, %r300, %r289;
	selp.b32 	%r301, 0, %r281, %p31;
	add.s32 	%r287, %r282, %r301;
	mov.b32 	%r288, 16;
	// begin inline asm
	shfl.sync.down.b32 %r286, %r287, %r288, %r289, %r290;
	// end inline asm
	add.s32 	%r302, %r265, 16;
	setp.gt.s32 	%p32, %r302, %r289;
	selp.b32 	%r303, 0, %r286, %p32;
	add.s32 	%r686, %r287, %r303;
	setp.ne.s32 	%p33, %r265, 0;
	@%p33 bra 	$L__BB5_54;
	shr.u32 	%r304, %r60, 3;
	and.b32  	%r305, %r304, 124;
	mov.u32 	%r306, _ZZN3cub18CUB_300001_SM_10006detail6reduce28DeviceReduceSingleTileKernelINS2_10policy_hubIijN4cuda3std3__44plusIiEEE10Policy1000EPiSC_iS9_iiNS7_10__identityEEEvT0_T1_T2_T3_T4_T6_E12temp_storage;
	add.s32 	%r307, %r306, %r305;
	st.shared.u32 	[%r307+8], %r686;
$L__BB5_54:
	bar.sync 	0;
	setp.ne.s32 	%p34, %r60, 0;
	@%p34 bra 	$L__BB5_72;
	setp.gt.s32 	%p35, %r120, 32;
	ld.shared.u32 	%r308, [_ZZN3cub18CUB_300001_SM_10006detail6reduce28DeviceReduceSingleTileKernelINS2_10policy_hubIijN4cuda3std3__44plusIiEEE10Policy1000EPiSC_iS9_iiNS7_10__identityEEEvT0_T1_T2_T3_T4_T6_E12temp_storage+12];
	selp.b32 	%r309, %r308, 0, %p35;
	add.s32 	%r310, %r309, %r686;
	setp.gt.s32 	%p36, %r120, 64;
	ld.shared.u32 	%r311, [_ZZN3cub18CUB_300001_SM_10006detail6reduce28DeviceReduceSingleTileKernelINS2_10policy_hubIijN4cuda3std3__44plusIiEEE10Policy1000EPiSC_iS9_iiNS7_10__identityEEEvT0_T1_T2_T3_T4_T6_E12temp_storage+16];
	selp.b32 	%r312, %r311, 0, %p36;
	add.s32 	%r313, %r310, %r312;
	setp.gt.s32 	%p37, %r120, 96;
	ld.shared.u32 	%r314, [_ZZN3cub18CUB_300001_SM_10006detail6reduce28DeviceReduceSingleTileKernelINS2_10policy_hubIijN4cuda3std3__44plusIiEEE10Policy1000EPiSC_iS9_iiNS7_10__identityEEEvT0_T1_T2_T3_T4_T6_E12temp_storage+20];
	selp.b32 	%r315, %r314, 0, %p37;
	add.s32 	%r316, %r313, %r315;
	setp.gt.s32 	%p38, %r120, 128;
	ld.shared.u32 	%r317, [_ZZN3cub18CUB_300001_SM_10006detail6reduce28DeviceReduceSingleTileKernelINS2_10policy_hubIijN4cuda3std3__44plusIiEEE10Policy1000EPiSC_iS9_iiNS7_10__identityEEEvT0_T1_T2_T3_T4_T6_E12temp_storage+24];
	selp.b32 	%r318, %r317, 0, %p38;
	add.s32 	%r319, %r316, %r318;
	setp.gt.s32 	%p39, %r120, 160;
	ld.shared.u32 	%r320, [_ZZN3cub18CUB_300001_SM_10006detail6reduce28DeviceReduceSingleTileKernelINS2_10policy_hubIijN4cuda3std3__44plusIiEEE10Policy1000EPiSC_iS9_iiNS7_10__identityEEEvT0_T1_T2_T3_T4_T6_E12temp_storage+28];
	selp.b32 	%r321, %r320, 0, %p39;
	add.s32 	%r322, %r319, %r321;
	setp.gt.s32 	%p40, %r120, 192;
	ld.shared.u32 	%r323, [_ZZN3cub18CUB_300001_SM_10006detail6reduce28DeviceReduceSingleTileKernelINS2_10policy_hubIijN4cuda3std3__44plusIiEEE10Policy1000EPiSC_iS9_iiNS7_10__identityEEEvT0_T1_T2_T3_T4_T6_E12temp_storage+32];
	selp.b32 	%r324, %r323, 0, %p40;
	add.s32 	%r325, %r322, %r324;
	setp.gt.s32 	%p41, %r120, 224;
	ld.shared.u32 	%r326, [_ZZN3cub18CUB_300001_SM_10006detail6reduce28DeviceReduceSingleTileKernelINS2_10policy_hubIijN4cuda3std3__44plusIiEEE10Policy1000EPiSC_iS9_iiNS7_10__identityEEEvT0_T1_T2_T3_T4_T6_E12temp_storage+36];
	selp.b32 	%r327, %r326, 0, %p41;
	add.s32 	%r686, %r325, %r327;
	bra.uni 	$L__BB5_72;
$L__BB5_56:
	mov.u32 	%r85, %tid.x;
	mul.wide.u32 	%rd35, %r85, 4;
	add.s64 	%rd19, %rd16, %rd35;
	// begin inline asm
	ld.global.nc.u32 %r122, [%rd19];
	// end inline asm
	add.s64 	%rd20, %rd19, 1024;
	// begin inline asm
	ld.global.nc.u32 %r123, [%rd20];
	// end inline asm
	add.s64 	%rd21, %rd19, 2048;
	// begin inline asm
	ld.global.nc.u32 %r124, [%rd21];
	// end inline asm
	add.s64 	%rd22, %rd19, 3072;
	// begin inline asm
	ld.global.nc.u32 %r125, [%rd22];
	// end inline asm
	add.s64 	%rd23, %rd19, 4096;
	// begin inline asm
	ld.global.nc.u32 %r126, [%rd23];
	// end inline asm
	add.s64 	%rd24, %rd19, 5120;
	// begin inline asm
	ld.global.nc.u32 %r127, [%rd24];
	// end inline asm
	add.s64 	%rd25, %rd19, 6144;
	// begin inline asm
	ld.global.nc.u32 %r128, [%rd25];
	// end inline asm
	add.s64 	%rd26, %rd19, 7168;
	// begin inline asm
	ld.global.nc.u32 %r129, [%rd26];
	// end inline asm
	add.s64 	%rd27, %rd19, 8192;
	// begin inline asm
	ld.global.nc.u32 %r130, [%rd27];
	// end inline asm
	add.s64 	%rd28, %rd19, 9216;
	// begin inline asm
	ld.global.nc.u32 %r131, [%rd28];
	// end inline asm
	add.s64 	%rd29, %rd19, 10240;
	// begin inline asm
	ld.global.nc.u32 %r132, [%rd29];
	// end inline asm
	add.s64 	%rd30, %rd19, 11264;
	// begin inline asm
	ld.global.nc.u32 %r133, [%rd30];
	// end inline asm
	add.s64 	%rd31, %rd19, 12288;
	// begin inline asm
	ld.global.nc.u32 %r134, [%rd31];
	// end inline asm
	add.s64 	%rd32, %rd19, 13312;
	// begin inline asm
	ld.global.nc.u32 %r135, [%rd32];
	// end inline asm
	add.s64 	%rd33, %rd19, 14336;
	// begin inline asm
	ld.global.nc.u32 %r136, [%rd33];
	// end inline asm
	add.s64 	%rd34, %rd19, 15360;
	// begin inline asm
	ld.global.nc.u32 %r137, [%rd34];
	// end inline asm
	add.s32 	%r139, %r123, %r122;
	add.s32 	%r140, %r124, %r139;
	add.s32 	%r141, %r125, %r140;
	add.s32 	%r142, %r126, %r141;
	add.s32 	%r143, %r127, %r142;
	add.s32 	%r144, %r128, %r143;
	add.s32 	%r145, %r129, %r144;
	add.s32 	%r146, %r130, %r145;
	add.s32 	%r147, %r131, %r146;
	add.s32 	%r148, %r132, %r147;
	add.s32 	%r149, %r133, %r148;
	add.s32 	%r150, %r134, %r149;
	add.s32 	%r151, %r135, %r150;
	add.s32 	%r152, %r136, %r151;
	add.s32 	%r685, %r137, %r152;
	setp.lt.u32 	%p4, %r120, 8192;
	mov.b32 	%r674, 4096;
	@%p4 bra 	$L__BB5_60;
	add.s32 	%r87, %r120, -4096;
	mov.b32 	%r674, 4096;
$L__BB5_58:
	mul.wide.s32 	%rd52, %r674, 4;
	add.s64 	%rd36, %rd19, %rd52;
	// begin inline asm
	ld.global.nc.u32 %r154, [%rd36];
	// end inline asm
	add.s64 	%rd37, %rd36, 1024;
	// begin inline asm
	ld.global.nc.u32 %r155, [%rd37];
	// end inline asm
	add.s64 	%rd38, %rd36, 2048;
	// begin inline asm
	ld.global.nc.u32 %r156, [%rd38];
	// end inline asm
	add.s64 	%rd39, %rd36, 3072;
	// begin inline asm
	ld.global.nc.u32 %r157, [%rd39];
	// end inline asm
	add.s64 	%rd40, %rd36, 4096;
	// begin inline asm
	ld.global.nc.u32 %r158, [%rd40];
	// end inline asm
	add.s64 	%rd41, %rd36, 5120;
	// begin inline asm
	ld.global.nc.u32 %r159, [%rd41];
	// end inline asm
	add.s64 	%rd42, %rd36, 6144;
	// begin inline asm
	ld.global.nc.u32 %r160, [%rd42];
	// end inline asm
	add.s64 	%rd43, %rd36, 7168;
	// begin inline asm
	ld.global.nc.u32 %r161, [%rd43];
	// end inline asm
	add.s64 	%rd44, %rd36, 8192;
	// begin inline asm
	ld.global.nc.u32 %r162, [%rd44];
	// end inline asm
	add.s64 	%rd45, %rd36, 9216;
	// begin inline asm
	ld.global.nc.u32 %r163, [%rd45];
	// end inline asm
	add.s64 	%rd46, %rd36, 10240;
	// begin inline asm
	ld.global.nc.u32 %r164, [%rd46];
	// end inline asm
	add.s64 	%rd47, %rd36, 11264;
	// begin inline asm
	ld.global.nc.u32 %r165, [%rd47];
	// end inline asm
	add.s64 	%rd48, %rd36, 12288;
	// begin inline asm
	ld.global.nc.u32 %r166, [%rd48];
	// end inline asm
	add.s64 	%rd49, %rd36, 13312;
	// begin inline asm
	ld.global.nc.u32 %r167, [%rd49];
	// end inline asm
	add.s64 	%rd50, %rd36, 14336;
	// begin inline asm
	ld.global.nc.u32 %r168, [%rd50];
	// end inline asm
	add.s64 	%rd51, %rd36, 15360;
	// begin inline asm
	ld.global.nc.u32 %r169, [%rd51];
	// end inline asm
	add.s32 	%r170, %r154, %r685;
	add.s32 	%r171, %r155, %r170;
	add.s32 	%r172, %r156, %r171;
	add.s32 	%r173, %r157, %r172;
	add.s32 	%r174, %r158, %r173;
	add.s32 	%r175, %r159, %r174;
	add.s32 	%r176, %r160, %r175;
	add.s32 	%r177, %r161, %r176;
	add.s32 	%r178, %r162, %r177;
	add.s32 	%r179, %r163, %r178;
	add.s32 	%r180, %r164, %r179;
	add.s32 	%r181, %r165, %r180;
	add.s32 	%r182, %r166, %r181;
	add.s32 	%r183, %r167, %r182;
	add.s32 	%r184, %r168, %r183;
	add.s32 	%r685, %r169, %r184;
	sub.s32 	%r185, %r120, %r674;
	setp.lt.s32 	%p5, %r185, 4096;
	@%p5 bra 	$L__BB5_68;
	add.s32 	%r674, %r674, 4096;
	setp.le.s32 	%p6, %r674, %r87;
	@%p6 bra 	$L__BB5_58;
$L__BB5_60:
	setp.le.s32 	%p7, %r120, %r674;
	@%p7 bra 	$L__BB5_68;
	sub.s32 	%r94, %r120, %r674;
	setp.ge.s32 	%p8, %r85, %r94;
	@%p8 bra 	$L__BB5_68;
	not.b32 	%r187, %r85;
	add.s32 	%r188, %r120, %r187;
	sub.s32 	%r95, %r188, %r674;
	and.b32  	%r189, %r95, 768;
	setp.eq.s32 	%p9, %r189, 768;
	mov.u32 	%r679, %r85;
	@%p9 bra 	$L__BB5_65;
	add.s32 	%r676, %r85, %r674;
	shr.u32 	%r190, %r95, 8;
	add.s32 	%r191, %r190, 1;
	and.b32  	%r192, %r191, 3;
	neg.s32 	%r675, %r192;
	mov.u32 	%r679, %r85;
$L__BB5_64:
	.pragma "nounroll";
	mul.wide.u32 	%rd54, %r676, 4;
	add.s64 	%rd53, %rd16, %rd54;
	// begin inline asm
	ld.global.nc.u32 %r193, [%rd53];
	// end inline asm
	add.s32 	%r685, %r193, %r685;
	add.s32 	%r679, %r679, 256;
	add.s32 	%r676, %r676, 256;
	add.s32 	%r675, %r675, 1;
	setp.ne.s32 	%p10, %r675, 0;
	@%p10 bra 	$L__BB5_64;
$L__BB5_65:
	setp.lt.u32 	%p11, %r95, 768;
	@%p11 bra 	$L__BB5_68;
	cvt.u64.u32 	%rd55, %r679;
	cvt.u64.u32 	%rd56, %r674;
	add.s64 	%rd57, %rd55, %rd56;
	shl.b64 	%rd58, %rd57, 2;
	add.s64 	%rd59, %rd58, %rd16;
	add.s64 	%rd124, %rd59, 2048;
	add.s32 	%r682, %r679, %r674;
$L__BB5_67:
	mul.wide.u32 	%rd64, %r682, 4;
	add.s64 	%rd60, %rd16, %rd64;
	// begin inline asm
	ld.global.nc.u32 %r194, [%rd60];
	// end inline asm
	add.s32 	%r198, %r194, %r685;
	add.s64 	%rd61, %rd124, -1024;
	// begin inline asm
	ld.global.nc.u32 %r195, [%rd61];
	// end inline asm
	add.s32 	%r199, %r195, %r198;
	// begin inline asm
	ld.global.nc.u32 %r196, [%rd124];
	// end inline asm
	add.s32 	%r200, %r196, %r199;
	add.s64 	%rd63, %rd124, 1024;
	// begin inline asm
	ld.global.nc.u32 %r197, [%rd63];
	// end inline asm
	add.s32 	%r685, %r197, %r200;
	add.s32 	%r679, %r679, 1024;
	add.s64 	%rd124, %rd124, 4096;
	add.s32 	%r682, %r682, 1024;
	setp.lt.s32 	%p12, %r679, %r94;
	@%p12 bra 	$L__BB5_67;
$L__BB5_68:
	// begin inline asm
	mov.u32 %r201, %laneid;
	// end inline asm
	mov.b32 	%r204, 1;
	mov.b32 	%r225, 31;
	mov.b32 	%r226, -1;
	// begin inline asm
	shfl.sync.down.b32 %r202, %r685, %r204, %r225, %r226;
	// end inline asm
	setp.gt.s32 	%p13, %r201, 30;
	selp.b32 	%r227, 0, %r202, %p13;
	add.s32 	%r208, %r227, %r685;
	mov.b32 	%r209, 2;
	// begin inline asm
	shfl.sync.down.b32 %r207, %r208, %r209, %r225, %r226;
	// end inline asm
	setp.gt.s32 	%p14, %r201, 29;
	selp.b32 	%r228, 0, %r207, %p14;
	add.s32 	%r213, %r208, %r228;
	mov.b32 	%r214, 4;
	// begin inline asm
	shfl.sync.down.b32 %r212, %r213, %r214, %r225, %r226;
	// end inline asm
	setp.gt.s32 	%p15, %r201, 27;
	selp.b32 	%r229, 0, %r212, %p15;
	add.s32 	%r218, %r213, %r229;
	mov.b32 	%r219, 8;
	// begin inline asm
	shfl.sync.down.b32 %r217, %r218, %r219, %r225, %r226;
	// end inline asm
	setp.gt.s32 	%p16, %r201, 23;
	selp.b32 	%r230, 0, %r217, %p16;
	add.s32 	%r223, %r218, %r230;
	mov.b32 	%r224, 16;
	// begin inline asm
	shfl.sync.down.b32 %r222, %r223, %r224, %r225, %r226;
	// end inline asm
	setp.gt.s32 	%p17, %r201, 15;
	selp.b32 	%r231, 0, %r222, %p17;
	add.s32 	%r686, %r223, %r231;
	setp.ne.s32 	%p18, %r201, 0;
	@%p18 bra 	$L__BB5_70;
	shr.u32 	%r232, %r85, 3;
	and.b32  	%r233, %r232, 124;
	mov.u32 	%r234, _ZZN3cub18CUB_300001_SM_10006detail6reduce28DeviceReduceSingleTileKernelINS2_10policy_hubIijN4cuda3std3__44plusIiEEE10Policy1000EPiSC_iS9_iiNS7_10__identityEEEvT0_T1_T2_T3_T4_T6_E12temp_storage;
	add.s32 	%r235, %r234, %r233;
	st.shared.u32 	[%r235+8], %r686;
$L__BB5_70:
	bar.sync 	0;
	setp.ne.s32 	%p19, %r85, 0;
	@%p19 bra 	$L__BB5_72;
	ld.shared.u32 	%r236, [_ZZN3cub18CUB_300001_SM_10006detail6reduce28DeviceReduceSingleTileKernelINS2_10policy_hubIijN4cuda3std3__44plusIiEEE10Policy1000EPiSC_iS9_iiNS7_10__identityEEEvT0_T1_T2_T3_T4_T6_E12temp_storage+12];
	add.s32 	%r237, %r236, %r686;
	ld.shared.u32 	%r238, [_ZZN3cub18CUB_300001_SM_10006detail6reduce28DeviceReduceSingleTileKernelINS2_10policy_hubIijN4cuda3std3__44plusIiEEE10Policy1000EPiSC_iS9_iiNS7_10__identityEEEvT0_T1_T2_T3_T4_T6_E12temp_storage+16];
	add.s32 	%r239, %r237, %r238;
	ld.shared.u32 	%r240, [_ZZN3cub18CUB_300001_SM_10006detail6reduce28DeviceReduceSingleTileKernelINS2_10policy_hubIijN4cuda3std3__44plusIiEEE10Policy1000EPiSC_iS9_iiNS7_10__identityEEEvT0_T1_T2_T3_T4_T6_E12temp_storage+20];
	add.s32 	%r241, %r239, %r240;
	ld.shared.u32 	%r242, [_ZZN3cub18CUB_300001_SM_10006detail6reduce28DeviceReduceSingleTileKernelINS2_10policy_hubIijN4cuda3std3__44plusIiEEE10Policy1000EPiSC_iS9_iiNS7_10__identityEEEvT0_T1_T2_T3_T4_T6_E12temp_storage+24];
	add.s32 	%r243, %r241, %r242;
	ld.shared.u32 	%r244, [_ZZN3cub18CUB_300001_SM_10006detail6reduce28DeviceReduceSingleTileKernelINS2_10policy_hubIijN4cuda3std3__44plusIiEEE10Policy1000EPiSC_iS9_iiNS7_10__identityEEEvT0_T1_T2_T3_T4_T6_E12temp_storage+28];
	add.s32 	%r245, %r243, %r244;
	ld.shared.u32 	%r246, [_ZZN3cub18CUB_300001_SM_10006detail6reduce28DeviceReduceSingleTileKernelINS2_10policy_hubIijN4cuda3std3__44plusIiEEE10Policy1000EPiSC_iS9_iiNS7_10__identityEEEvT0_T1_T2_T3_T4_T6_E12temp_storage+32];
	add.s32 	%r247, %r245, %r246;
	ld.shared.u32 	%r248, [_ZZN3cub18CUB_300001_SM_10006detail6reduce28DeviceReduceSingleTileKernelINS2_10policy_hubIijN4cuda3std3__44plusIiEEE10Policy1000EPiSC_iS9_iiNS7_10__identityEEEvT0_T1_T2_T3_T4_T6_E12temp_storage+36];
	add.s32 	%r686, %r247, %r248;
$L__BB5_72:
	mov.u32 	%r631, %tid.x;
	setp.ne.s32 	%p95, %r631, 0;
	@%p95 bra 	$L__BB5_74;
	add.s32 	%r632, %r686, %r121;
	st.global.u32 	[%rd1], %r632;
$L__BB5_74:
	ret;

}
	// .globl	_ZN3cub18CUB_300001_SM_10006detail6reduce28DeviceReduceSingleTileKernelINS2_10policy_hubIiyN4cuda3std3__44plusIiEEE10Policy1000EN6thrust24THRUST_300001_SM_1000_NS10device_ptrIjEEPiyS9_iiNS7_10__identityEEEvT0_T1_T2_T3_T4_T6_
.visible .entry _ZN3cub18CUB_300001_SM_10006detail6reduce28DeviceReduceSingleTileKernelINS2_10policy_hubIiyN4cuda3std3__44plusIiEEE10Policy1000EN6thrust24THRUST_300001_SM_1000_NS10device_ptrIjEEPiyS9_iiNS7_10__identityEEEvT0_T1_T2_T3_T4_T6_(
	.param .align 8 .b8 _ZN3cub18CUB_300001_SM_10006detail6reduce28DeviceReduceSingleTileKernelINS2_10policy_hubIiyN4cuda3std3__44plusIiEEE10Policy1000EN6thrust24THRUST_300001_SM_1000_NS10device_ptrIjEEPiyS9_iiNS7_10__identityEEEvT0_T1_T2_T3_T4_T6__param_0[8],
	.param .u64 .ptr .align 1 _ZN3cub18CUB_300001_SM_10006detail6reduce28DeviceReduceSingleTileKernelINS2_10policy_hubIiyN4cuda3std3__44plusIiEEE10Policy1000EN6thrust24THRUST_300001_SM_1000_NS10device_ptrIjEEPiyS9_iiNS7_10__identityEEEvT0_T1_T2_T3_T4_T6__param_1,
	.param .u64 _ZN3cub18CUB_300001_SM_10006detail6reduce28DeviceReduceSingleTileKernelINS2_10policy_hubIiyN4cuda3std3__44plusIiEEE10Policy1000EN6thrust24THRUST_300001_SM_1000_NS10device_ptrIjEEPiyS9_iiNS7_10__identityEEEvT0_T1_T2_T3_T4_T6__param_2,
	.param .align 1 .b8 _ZN3cub18CUB_300001_SM_10006detail6reduce28DeviceReduceSingleTileKernelINS2_10policy_hubIiyN4cuda3std3__44plusIiEEE10Policy1000EN6thrust24THRUST_300001_SM_1000_NS10device_ptrIjEEPiyS9_iiNS7_10__identityEEEvT0_T1_T2_T3_T4_T6__param_3[1],
	.param .u32 _ZN3cub18CUB_300001_SM_10006detail6reduce28DeviceReduceSingleTileKernelINS2_10policy_hubIiyN4cuda3std3__44plusIiEEE10Policy1000EN6thrust24THRUST_300001_SM_1000_NS10device_ptrIjEEPiyS9_iiNS7_10__identityEEEvT0_T1_T2_T3_T4_T6__param_4,
	.param .align 1 .b8 _ZN3cub18CUB_300001_SM_10006detail6reduce28DeviceReduceSingleTileKernelINS2_10policy_hubIiyN4cuda3std3__44plusIiEEE10Policy1000EN6thrust24THRUST_300001_SM_1000_NS10device_ptrIjEEPiyS9_iiNS7_10__identityEEEvT0_T1_T2_T3_T4_T6__param_5[1]
)
.maxntid 256
.minnctapersm 1
{
	.reg .pred 	%p<59>;
	.reg .b32 	%r<471>;
	.reg .b64 	%rd<56>;
	// demoted variable
	.shared .align 4 .b8 _ZZN3cub18CUB_300001_SM_10006detail6reduce28DeviceReduceSingleTileKernelINS2_10policy_hubIiyN4cuda3std3__44plusIiEEE10Policy1000EN6thrust24THRUST_300001_SM_1000_NS10device_ptrIjEEPiyS9_iiNS7_10__identityEEEvT0_T1_T2_T3_T4_T6_E12temp_storage[44];
	ld.param.u64 	%rd18, [_ZN3cub18CUB_300001_SM_10006detail6reduce28DeviceReduceSingleTileKernelINS2_10policy_hubIiyN4cuda3std3__44plusIiEEE10Policy1000EN6thrust24THRUST_300001_SM_1000_NS10device_ptrIjEEPiyS9_iiNS7_10__identityEEEvT0_T1_T2_T3_T4_T6__param_0];
	ld.param.u64 	%rd20, [_ZN3cub18CUB_300001_SM_10006detail6reduce28DeviceReduceSingleTileKernelINS2_10policy_hubIiyN4cuda3std3__44plusIiEEE10Policy1000EN6thrust24THRUST_300001_SM_1000_NS10device_ptrIjEEPiyS9_iiNS7_10__identityEEEvT0_T1_T2_T3_T4_T6__param_1];
	ld.param.u64 	%rd19, [_ZN3cub18CUB_300001_SM_10006detail6reduce28DeviceReduceSingleTileKernelINS2_10policy_hubIiyN4cuda3std3__44plusIiEEE10Policy1000EN6thrust24THRUST_300001_SM_1000_NS10device_ptrIjEEPiyS9_iiNS7_10__identityEEEvT0_T1_T2_T3_T4_T6__param_2];
	ld.param.u32 	%r81, [_ZN3cub18CUB_300001_SM_10006detail6reduce28DeviceReduceSingleTileKernelINS2_10policy_hubIiyN4cuda3std3__44plusIiEEE10Policy1000EN6thrust24THRUST_300001_SM_1000_NS10device_ptrIjEEPiyS9_iiNS7_10__identityEEEvT0_T1_T2_T3_T4_T6__param_4];
	cvta.to.global.u64 	%rd1, %rd20;
	setp.ne.s64 	%p1, %rd19, 0;
	@%p1 bra 	$L__BB6_3;
	mov.u32 	%r434, %tid.x;
	setp.ne.s32 	%p58, %r434, 0;
	@%p58 bra 	$L__BB6_51;
	st.global.u32 	[%rd1], %r81;
	bra.uni 	$L__BB6_51;
$L__BB6_3:
	cvta.to.global.u64 	%rd2, %rd18;
	setp.gt.u64 	%p2, %rd19, 4095;
	@%p2 bra 	$L__BB6_28;
	cvt.u32.u64 	%r1, %rd19;
	mov.u32 	%r2, %tid.x;
	setp.ge.u32 	%p24, %r2, %r1;
	mov.b32 	%r452, 0;
	mov.u32 	%r441, %r2;
	@%p24 bra 	$L__BB6_6;
	mul.wide.u32 	%rd41, %r2, 4;
	add.s64 	%rd42, %rd2, %rd41;
	ld.global.u32 	%r452, [%rd42];
	add.s32 	%r441, %r2, 256;
$L__BB6_6:
	setp.ge.u32 	%p25, %r441, %r1;
	@%p25 bra 	$L__BB6_19;
	not.b32 	%r261, %r441;
	add.s32 	%r262, %r261, %r1;
	shr.u32 	%r263, %r262, 8;
	add.s32 	%r7, %r263, 1;
	and.b32  	%r8, %r7, 15;
	setp.lt.u32 	%p26, %r262, 3840;
	@%p26 bra 	$L__BB6_10;
	and.b32  	%r264, %r7, 33554416;
	neg.s32 	%r437, %r264;
	mul.wide.u32 	%rd43, %r441, 4;
	add.s64 	%rd44, %rd43, %rd2;
	add.s64 	%rd51, %rd44, 8192;
$L__BB6_9:
	.pragma "nounroll";
	ld.global.u32 	%r265, [%rd51+-8192];
	add.s32 	%r266, %r265, %r452;
	ld.global.u32 	%r267, [%rd51+-7168];
	add.s32 	%r268, %r267, %r266;
	ld.global.u32 	%r269, [%rd51+-6144];
	add.s32 	%r270, %r269, %r268;
	ld.global.u32 	%r271, [%rd51+-5120];
	add.s32 	%r272, %r271, %r270;
	ld.global.u32 	%r273, [%rd51+-4096];
	add.s32 	%r274, %r273, %r272;
	ld.global.u32 	%r275, [%rd51+-3072];
	add.s32 	%r276, %r275, %r274;
	ld.global.u32 	%r277, [%rd51+-2048];
	add.s32 	%r278, %r277, %r276;
	ld.global.u32 	%r279, [%rd51+-1024];
	add.s32 	%r280, %r279, %r278;
	ld.global.u32 	%r281, [%rd51];
	add.s32 	%r282, %r281, %r280;
	ld.global.u32 	%r283, [%rd51+1024];
	add.s32 	%r284, %r283, %r282;
	ld.global.u32 	%r285, [%rd51+2048];
	add.s32 	%r286, %r285, %r284;
	ld.global.u32 	%r287, [%rd51+3072];
	add.s32 	%r288, %r287, %r286;
	ld.global.u32 	%r289, [%rd51+4096];
	add.s32 	%r290, %r289, %r288;
	ld.global.u32 	%r291, [%rd51+5120];
	add.s32 	%r292, %r291, %r290;
	ld.global.u32 	%r293, [%rd51+6144];
	add.s32 	%r294, %r293, %r292;
	ld.global.u32 	%r295, [%rd51+7168];
	add.s32 	%r452, %r295, %r294;
	add.s32 	%r441, %r441, 4096;
	add.s32 	%r437, %r437, 16;
	add.s64 	%rd51, %rd51, 16384;
	setp.ne.s32 	%p27, %r437, 0;
	@%p27 bra 	$L__BB6_9;
$L__BB6_10:
	setp.eq.s32 	%p28, %r8, 0;
	@%p28 bra 	$L__BB6_19;
	and.b32  	%r19, %r7, 7;
	setp.lt.u32 	%p29, %r8, 8;
	@%p29 bra 	$L__BB6_13;
	mul.wide.s32 	%rd45, %r441, 4;
	add.s64 	%rd46, %rd2, %rd45;
	ld.global.u32 	%r297, [%rd46];
	add.s32 	%r298, %r297, %r452;
	ld.global.u32 	%r299, [%rd46+1024];
	add.s32 	%r300, %r299, %r298;
	ld.global.u32 	%r301, [%rd46+2048];
	add.s32 	%r302, %r301, %r300;
	ld.global.u32 	%r303, [%rd46+3072];
	add.s32 	%r304, %r303, %r302;
	ld.global.u32 	%r305, [%rd46+4096];
	add.s32 	%r306, %r305, %r304;
	ld.global.u32 	%r307, [%rd46+5120];
	add.s32 	%r308, %r307, %r306;
	ld.global.u32 	%r309, [%rd46+6144];
	add.s32 	%r310, %r309, %r308;
	ld.global.u32 	%r311, [%rd46+7168];
	add.s32 	%r452, %r311, %r310;
	add.s32 	%r441, %r441, 2048;
$L__BB6_13:
	setp.eq.s32 	%p30, %r19, 0;
	@%p30 bra 	$L__BB6_19;
	and.b32  	%r25, %r7, 3;
	setp.lt.u32 	%p31, %r19, 4;
	@%p31 bra 	$L__BB6_16;
	mul.wide.s32 	%rd47, %r441, 4;
	add.s64 	%rd48, %rd2, %rd47;
	ld.global.u32 	%r313, [%rd48];
	add.s32 	%r314, %r313, %r452;
	ld.global.u32 	%r315, [%rd48+1024];
	add.s32 	%r316, %r315, %r314;
	ld.global.u32 	%r317, [%rd48+2048];
	add.s32 	%r318, %r317, %r316;
	ld.global.u32 	%r319, [%rd48+3072];
	add.s32 	%r452, %r319, %r318;
	add.s32 	%r441, %r441, 1024;
$L__BB6_16:
	setp.eq.s32 	%p32, %r25, 0;
	@%p32 bra 	$L__BB6_19;
	neg.s32 	%r449, %r25;
$L__BB6_18:
	.pragma "nounroll";
	mul.wide.s32 	%rd49, %r441, 4;
	add.s64 	%rd50, %rd2, %rd49;
	ld.global.u32 	%r320, [%rd50];
	add.s32 	%r452, %r320, %r452;
	add.s32 	%r441, %r441, 256;
	add.s32 	%r449, %r449, 1;
	setp.ne.s32 	%p33, %r449, 0;
	@%p33 bra 	$L__BB6_18;
$L__BB6_19:
	setp.lt.u64 	%p34, %rd19, 256;
	@%p34 bra 	$L__BB6_24;
	// begin inline asm
	mov.u32 %r384, %laneid;
	// end inline asm
	mov.b32 	%r387, 1;
	mov.b32 	%r408, 31;
	mov.b32 	%r409, -1;
	// begin inline asm
	shfl.sync.down.b32 %r385, %r452, %r387, %r408, %r409;
	// end inline asm
	setp.gt.s32 	%p50, %r384, 30;
	selp.b32 	%r410, 0, %r385, %p50;
	add.s32 	%r391, %r410, %r452;
	mov.b32 	%r392, 2;
	// begin inline asm
	shfl.sync.down.b32 %r390, %r391, %r392, %r408, %r409;
	// end inline asm
	setp.gt.s32 	%p51, %r384, 29;
	selp.b32 	%r411, 0, %r390, %p51;
	add.s32 	%r396, %r391, %r411;
	mov.b32 	%r397, 4;
	// begin inline asm
	shfl.sync.down.b32 %r395, %r396, %r397, %r408, %r409;
	// end inline asm
	setp.gt.s32 	%p52, %r384, 27;
	selp.b32 	%r412, 0, %r395, %p52;
	add.s32 	%r401, %r396, %r412;
	mov.b32 	%r402, 8;
	// begin inline asm
	shfl.sync.down.b32 %r400, %r401, %r402, %r408, %r409;
	// end inline asm
	setp.gt.s32 	%p53, %r384, 23;
	selp.b32 	%r413, 0, %r400, %p53;
	add.s32 	%r406, %r401, %r413;
	mov.b32 	%r407, 16;
	// begin inline asm
	shfl.sync.down.b32 %r405, %r406, %r407, %r408, %r409;
	// end inline asm
	setp.gt.s32 	%p54, %r384, 15;
	selp.b32 	%r414, 0, %r405, %p54;
	add.s32 	%r470, %r406, %r414;
	setp.ne.s32 	%p55, %r384, 0;
	@%p55 bra 	$L__BB6_22;
	shr.u32 	%r415, %r2, 3;
	and.b32  	%r416, %r415, 124;
	mov.u32 	%r417, _ZZN3cub18CUB_300001_SM_10006detail6reduce28DeviceReduceSingleTileKernelINS2_10policy_hubIiyN4cuda3std3__44plusIiEEE10Policy1000EN6thrust24THRUST_300001_SM_1000_NS10device_ptrIjEEPiyS9_iiNS7_10__identityEEEvT0_T1_T2_T3_T4_T6_E12temp_storage;
	add.s32 	%r418, %r417, %r416;
	st.shared.u32 	[%r418+8], %r470;
$L__BB6_22:
	bar.sync 	0;
	setp.ne.s32 	%p56, %r2, 0;
	@%p56 bra 	$L__BB6_49;
	ld.shared.u32 	%r419, [_ZZN3cub18CUB_300001_SM_10006detail6reduce28DeviceReduceSingleTileKernelINS2_10policy_hubIiyN4cuda3std3__44plusIiEEE10Policy1000EN6thrust24THRUST_300001_SM_1000_NS10device_ptrIjEEPiyS9_iiNS7_10__identityEEEvT0_T1_T2_T3_T4_T6_E12temp_storage+12];
	add.s32 	%r420, %r419, %r470;
	ld.shared.u32 	%r421, [_ZZN3cub18CUB_300001_SM_10006detail6reduce28DeviceReduceSingleTileKernelINS2_10policy_hubIiyN4cuda3std3__44plusIiEEE10Policy1000EN6thrust24THRUST_300001_SM_1000_NS10device_ptrIjEEPiyS9_iiNS7_10__identityEEEvT0_T1_T2_T3_T4_T6_E12temp_storage+16];
	add.s32 	%r422, %r420, %r421;
	ld.shared.u32 	%r423, [_ZZN3cub18CUB_300001_SM_10006detail6reduce28DeviceReduceSingleTileKernelINS2_10policy_hubIiyN4cuda3std3__44plusIiEEE10Policy1000EN6thrust24THRUST_300001_SM_1000_NS10device_ptrIjEEPiyS9_iiNS7_10__identityEEEvT0_T1_T2_T3_T4_T6_E12temp_storage+20];
	add.s32 	%r424, %r422, %r423;
	ld.shared.u32 	%r425, [_ZZN3cub18CUB_300001_SM_10006detail6reduce28DeviceReduceSingleTileKernelINS2_10policy_hubIiyN4cuda3std3__44plusIiEEE10Policy1000EN6thrust24THRUST_300001_SM_1000_NS10device_ptrIjEEPiyS9_iiNS7_10__identityEEEvT0_T1_T2_T3_T4_T6_E12temp_storage+24];
	add.s32 	%r426, %r424, %r425;
	ld.shared.u32 	%r427, [_ZZN3cub18CUB_300001_SM_10006detail6reduce28DeviceReduceSingleTileKernelINS2_10policy_hubIiyN4cuda3std3__44plusIiEEE10Policy1000EN6thrust24THRUST_300001_SM_1000_NS10device_ptrIjEEPiyS9_iiNS7_10__identityEEEvT0_T1_T2_T3_T4_T6_E12temp_storage+28];
	add.s32 	%r428, %r426, %r427;
	ld.shared.u32 	%r429, [_ZZN3cub18CUB_300001_SM_10006detail6reduce28DeviceReduceSingleTileKernelINS2_10policy_hubIiyN4cuda3std3__44plusIiEEE10Policy1000EN6thrust24THRUST_300001_SM_1000_NS10device_ptrIjEEPiyS9_iiNS7_10__identityEEEvT0_T1_T2_T3_T4_T6_E12temp_storage+32];
	add.s32 	%r430, %r428, %r429;
	ld.shared.u32 	%r431, [_ZZN3cub18CUB_300001_SM_10006detail6reduce28DeviceReduceSingleTileKernelINS2_10policy_hubIiyN4cuda3std3__44plusIiEEE10Policy1000EN6thrust24THRUST_300001_SM_1000_NS10device_ptrIjEEPiyS9_iiNS7_10__identityEEEvT0_T1_T2_T3_T4_T6_E12temp_storage+36];
	add.s32 	%r470, %r430, %r431;
	bra.uni 	$L__BB6_49;
$L__BB6_24:
	// begin inline asm
	mov.u32 %r321, %laneid;
	// end inline asm
	and.b32  	%r347, %r2, 992;
	add.s32 	%r348, %r347, 32;
	setp.gt.u32 	%p35, %r348, %r1;
	not.b32 	%r349, %r347;
	add.s32 	%r350, %r1, %r349;
	selp.b32 	%r345, %r350, 31, %p35;
	mov.b32 	%r324, 1;
	mov.b32 	%r346, -1;
	// begin inline asm
	shfl.sync.down.b32 %r322, %r452, %r324, %r345, %r346;
	// end inline asm
	setp.lt.s32 	%p36, %r321, %r345;
	selp.b32 	%r351, %r322, 0, %p36;
	add.s32 	%r328, %r351, %r452;
	mov.b32 	%r329, 2;
	// begin inline asm
	shfl.sync.down.b32 %r327, %r328, %r329, %r345, %r346;
	// end inline asm
	add.s32 	%r352, %r321, 2;
	setp.gt.s32 	%p37, %r352, %r345;
	selp.b32 	%r353, 0, %r327, %p37;
	add.s32 	%r333, %r328, %r353;
	mov.b32 	%r334, 4;
	// begin inline asm
	shfl.sync.down.b32 %r332, %r333, %r334, %r345, %r346;
	// end inline asm
	add.s32 	%r354, %r321, 4;
	setp.gt.s32 	%p38, %r354, %r345;
	selp.b32 	%r355, 0, %r332, %p38;
	add.s32 	%r338, %r333, %r355;
	mov.b32 	%r339, 8;
	// begin inline asm
	shfl.sync.down.b32 %r337, %r338, %r339, %r345, %r346;
	// end inline asm
	add.s32 	%r356, %r321, 8;
	setp.gt.s32 	%p39, %r356, %r345;
	selp.b32 	%r357, 0, %r337, %p39;
	add.s32 	%r343, %r338, %r357;
	mov.b32 	%r344, 16;
	// begin inline asm
	shfl.sync.down.b32 %r342, %r343, %r344, %r345, %r346;
	// end inline asm
	add.s32 	%r358, %r321, 16;
	setp.gt.s32 	%p40, %r358, %r345;
	selp.b32 	%r359, 0, %r342, %p40;
	add.s32 	%r470, %r343, %r359;
	setp.ne.s32 	%p41, %r321, 0;
	@%p41 bra 	$L__BB6_26;
	shr.u32 	%r360, %r2, 3;
	and.b32  	%r361, %r360, 124;
	mov.u32 	%r362, _ZZN3cub18CUB_300001_SM_10006detail6reduce28DeviceReduceSingleTileKernelINS2_10policy_hubIiyN4cuda3std3__44plusIiEEE10Policy1000EN6thrust24THRUST_300001_SM_1000_NS10device_ptrIjEEPiyS9_iiNS7_10__identityEEEvT0_T1_T2_T3_T4_T6_E12temp_storage;
	add.s32 	%r363, %r362, %r361;
	st.shared.u32 	[%r363+8], %r470;
$L__BB6_26:
	bar.sync 	0;
	setp.ne.s32 	%p42, %r2, 0;
	@%p42 bra 	$L__BB6_49;
	setp.gt.u64 	%p43, %rd19, 32;
	ld.shared.u32 	%r364, [_ZZN3cub18CUB_300001_SM_10006detail6reduce28DeviceReduceSingleTileKernelINS2_10policy_hubIiyN4cuda3std3__44plusIiEEE10Policy1000EN6thrust24THRUST_300001_SM_1000_NS10device_ptrIjEEPiyS9_iiNS7_10__identityEEEvT0_T1_T2_T3_T4_T6_E12temp_storage+12];
	selp.b32 	%r365, %r364, 0, %p43;
	add.s32 	%r366, %r365, %r470;
	setp.gt.u64 	%p44, %rd19, 64;
	ld.shared.u32 	%r367, [_ZZN3cub18CUB_300001_SM_10006detail6reduce28DeviceReduceSingleTileKernelINS2_10policy_hubIiyN4cuda3std3__44plusIiEEE10Policy1000EN6thrust24THRUST_300001_SM_1000_NS10device_ptrIjEEPiyS9_iiNS7_10__identityEEEvT0_T1_T2_T3_T4_T6_E12temp_storage+16];
	selp.b32 	%r368, %r367, 0, %p44;
	add.s32 	%r369, %r366, %r368;
	setp.gt.u64 	%p45, %rd19, 96;
	ld.shared.u32 	%r370, [_ZZN3cub18CUB_300001_SM_10006detail6reduce28DeviceReduceSingleTileKernelINS2_10policy_hubIiyN4cuda3std3__44plusIiEEE10Policy1000EN6thrust24THRUST_300001_SM_1000_NS10device_ptrIjEEPiyS9_iiNS7_10__identityEEEvT0_T1_T2_T3_T4_T6_E12temp_storage+20];
	selp.b32 	%r371, %r370, 0, %p45;
	add.s32 	%r372, %r369, %r371;
	setp.gt.u64 	%p46, %rd19, 128;
	ld.shared.u32 	%r373, [_ZZN3cub18CUB_300001_SM_10006detail6reduce28DeviceReduceSingleTileKernelINS2_10policy_hubIiyN4cuda3std3__44plusIiEEE10Policy1000EN6thrust24THRUST_300001_SM_1000_NS10device_ptrIjEEPiyS9_iiNS7_10__identityEEEvT0_T1_T2_T3_T4_T6_E12temp_storage+24];
	selp.b32 	%r374, %r373, 0, %p46;
	add.s32 	%r375, %r372, %r374;
	setp.gt.u64 	%p47, %rd19, 160;
	ld.shared.u32 	%r376, [_ZZN3cub18CUB_300001_SM_10006detail6reduce28DeviceReduceSingleTileKernelINS2_10policy_hubIiyN4cuda3std3__44plusIiEEE10Policy1000EN6thrust24THRUST_300001_SM_1000_NS10device_ptrIjEEPiyS9_iiNS7_10__identityEEEvT0_T1_T2_T3_T4_T6_E12temp_storage+28];
	selp.b32 	%r377, %r376, 0, %p47;
	add.s32 	%r378, %r375, %r377;
	setp.gt.u64 	%p48, %rd19, 192;
	ld.shared.u32 	%r379, [_ZZN3cub18CUB_300001_SM_10006detail6reduce28DeviceReduceSingleTileKernelINS2_10policy_hubIiyN4cuda3std3__44plusIiEEE10Policy1000EN6thrust24THRUST_300001_SM_1000_NS10device_ptrIjEEPiyS9_iiNS7_10__identityEEEvT0_T1_T2_T3_T4_T6_E12temp_storage+32];
	selp.b32 	%r380, %r379, 0, %p48;
	add.s32 	%r381, %r378, %r380;
	setp.gt.u64 	%p49, %rd19, 224;
	ld.shared.u32 	%r382, [_ZZN3cub18CUB_300001_SM_10006detail6reduce28DeviceReduceSingleTileKernelINS2_10policy_hubIiyN4cuda3std3__44plusIiEEE10Policy1000EN6thrust24THRUST_300001_SM_1000_NS10device_ptrIjEEPiyS9_iiNS7_10__identityEEEvT0_T1_T2_T3_T4_T6_E12temp_storage+36];
	selp.b32 	%r383, %r382, 0, %p49;
	add.s32 	%r470, %r381, %r383;
	bra.uni 	$L__BB6_49;
$L__BB6_28:
	mov.u32 	%r43, %tid.x;
	cvt.u64.u32 	%rd6, %r43;
	mul.wide.u32 	%rd22, %r43, 4;
	add.s64 	%rd7, %rd2, %rd22;
	ld.global.u32 	%r82, [%rd7];
	ld.global.u32 	%r83, [%rd7+1024];
	ld.global.u32 	%r84, [%rd7+2048];
	ld.global.u32 	%r85, [%rd7+3072];
	ld.global.u32 	%r86, [%rd7+4096];
	ld.global.u32 	%r87, [%rd7+5120];
	ld.global.u32 	%r88, [%rd7+6144];
	ld.global.u32 	%r89, [%rd7+7168];
	ld.global.u32 	%r90, [%rd7+8192];
	ld.global.u32 	%r91, [%rd7+9216];
	ld.global.u32 	%r92, [%rd7+10240];
	ld.global.u32 	%r93, [%rd7+11264];
	ld.global.u32 	%r94, [%rd7+12288];
	ld.global.u32 	%r95, [%rd7+13312];
	ld.global.u32 	%r96, [%rd7+14336];
	ld.global.u32 	%r97, [%rd7+15360];
	add.s32 	%r98, %r83, %r82;
	add.s32 	%r99, %r84, %r98;
	add.s32 	%r100, %r85, %r99;
	add.s32 	%r101, %r86, %r100;
	add.s32 	%r102, %r87, %r101;
	add.s32 	%r103, %r88, %r102;
	add.s32 	%r104, %r89, %r103;
	add.s32 	%r105, %r90, %r104;
	add.s32 	%r106, %r91, %r105;
	add.s32 	%r107, %r92, %r106;
	add.s32 	%r108, %r93, %r107;
	add.s32 	%r109, %r94, %r108;
	add.s32 	%r110, %r95, %r109;
	add.s32 	%r111, %r96, %r110;
	add.s32 	%r469, %r97, %r111;
	add.s64 	%rd8, %rd19, -4096;
	setp.lt.u64 	%p3, %rd8, 4096;
	mov.b64 	%rd53, 4096;
	@%p3 bra 	$L__BB6_32;
	mov.b64 	%rd53, 4096;
$L__BB6_30:
	shl.b64 	%rd24, %rd53, 2;
	add.s64 	%rd25, %rd7, %rd24;
	ld.global.u32 	%r112, [%rd25];
	ld.global.u32 	%r113, [%rd25+1024];
	ld.global.u32 	%r114, [%rd25+2048];
	ld.global.u32 	%r115, [%rd25+3072];
	ld.global.u32 	%r116, [%rd25+4096];
	ld.global.u32 	%r117, [%rd25+5120];
	ld.global.u32 	%r118, [%rd25+6144];
	ld.global.u32 	%r119, [%rd25+7168];
	ld.global.u32 	%r120, [%rd25+8192];
	ld.global.u32 	%r121, [%rd25+9216];
	ld.global.u32 	%r122, [%rd25+10240];
	ld.global.u32 	%r123, [%rd25+11264];
	ld.global.u32 	%r124, [%rd25+12288];
	ld.global.u32 	%r125, [%rd25+13312];
	ld.global.u32 	%r126, [%rd25+14336];
	ld.global.u32 	%r127, [%rd25+15360];
	add.s32 	%r128, %r112, %r469;
	add.s32 	%r129, %r113, %r128;
	add.s32 	%r130, %r114, %r129;
	add.s32 	%r131, %r115, %r130;
	add.s32 	%r132, %r116, %r131;
	add.s32 	%r133, %r117, %r132;
	add.s32 	%r134, %r118, %r133;
	add.s32 	%r135, %r119, %r134;
	add.s32 	%r136, %r120, %r135;
	add.s32 	%r137, %r121, %r136;
	add.s32 	%r138, %r122, %r137;
	add.s32 	%r139, %r123, %r138;
	add.s32 	%r140, %r124, %r139;
	add.s32 	%r141, %r125, %r140;
	add.s32 	%r142, %r126, %r141;
	add.s32 	%r469, %r127, %r142;
	sub.s64 	%rd26, %rd19, %rd53;
	setp.lt.u64 	%p4, %rd26, 4096;
	@%p4 bra 	$L__BB6_45;
	add.s64 	%rd53, %rd53, 4096;
	setp.le.u64 	%p5, %rd53, %rd8;
	@%p5 bra 	$L__BB6_30;
$L__BB6_32:
	setp.le.u64 	%p6, %rd19, %rd53;
	cvt.u32.u64 	%r143, %rd53;
	cvt.u32.u64 	%r144, %rd19;
	sub.s32 	%r145, %r144, %r143;
	setp.ge.s32 	%p7, %r43, %r145;
	or.pred  	%p8, %p6, %p7;
	@%p8 bra 	$L__BB6_45;
	not.b32 	%r149, %r43;
	add.s32 	%r150, %r149, %r144;
	sub.s32 	%r152, %r150, %r143;
	shr.u32 	%r153, %r152, 8;
	add.s32 	%r48, %r153, 1;
	and.b32  	%r49, %r48, 15;
	setp.lt.u32 	%p9, %r152, 3840;
	mov.u32 	%r459, %r43;
	@%p9 bra 	$L__BB6_36;
	and.b32  	%r154, %r48, 33554416;
	neg.s32 	%r455, %r154;
	add.s64 	%rd27, %rd53, %rd6;
	shl.b64 	%rd28, %rd27, 2;
	add.s64 	%rd29, %rd28, %rd2;
	add.s64 	%rd54, %rd29, 8192;
	mov.u32 	%r459, %r43;
$L__BB6_35:
	.pragma "nounroll";
	ld.global.u32 	%r155, [%rd54+-8192];
	add.s32 	%r156, %r155, %r469;
	ld.global.u32 	%r157, [%rd54+-7168];
	add.s32 	%r158, %r157, %r156;
	ld.global.u32 	%r159, [%rd54+-6144];
	add.s32 	%r160, %r159, %r158;
	ld.global.u32 	%r161, [%rd54+-5120];
	add.s32 	%r162, %r161, %r160;
	ld.global.u32 	%r163, [%rd54+-4096];
	add.s32 	%r164, %r163, %r162;
	ld.global.u32 	%r165, [%rd54+-3072];
	add.s32 	%r166, %r165, %r164;
	ld.global.u32 	%r167, [%rd54+-2048];
	add.s32 	%r168, %r167, %r166;
	ld.global.u32 	%r169, [%rd54+-1024];
	add.s32 	%r170, %r169, %r168;
	ld.global.u32 	%r171, [%rd54];
	add.s32 	%r172, %r171, %r170;
	ld.global.u32 	%r173, [%rd54+1024];
	add.s32 	%r174, %r173, %r172;
	ld.global.u32 	%r175, [%rd54+2048];
	add.s32 	%r176, %r175, %r174;
	ld.global.u32 	%r177, [%rd54+3072];
	add.s32 	%r178, %r177, %r176;
	ld.global.u32 	%r179, [%rd54+4096];
	add.s32 	%r180, %r179, %r178;
	ld.global.u32 	%r181, [%rd54+5120];
	add.s32 	%r182, %r181, %r180;
	ld.global.u32 	%r183, [%rd54+6144];
	add.s32 	%r184, %r183, %r182;
	ld.global.u32 	%r185, [%rd54+7168];
	add.s32 	%r469, %r185, %r184;
	add.s32 	%r459, %r459, 4096;
	add.s32 	%r455, %r455, 16;
	add.s64 	%rd54, %rd54, 16384;
	setp.ne.s32 	%p10, %r455, 0;
	@%p10 bra 	$L__BB6_35;
$L__BB6_36:
	setp.eq.s32 	%p11, %r49, 0;
	@%p11 bra 	$L__BB6_45;
	and.b32  	%r60, %r48, 7;
	setp.lt.u32 	%p12, %r49, 8;
	@%p12 bra 	$L__BB6_39;
	cvt.u64.u32 	%rd30, %r459;
	add.s64 	%rd31, %rd53, %rd30;
	shl.b64 	%rd32, %rd31, 2;
	add.s64 	%rd33, %rd2, %rd32;
	ld.global.u32 	%r187, [%rd33];
	add.s32 	%r188, %r187, %r469;
	ld.global.u32 	%r189, [%rd33+1024];
	add.s32 	%r190, %r189, %r188;
	ld.global.u32 	%r191, [%rd33+2048];
	add.s32 	%r192, %r191, %r190;
	ld.global.u32 	%r193, [%rd33+3072];
	add.s32 	%r194, %r193, %r192;
	ld.global.u32 	%r195, [%rd33+4096];
	add.s32 	%r196, %r195, %r194;
	ld.global.u32 	%r197, [%rd33+5120];
	add.s32 	%r198, %r197, %r196;
	ld.global.u32 	%r199, [%rd33+6144];
	add.s32 	%r200, %r199, %r198;
	ld.global.u32 	%r201, [%rd33+7168];
	add.s32 	%r469, %r201, %r200;
	add.s32 	%r459, %r459, 2048;
$L__BB6_39:
	setp.eq.s32 	%p13, %r60, 0;
	@%p13 bra 	$L__BB6_45;
	and.b32  	%r66, %r48, 3;
	setp.lt.u32 	%p14, %r60, 4;
	@%p14 bra 	$L__BB6_42;
	cvt.u64.u32 	%rd34, %r459;
	add.s64 	%rd35, %rd53, %rd34;
	shl.b64 	%rd36, %rd35, 2;
	add.s64 	%rd37, %rd2, %rd36;
	ld.global.u32 	%r203, [%rd37];
	add.s32 	%r204, %r203, %r469;
	ld.global.u32 	%r205, [%rd37+1024];
	add.s32 	%r206, %r205, %r204;
	ld.global.u32 	%r207, [%rd37+2048];
	add.s32 	%r208, %r207, %r206;
	ld.global.u32 	%r209, [%rd37+3072];
	add.s32 	%r469, %r209, %r208;
	add.s32 	%r459, %r459, 1024;
$L__BB6_42:
	setp.eq.s32 	%p15, %r66, 0;
	@%p15 bra 	$L__BB6_45;
	cvt.u64.u32 	%rd38, %r459;
	add.s64 	%rd39, %rd53, %rd38;
	shl.b64 	%rd40, %rd39, 2;
	add.s64 	%rd55, %rd2, %rd40;
	neg.s32 	%r467, %r66;
$L__BB6_44:
	.pragma "nounroll";
	ld.global.u32 	%r210, [%rd55];
	add.s32 	%r469, %r210, %r469;
	add.s64 	%rd55, %rd55, 1024;
	add.s32 	%r467, %r467, 1;
	setp.ne.s32 	%p16, %r467, 0;
	@%p16 bra 	$L__BB6_44;
$L__BB6_45:
	// begin inline asm
	mov.u32 %r211, %laneid;
	// end inline asm
	mov.b32 	%r214, 1;
	mov.b32 	%r235, 31;
	mov.b32 	%r236, -1;
	// begin inline asm
	shfl.sync.down.b32 %r212, %r469, %r214, %r235, %r236;
	// end inline asm
	setp.gt.s32 	%p17, %r211, 30;
	selp.b32 	%r237, 0, %r212, %p17;
	add.s32 	%r218, %r237, %r469;
	mov.b32 	%r219, 2;
	// begin inline asm
	shfl.sync.down.b32 %r217, %r218, %r219, %r235, %r236;
	// end inline asm
	setp.gt.s32 	%p18, %r211, 29;
	selp.b32 	%r238, 0, %r217, %p18;
	add.s32 	%r223, %r218, %r238;
	mov.b32 	%r224, 4;
	// begin inline asm
	shfl.sync.down.b32 %r222, %r223, %r224, %r235, %r236;
	// end inline asm
	setp.gt.s32 	%p19, %r211, 27;
	selp.b32 	%r239, 0, %r222, %p19;
	add.s32 	%r228, %r223, %r239;
	mov.b32 	%r229, 8;
	// begin inline asm
	shfl.sync.down.b32 %r227, %r228, %r229, %r235, %r236;
	// end inline asm
	setp.gt.s32 	%p20, %r211, 23;
	selp.b32 	%r240, 0, %r227, %p20;
	add.s32 	%r233, %r228, %r240;
	mov.b32 	%r234, 16;
	// begin inline asm
	shfl.sync.down.b32 %r232, %r233, %r234, %r235, %r236;
	// end inline asm
	setp.gt.s32 	%p21, %r211, 15;
	selp.b32 	%r241, 0, %r232, %p21;
	add.s32 	%r470, %r233, %r241;
	setp.ne.s32 	%p22, %r211, 0;
	@%p22 bra 	$L__BB6_47;
	shr.u32 	%r242, %r43, 3;
	and.b32  	%r243, %r242, 124;
	mov.u32 	%r244, _ZZN3cub18CUB_300001_SM_10006detail6reduce28DeviceReduceSingleTileKernelINS2_10policy_hubIiyN4cuda3std3__44plusIiEEE10Policy1000EN6thrust24THRUST_300001_SM_1000_NS10device_ptrIjEEPiyS9_iiNS7_10__identityEEEvT0_T1_T2_T3_T4_T6_E12temp_storage;
	add.s32 	%r245, %r244, %r243;
	st.shared.u32 	[%r245+8], %r470;
$L__BB6_47:
	bar.sync 	0;
	setp.ne.s32 	%p23, %r43, 0;
	@%p23 bra 	$L__BB6_49;
	ld.shared.u32 	%r246, [_ZZN3cub18CUB_300001_SM_10006detail6reduce28DeviceReduceSingleTileKernelINS2_10policy_hubIiyN4cuda3std3__44plusIiEEE10Policy1000EN6thrust24THRUST_300001_SM_1000_NS10device_ptrIjEEPiyS9_iiNS7_10__identityEEEvT0_T1_T2_T3_T4_T6_E12temp_storage+12];
	add.s32 	%r247, %r246, %r470;
	ld.shared.u32 	%r248, [_ZZN3cub18CUB_300001_SM_10006detail6reduce28DeviceReduceSingleTileKernelINS2_10policy_hubIiyN4cuda3std3__44plusIiEEE10Policy1000EN6thrust24THRUST_300001_SM_1000_NS10device_ptrIjEEPiyS9_iiNS7_10__identityEEEvT0_T1_T2_T3_T4_T6_E12temp_storage+16];
	add.s32 	%r249, %r247, %r248;
	ld.shared.u32 	%r250, [_ZZN3cub18CUB_300001_SM_10006detail6reduce28DeviceReduceSingleTileKernelINS2_10policy_hubIiyN4cuda3std3__44plusIiEEE10Policy1000EN6thrust24THRUST_300001_SM_1000_NS10device_ptrIjEEPiyS9_iiNS7_10__identityEEEvT0_T1_T2_T3_T4_T6_E12temp_storage+20];
	add.s32 	%r251, %r249, %r250;
	ld.shared.u32 	%r252, [_ZZN3cub18CUB_300001_SM_10006detail6reduce28DeviceReduceSingleTileKernelINS2_10policy_hubIiyN4cuda3std3__44plusIiEEE10Policy1000EN6thrust24THRUST_300001_SM_1000_NS10device_ptrIjEEPiyS9_iiNS7_10__identityEEEvT0_T1_T2_T3_T4_T6_E12temp_storage+24];
	add.s32 	%r253, %r251, %r252;
	ld.shared.u32 	%r254, [_ZZN3cub18CUB_300001_SM_10006detail6reduce28DeviceReduceSingleTileKernelINS2_10policy_hubIiyN4cuda3std3__44plusIiEEE10Policy1000EN6thrust24THRUST_300001_SM_1000_NS10device_ptrIjEEPiyS9_iiNS7_10__identityEEEvT0_T1_T2_T3_T4_T6_E12temp_storage+28];
	add.s32 	%r255, %r253, %r254;
	ld.shared.u32 	%r256, [_ZZN3cub18CUB_300001_SM_10006detail6reduce28DeviceReduceSingleTileKernelINS2_10policy_hubIiyN4cuda3std3__44plusIiEEE10Policy1000EN6thrust24THRUST_300001_SM_1000_NS10device_ptrIjEEPiyS9_iiNS7_10__identityEEEvT0_T1_T2_T3_T4_T6_E12temp_storage+32];
	add.s32 	%r257, %r255, %r256;
	ld.shared.u32 	%r258, [_ZZN3cub18CUB_300001_SM_10006detail6reduce28DeviceReduceSingleTileKernelINS2_10policy_hubIiyN4cuda3std3__44plusIiEEE10Policy1000EN6thrust24THRUST_300001_SM_1000_NS10device_ptrIjEEPiyS9_iiNS7_10__identityEEEvT0_T1_T2_T3_T4_T6_E12temp_storage+36];
	add.s32 	%r470, %r257, %r258;
$L__BB6_49:
	mov.u32 	%r432, %tid.x;
	setp.ne.s32 	%p57, %r432, 0;
	@%p57 bra 	$L__BB6_51;
	add.s32 	%r433, %r470, %r81;
	st.global.u32 	[%rd1], %r433;
$L__BB6_51:
	ret;

}
	// .globl	_ZN3cub18CUB_300001_SM_10006detail6reduce18DeviceReduceKernelINS2_10policy_hubIiyN4cuda3std3__44plusIiEEE10Policy1000EN6thrust24THRUST_300001_SM_1000_NS10device_ptrIjEEyS9_iNS7_10__identityEEEvT0_PT3_T1_NS0_13GridEvenShareISK_EET2_T4_
.visible .entry _ZN3cub18CUB_300001_SM_10006detail6reduce18DeviceReduceKernelINS2_10policy_hubIiyN4cuda3std3__44plusIiEEE10Policy1000EN6thrust24THRUST_300001_SM_1000_NS10device_ptrIjEEyS9_iNS7_10__identityEEEvT0_PT3_T1_NS0_13GridEvenShareISK_EET2_T4_(
	.param .align 8 .b8 _ZN3cub18CUB_300001_SM_10006detail6reduce18DeviceReduceKernelINS2_10policy_hubIiyN4cuda3std3__44plusIiEEE10Policy1000EN6thrust24THRUST_300001_SM_1000_NS10device_ptrIjEEyS9_iNS7_10__identityEEEvT0_PT3_T1_NS0_13GridEvenShareISK_EET2_T4__param_0[8],
	.param .u64 .ptr .align 1 _ZN3cub18CUB_300001_SM_10006detail6reduce18DeviceReduceKernelINS2_10policy_hubIiyN4cuda3std3__44plusIiEEE10Policy1000EN6thrust24THRUST_300001_SM_1000_NS10device_ptrIjEEyS9_iNS7_10__identityEEEvT0_PT3_T1_NS0_13GridEvenShareISK_EET2_T4__param_1,
	.param .u64 _ZN3cub18CUB_300001_SM_10006detail6reduce18DeviceReduceKernelINS2_10policy_hubIiyN4cuda3std3__44plusIiEEE10Policy1000EN6thrust24THRUST_300001_SM_1000_NS10device_ptrIjEEyS9_iNS7_10__identityEEEvT0_PT3_T1_NS0_13GridEvenShareISK_EET2_T4__param_2,
	.param .align 8 .b8 _ZN3cub18CUB_300001_SM_10006detail6reduce18DeviceReduceKernelINS2_10policy_hubIiyN4cuda3std3__44plusIiEEE10Policy1000EN6thrust24THRUST_300001_SM_1000_NS10device_ptrIjEEyS9_iNS7_10__identityEEEvT0_PT3_T1_NS0_13GridEvenShareISK_EET2_T4__param_3[72],
	.param .align 1 .b8 _ZN3cub18CUB_300001_SM_10006detail6reduce18DeviceReduceKernelINS2_10policy_hubIiyN4cuda3std3__44plusIiEEE10Policy1000EN6thrust24THRUST_300001_SM_1000_NS10device_ptrIjEEyS9_iNS7_10__identityEEEvT0_PT3_T1_NS0_13GridEvenShareISK_EET2_T4__param_4[1],
	.param .align 1 .b8 _ZN3cub18CUB_300001_SM_10006detail6reduce18DeviceReduceKernelINS2_10policy_hubIiyN4cuda3std3__44plusIiEEE10Policy1000EN6thrust24THRUST_300001_SM_1000_NS10device_ptrIjEEyS9_iNS7_10__identityEEEvT0_PT3_T1_NS0_13GridEvenShareISK_EET2_T4__param_5[1]
)
.maxntid 256
{
	.reg .pred 	%p<57>;
	.reg .b16 	%rs<4>;
	.reg .b32 	%r<502>;
	.reg .b64 	%rd<78>;
	// demoted variable
	.shared .align 4 .b8 _ZZN3cub18CUB_300001_SM_10006detail6reduce18DeviceReduceKernelINS2_10policy_hubIiyN4cuda3std3__44plusIiEEE10Policy1000EN6thrust24THRUST_300001_SM_1000_NS10device_ptrIjEEyS9_iNS7_10__identityEEEvT0_PT3_T1_NS0_13GridEvenShareISK_EET2_T4_E12temp_storage[44];
	ld.param.u64 	%rd1, [_ZN3cub18CUB_300001_SM_10006detail6reduce18DeviceReduceKernelINS2_10policy_hubIiyN4cuda3std3__44plusIiEEE10Policy1000EN6thrust24THRUST_300001_SM_1000_NS10device_ptrIjEEyS9_iNS7_10__identityEEEvT0_PT3_T1_NS0_13GridEvenShareISK_EET2_T4__param_3+32];
	ld.param.u32 	%r1, [_ZN3cub18CUB_300001_SM_10006detail6reduce18DeviceReduceKernelINS2_10policy_hubIiyN4cuda3std3__44plusIiEEE10Policy1000EN6thrust24THRUST_300001_SM_1000_NS10device_ptrIjEEyS9_iNS7_10__identityEEEvT0_PT3_T1_NS0_13GridEvenShareISK_EET2_T4__param_3+40];
	ld.param.u64 	%rd25, [_ZN3cub18CUB_300001_SM_10006detail6reduce18DeviceReduceKernelINS2_10policy_hubIiyN4cuda3std3__44plusIiEEE10Policy1000EN6thrust24THRUST_300001_SM_1000_NS10device_ptrIjEEyS9_iNS7_10__identityEEEvT0_PT3_T1_NS0_13GridEvenShareISK_EET2_T4__param_0];
	cvta.to.global.u64 	%rd2, %rd25;
	mov.u32 	%r2, %ctaid.x;
	shl.b32 	%r88, %r1, 12;
	cvt.s64.s32 	%rd3, %r88;
	shl.b32 	%r89, %r2, 12;
	cvt.u64.u32 	%rd4, %r89;
	sub.s64 	%rd5, %rd1, %rd4;
	setp.gt.u64 	%p1, %rd5, 4095;
	@%p1 bra 	$L__BB7_25;
	cvt.u32.u64 	%r287, %rd4;
	cvt.u32.u64 	%r3, %rd1;
	sub.s32 	%r4, %r3, %r287;
	mov.u32 	%r5, %tid.x;
	setp.ge.s32 	%p23, %r5, %r4;
	mov.b32 	%r482, 0;
	mov.u32 	%r471, %r5;
	@%p23 bra 	$L__BB7_3;
	add.s32 	%r289, %r287, %r5;
	mul.wide.u32 	%rd51, %r289, 4;
	add.s64 	%rd52, %rd2, %rd51;
	ld.global.u32 	%r482, [%rd52];
	add.s32 	%r471, %r5, 256;
$L__BB7_3:
	setp.ge.s32 	%p24, %r471, %r4;
	@%p24 bra 	$L__BB7_16;
	not.b32 	%r292, %r471;
	add.s32 	%r293, %r292, %r3;
	sub.s32 	%r294, %r293, %r287;
	shr.u32 	%r295, %r294, 8;
	add.s32 	%r10, %r295, 1;
	and.b32  	%r11, %r10, 15;
	setp.lt.u32 	%p25, %r294, 3840;
	@%p25 bra 	$L__BB7_7;
	and.b32  	%r296, %r10, 33554416;
	neg.s32 	%r467, %r296;
	mul.wide.u32 	%rd53, %r2, 16384;
	mul.wide.u32 	%rd54, %r471, 4;
	or.b64  	%rd55, %rd53, %rd54;
	add.s64 	%rd56, %rd55, %rd2;
	add.s64 	%rd72, %rd56, 8192;
$L__BB7_6:
	.pragma "nounroll";
	ld.global.u32 	%r297, [%rd72+-8192];
	add.s32 	%r298, %r297, %r482;
	ld.global.u32 	%r299, [%rd72+-7168];
	add.s32 	%r300, %r299, %r298;
	ld.global.u32 	%r301, [%rd72+-6144];
	add.s32 	%r302, %r301, %r300;
	ld.global.u32 	%r303, [%rd72+-5120];
	add.s32 	%r304, %r303, %r302;
	ld.global.u32 	%r305, [%rd72+-4096];
	add.s32 	%r306, %r305, %r304;
	ld.global.u32 	%r307, [%rd72+-3072];
	add.s32 	%r308, %r307, %r306;
	ld.global.u32 	%r309, [%rd72+-2048];
	add.s32 	%r310, %r309, %r308;
	ld.global.u32 	%r311, [%rd72+-1024];
	add.s32 	%r312, %r311, %r310;
	ld.global.u32 	%r313, [%rd72];
	add.s32 	%r314, %r313, %r312;
	ld.global.u32 	%r315, [%rd72+1024];
	add.s32 	%r316, %r315, %r314;
	ld.global.u32 	%r317, [%rd72+2048];
	add.s32 	%r318, %r317, %r316;
	ld.global.u32 	%r319, [%rd72+3072];
	add.s32 	%r320, %r319, %r318;
	ld.global.u32 	%r321, [%rd72+4096];
	add.s32 	%r322, %r321, %r320;
	ld.global.u32 	%r323, [%rd72+5120];
	add.s32 	%r324, %r323, %r322;
	ld.global.u32 	%r325, [%rd72+6144];
	add.s32 	%r326, %r325, %r324;
	ld.global.u32 	%r327, [%rd72+7168];
	add.s32 	%r482, %r327, %r326;
	add.s32 	%r471, %r471, 4096;
	add.s32 	%r467, %r467, 16;
	add.s64 	%rd72, %rd72, 16384;
	setp.ne.s32 	%p26, %r467, 0;
	@%p26 bra 	$L__BB7_6;
$L__BB7_7:
	setp.eq.s32 	%p27, %r11, 0;
	@%p27 bra 	$L__BB7_16;
	and.b32  	%r22, %r10, 7;
	setp.lt.u32 	%p28, %r11, 8;
	@%p28 bra 	$L__BB7_10;
	cvt.s64.s32 	%rd57, %r471;
	add.s64 	%rd58, %rd57, %rd4;
	shl.b64 	%rd59, %rd58, 2;
	add.s64 	%rd60, %rd2, %rd59;
	ld.global.u32 	%r329, [%rd60];
	add.s32 	%r330, %r329, %r482;
	ld.global.u32 	%r331, [%rd60+1024];
	add.s32 	%r332, %r331, %r330;
	ld.global.u32 	%r333, [%rd60+2048];
	add.s32 	%r334, %r333, %r332;
	ld.global.u32 	%r335, [%rd60+3072];
	add.s32 	%r336, %r335, %r334;
	ld.global.u32 	%r337, [%rd60+4096];
	add.s32 	%r338, %r337, %r336;
	ld.global.u32 	%r339, [%rd60+5120];
	add.s32 	%r340, %r339, %r338;
	ld.global.u32 	%r341, [%rd60+6144];
	add.s32 	%r342, %r341, %r340;
	ld.global.u32 	%r343, [%rd60+7168];
	add.s32 	%r482, %r343, %r342;
	add.s32 	%r471, %r471, 2048;
$L__BB7_10:
	setp.eq.s32 	%p29, %r22, 0;
	@%p29 bra 	$L__BB7_16;
	and.b32  	%r28, %r10, 3;
	setp.lt.u32 	%p30, %r22, 4;
	@%p30 bra 	$L__BB7_13;
	cvt.s64.s32 	%rd61, %r471;
	add.s64 	%rd62, %rd61, %rd4;
	shl.b64 	%rd63, %rd62, 2;
	add.s64 	%rd64, %rd2, %rd63;
	ld.global.u32 	%r345, [%rd64];
	add.s32 	%r346, %r345, %r482;
	ld.global.u32 	%r347, [%rd64+1024];
	add.s32 	%r348, %r347, %r346;
	ld.global.u32 	%r349, [%rd64+2048];
	add.s32 	%r350, %r349, %r348;
	ld.global.u32 	%r351, [%rd64+3072];
	add.s32 	%r482, %r351, %r350;
	add.s32 	%r471, %r471, 1024;
$L__BB7_13:
	setp.eq.s32 	%p31, %r28, 0;
	@%p31 bra 	$L__BB7_16;
	mul.wide.u32 	%rd65, %r2, 16384;
	add.s64 	%rd9, %rd2, %rd65;
	neg.s32 	%r479, %r28;
$L__BB7_15:
	.pragma "nounroll";
	mul.wide.s32 	%rd66, %r471, 4;
	add.s64 	%rd67, %rd9, %rd66;
	ld.global.u32 	%r352, [%rd67];
	add.s32 	%r482, %r352, %r482;
	add.s32 	%r471, %r471, 256;
	add.s32 	%r479, %r479, 1;
	setp.ne.s32 	%p32, %r479, 0;
	@%p32 bra 	$L__BB7_15;
$L__BB7_16:
	setp.lt.s32 	%p33, %r4, 256;
	@%p33 bra 	$L__BB7_21;
	// begin inline asm
	mov.u32 %r416, %laneid;
	// end inline asm
	mov.b32 	%r419, 1;
	mov.b32 	%r440, 31;
	mov.b32 	%r441, -1;
	// begin inline asm
	shfl.sync.down.b32 %r417, %r482, %r419, %r440, %r441;
	// end inline asm
	setp.gt.s32 	%p49, %r416, 30;
	selp.b32 	%r442, 0, %r417, %p49;
	add.s32 	%r423, %r442, %r482;
	mov.b32 	%r424, 2;
	// begin inline asm
	shfl.sync.down.b32 %r422, %r423, %r424, %r440, %r441;
	// end inline asm
	setp.gt.s32 	%p50, %r416, 29;
	selp.b32 	%r443, 0, %r422, %p50;
	add.s32 	%r428, %r423, %r443;
	mov.b32 	%r429, 4;
	// begin inline asm
	shfl.sync.down.b32 %r427, %r428, %r429, %r440, %r441;
	// end inline asm
	setp.gt.s32 	%p51, %r416, 27;
	selp.b32 	%r444, 0, %r427, %p51;
	add.s32 	%r433, %r428, %r444;
	mov.b32 	%r434, 8;
	// begin inline asm
	shfl.sync.down.b32 %r432, %r433, %r434, %r440, %r441;
	// end inline asm
	setp.gt.s32 	%p52, %r416, 23;
	selp.b32 	%r445, 0, %r432, %p52;
	add.s32 	%r438, %r433, %r445;
	mov.b32 	%r439, 16;
	// begin inline asm
	shfl.sync.down.b32 %r437, %r438, %r439, %r440, %r441;
	// end inline asm
	setp.gt.s32 	%p53, %r416, 15;
	selp.b32 	%r446, 0, %r437, %p53;
	add.s32 	%r501, %r438, %r446;
	setp.ne.s32 	%p54, %r416, 0;
	@%p54 bra 	$L__BB7_19;
	shr.u32 	%r447, %r5, 3;
	and.b32  	%r448, %r447, 124;
	mov.u32 	%r449, _ZZN3cub18CUB_300001_SM_10006detail6reduce18DeviceReduceKernelINS2_10policy_hubIiyN4cuda3std3__44plusIiEEE10Policy1000EN6thrust24THRUST_300001_SM_1000_NS10device_ptrIjEEyS9_iNS7_10__identityEEEvT0_PT3_T1_NS0_13GridEvenShareISK_EET2_T4_E12temp_storage;
	add.s32 	%r450, %r449, %r448;
	st.shared.u32 	[%r450+8], %r501;
$L__BB7_19:
	bar.sync 	0;
	setp.ne.s32 	%p55, %r5, 0;
	@%p55 bra 	$L__BB7_46;
	ld.shared.u32 	%r451, [_ZZN3cub18CUB_300001_SM_10006detail6reduce18DeviceReduceKernelINS2_10policy_hubIiyN4cuda3std3__44plusIiEEE10Policy1000EN6thrust24THRUST_300001_SM_1000_NS10device_ptrIjEEyS9_iNS7_10__identityEEEvT0_PT3_T1_NS0_13GridEvenShareISK_EET2_T4_E12temp_storage+12];
	add.s32 	%r452, %r451, %r501;
	ld.shared.u32 	%r453, [_ZZN3cub18CUB_300001_SM_10006detail6reduce18DeviceReduceKernelINS2_10policy_hubIiyN4cuda3std3__44plusIiEEE10Policy1000EN6thrust24THRUST_300001_SM_1000_NS10device_ptrIjEEyS9_iNS7_10__identityEEEvT0_PT3_T1_NS0_13GridEvenShareISK_EET2_T4_E12temp_storage+16];
	add.s32 	%r454, %r452, %r453;
	ld.shared.u32 	%r455, [_ZZN3cub18CUB_300001_SM_10006detail6reduce18DeviceReduceKernelINS2_10policy_hubIiyN4cuda3std3__44plusIiEEE10Policy1000EN6thrust24THRUST_300001_SM_1000_NS10device_ptrIjEEyS9_iNS7_10__identityEEEvT0_PT3_T1_NS0_13GridEvenShareISK_EET2_T4_E12temp_storage+20];
	add.s32 	%r456, %r454, %r455;
	ld.shared.u32 	%r457, [_ZZN3cub18CUB_300001_SM_10006detail6reduce18DeviceReduceKernelINS2_10policy_hubIiyN4cuda3std3__44plusIiEEE10Policy1000EN6thrust24THRUST_300001_SM_1000_NS10device_ptrIjEEyS9_iNS7_10__identityEEEvT0_PT3_T1_NS0_13GridEvenShareISK_EET2_T4_E12temp_storage+24];
	add.s32 	%r458, %r456, %r457;
	ld.shared.u32 	%r459, [_ZZN3cub18CUB_300001_SM_10006detail6reduce18DeviceReduceKernelINS2_10policy_hubIiyN4cuda3std3__44plusIiEEE10Policy1000EN6thrust24THRUST_300001_SM_1000_NS10device_ptrIjEEyS9_iNS7_10__identityEEEvT0_PT3_T1_NS0_13GridEvenShareISK_EET2_T4_E12temp_storage+28];
	add.s32 	%r460, %r458, %r459;
	ld.shared.u32 	%r461, [_ZZN3cub18CUB_300001_SM_10006detail6reduce18DeviceReduceKernelINS2_10policy_hubIiyN4cuda3std3__44plusIiEEE10Policy1000EN6thrust24THRUST_300001_SM_1000_NS10device_ptrIjEEyS9_iNS7_10__identityEEEvT0_PT3_T1_NS0_13GridEvenShareISK_EET2_T4_E12temp_storage+32];
	add.s32 	%r462, %r460, %r461;
	ld.shared.u32 	%r463, [_ZZN3cub18CUB_300001_SM_10006detail6reduce18DeviceReduceKernelINS2_10policy_hubIiyN4cuda3std3__44plusIiEEE10Policy1000EN6thrust24THRUST_300001_SM_1000_NS10device_ptrIjEEyS9_iNS7_10__identityEEEvT0_PT3_T1_NS0_13GridEvenShareISK_EET2_T4_E12temp_storage+36];
	add.s32 	%r501, %r462, %r463;
	bra.uni 	$L__BB7_46;
$L__BB7_21:
	// begin inline asm
	mov.u32 %r353, %laneid;
	// end inline asm
	and.b32  	%r379, %r5, 992;
	add.s32 	%r380, %r379, 32;
	setp.gt.s32 	%p34, %r380, %r4;
	not.b32 	%r381, %r379;
	add.s32 	%r382, %r4, %r381;
	selp.b32 	%r377, %r382, 31, %p34;
	mov.b32 	%r356, 1;
	mov.b32 	%r378, -1;
	// begin inline asm
	shfl.sync.down.b32 %r354, %r482, %r356, %r377, %r378;
	// end inline asm
	setp.lt.s32 	%p35, %r353, %r377;
	selp.b32 	%r383, %r354, 0, %p35;
	add.s32 	%r360, %r383, %r482;
	mov.b32 	%r361, 2;
	// begin inline asm
	shfl.sync.down.b32 %r359, %r360, %r361, %r377, %r378;
	// end inline asm
	add.s32 	%r384, %r353, 2;
	setp.gt.s32 	%p36, %r384, %r377;
	selp.b32 	%r385, 0, %r359, %p36;
	add.s32 	%r365, %r360, %r385;
	mov.b32 	%r366, 4;
	// begin inline asm
	shfl.sync.down.b32 %r364, %r365, %r366, %r377, %r378;
	// end inline asm
	add.s32 	%r386, %r353, 4;
	setp.gt.s32 	%p37, %r386, %r377;
	selp.b32 	%r387, 0, %r364, %p37;
	add.s32 	%r370, %r365, %r387;
	mov.b32 	%r371, 8;
	// begin inline asm
	shfl.sync.down.b32 %r369, %r370, %r371, %r377, %r378;
	// end inline asm
	add.s32 	%r388, %r353, 8;
	setp.gt.s32 	%p38, %r388, %r377;
	selp.b32 	%r389, 0, %r369, %p38;
	add.s32 	%r375, %r370, %r389;
	mov.b32 	%r376, 16;
	// begin inline asm
	shfl.sync.down.b32 %r374, %r375, %r376, %r377, %r378;
	// end inline asm
	add.s32 	%r390, %r353, 16;
	setp.gt.s32 	%p39, %r390, %r377;
	selp.b32 	%r391, 0, %r374, %p39;
	add.s32 	%r501, %r375, %r391;
	setp.ne.s32 	%p40, %r353, 0;
	@%p40 bra 	$L__BB7_23;
	shr.u32 	%r392, %r5, 3;
	and.b32  	%r393, %r392, 124;
	mov.u32 	%r394, _ZZN3cub18CUB_300001_SM_10006detail6reduce18DeviceReduceKernelINS2_10policy_hubIiyN4cuda3std3__44plusIiEEE10Policy1000EN6thrust24THRUST_300001_SM_1000_NS10device_ptrIjEEyS9_iNS7_10__identityEEEvT0_PT3_T1_NS0_13GridEvenShareISK_EET2_T4_E12temp_storage;
	add.s32 	%r395, %r394, %r393;
	st.shared.u32 	[%r395+8], %r501;
$L__BB7_23:
	bar.sync 	0;
	setp.ne.s32 	%p41, %r5, 0;
	@%p41 bra 	$L__BB7_46;
	setp.gt.s32 	%p42, %r4, 32;
	ld.shared.u32 	%r396, [_ZZN3cub18CUB_300001_SM_10006detail6reduce18DeviceReduceKernelINS2_10policy_hubIiyN4cuda3std3__44plusIiEEE10Policy1000EN6thrust24THRUST_300001_SM_1000_NS10device_ptrIjEEyS9_iNS7_10__identityEEEvT0_PT3_T1_NS0_13GridEvenShareISK_EET2_T4_E12temp_storage+12];
	selp.b32 	%r397, %r396, 0, %p42;
	add.s32 	%r398, %r397, %r501;
	setp.gt.s32 	%p43, %r4, 64;
	ld.shared.u32 	%r399, [_ZZN3cub18CUB_300001_SM_10006detail6reduce18DeviceReduceKernelINS2_10policy_hubIiyN4cuda3std3__44plusIiEEE10Policy1000EN6thrust24THRUST_300001_SM_1000_NS10device_ptrIjEEyS9_iNS7_10__identityEEEvT0_PT3_T1_NS0_13GridEvenShareISK_EET2_T4_E12temp_storage+16];
	selp.b32 	%r400, %r399, 0, %p43;
	add.s32 	%r401, %r398, %r400;
	setp.gt.s32 	%p44, %r4, 96;
	ld.shared.u32 	%r402, [_ZZN3cub18CUB_300001_SM_10006detail6reduce18DeviceReduceKernelINS2_10policy_hubIiyN4cuda3std3__44plusIiEEE10Policy1000EN6thrust24THRUST_300001_SM_1000_NS10device_ptrIjEEyS9_iNS7_10__identityEEEvT0_PT3_T1_NS0_13GridEvenShareISK_EET2_T4_E12temp_storage+20];
	selp.b32 	%r403, %r402, 0, %p44;
	add.s32 	%r404, %r401, %r403;
	setp.gt.s32 	%p45, %r4, 128;
	ld.shared.u32 	%r405, [_ZZN3cub18CUB_300001_SM_10006detail6reduce18DeviceReduceKernelINS2_10policy_hubIiyN4cuda3std3__44plusIiEEE10Policy1000EN6thrust24THRUST_300001_SM_1000_NS10device_ptrIjEEyS9_iNS7_10__identityEEEvT0_PT3_T1_NS0_13GridEvenShareISK_EET2_T4_E12temp_storage+24];
	selp.b32 	%r406, %r405, 0, %p45;
	add.s32 	%r407, %r404, %r406;
	setp.gt.s32 	%p46, %r4, 160;
	ld.shared.u32 	%r408, [_ZZN3cub18CUB_300001_SM_10006detail6reduce18DeviceReduceKernelINS2_10policy_hubIiyN4cuda3std3__44plusIiEEE10Policy1000EN6thrust24THRUST_300001_SM_1000_NS10device_ptrIjEEyS9_iNS7_10__identityEEEvT0_PT3_T1_NS0_13GridEvenShareISK_EET2_T4_E12temp_storage+28];
	selp.b32 	%r409, %r408, 0, %p46;
	add.s32 	%r410, %r407, %r409;
	setp.gt.s32 	%p47, %r4, 192;
	ld.shared.u32 	%r411, [_ZZN3cub18CUB_300001_SM_10006detail6reduce18DeviceReduceKernelINS2_10policy_hubIiyN4cuda3std3__44plusIiEEE10Policy1000EN6thrust24THRUST_300001_SM_1000_NS10device_ptrIjEEyS9_iNS7_10__identityEEEvT0_PT3_T1_NS0_13GridEvenShareISK_EET2_T4_E12temp_storage+32];
	selp.b32 	%r412, %r411, 0, %p47;
	add.s32 	%r413, %r410, %r412;
	setp.gt.s32 	%p48, %r4, 224;
	ld.shared.u32 	%r414, [_ZZN3cub18CUB_300001_SM_10006detail6reduce18DeviceReduceKernelINS2_10policy_hubIiyN4cuda3std3__44plusIiEEE10Policy1000EN6thrust24THRUST_300001_SM_1000_NS10device_ptrIjEEyS9_iNS7_10__identityEEEvT0_PT3_T1_NS0_13GridEvenShareISK_EET2_T4_E12temp_storage+36];
	selp.b32 	%r415, %r414, 0, %p48;
	add.s32 	%r501, %r413, %r415;
	bra.uni 	$L__BB7_46;
$L__BB7_25:
	cvt.u32.u64 	%r90, %rd4;
	mov.u32 	%r46, %tid.x;
	add.s32 	%r91, %r46, %r90;
	mul.wide.u32 	%rd26, %r91, 4;
	add.s64 	%rd27, %rd2, %rd26;
	ld.global.u32 	%r92, [%rd27];
	ld.global.u32 	%r93, [%rd27+1024];
	ld.global.u32 	%r94, [%rd27+2048];
	ld.global.u32 	%r95, [%rd27+3072];
	ld.global.u32 	%r96, [%rd27+4096];
	ld.global.u32 	%r97, [%rd27+5120];
	ld.global.u32 	%r98, [%rd27+6144];
	ld.global.u32 	%r99, [%rd27+7168];
	ld.global.u32 	%r100, [%rd27+8192];
	ld.global.u32 	%r101, [%rd27+9216];
	ld.global.u32 	%r102, [%rd27+10240];
	ld.global.u32 	%r103, [%rd27+11264];
	ld.global.u32 	%r104, [%rd27+12288];
	ld.global.u32 	%r105, [%rd27+13312];
	ld.global.u32 	%r106, [%rd27+14336];
	ld.global.u32 	%r107, [%rd27+15360];
	add.s32 	%r108, %r93, %r92;
	add.s32 	%r109, %r94, %r108;
	add.s32 	%r110, %r95, %r109;
	add.s32 	%r111, %r96, %r110;
	add.s32 	%r112, %r97, %r111;
	add.s32 	%r113, %r98, %r112;
	add.s32 	%r114, %r99, %r113;
	add.s32 	%r115, %r100, %r114;
	add.s32 	%r116, %r101, %r115;
	add.s32 	%r117, %r102, %r116;
	add.s32 	%r118, %r103, %r117;
	add.s32 	%r119, %r104, %r118;
	add.s32 	%r120, %r105, %r119;
	add.s32 	%r121, %r106, %r120;
	add.s32 	%r500, %r107, %r121;
	setp.lt.u64 	%p2, %rd5, %rd3;
	@%p2 bra 	$L__BB7_42;
	cvt.u32.u64 	%r123, %rd3;
	cvt.u64.u32 	%rd28, %r46;
	add.s64 	%rd74, %rd4, %rd3;
	cvt.u32.u64 	%r48, %rd1;
	not.b32 	%r125, %r46;
	add.s32 	%r126, %r125, %r48;
	sub.s32 	%r127, %r126, %r123;
	sub.s32 	%r483, %r127, %r90;
	add.s64 	%rd29, %rd74, %rd28;
	shl.b64 	%rd30, %rd29, 2;
	add.s64 	%rd31, %rd30, %rd2;
	add.s64 	%rd73, %rd31, 8192;
	mov.b32 	%r484, 0;
	shl.b32 	%r128, %r1, 12;
	mov.u64 	%rd75, %rd4;
$L__BB7_27:
	cvt.s64.s32 	%rd15, %r128;
	add.s64 	%rd75, %rd75, %rd15;
	add.s64 	%rd32, %rd1, -4096;
	setp.gt.u64 	%p3, %rd75, %rd32;
	@%p3 bra 	$L__BB7_29;
	shl.b32 	%r129, %r1, 12;
	cvt.s64.s32 	%rd33, %r129;
	cvt.u64.u32 	%rd34, %r46;
	add.s64 	%rd35, %rd75, %rd34;
	shl.b64 	%rd36, %rd35, 2;
	add.s64 	%rd37, %rd2, %rd36;
	ld.global.u32 	%r130, [%rd37];
	ld.global.u32 	%r131, [%rd37+1024];
	ld.global.u32 	%r132, [%rd37+2048];
	ld.global.u32 	%r133, [%rd37+3072];
	ld.global.u32 	%r134, [%rd37+4096];
	ld.global.u32 	%r135, [%rd37+5120];
	ld.global.u32 	%r136, [%rd37+6144];
	ld.global.u32 	%r137, [%rd37+7168];
	ld.global.u32 	%r138, [%rd37+8192];
	ld.global.u32 	%r139, [%rd37+9216];
	ld.global.u32 	%r140, [%rd37+10240];
	ld.global.u32 	%r141, [%rd37+11264];
	ld.global.u32 	%r142, [%rd37+12288];
	ld.global.u32 	%r143, [%rd37+13312];
	ld.global.u32 	%r144, [%rd37+14336];
	ld.global.u32 	%r145, [%rd37+15360];
	add.s32 	%r146, %r130, %r500;
	add.s32 	%r147, %r131, %r146;
	add.s32 	%r148, %r132, %r147;
	add.s32 	%r149, %r133, %r148;
	add.s32 	%r150, %r134, %r149;
	add.s32 	%r151, %r135, %r150;
	add.s32 	%r152, %r136, %r151;
	add.s32 	%r153, %r137, %r152;
	add.s32 	%r154, %r138, %r153;
	add.s32 	%r155, %r139, %r154;
	add.s32 	%r156, %r140, %r155;
	add.s32 	%r157, %r141, %r156;
	add.s32 	%r158, %r142, %r157;
	add.s32 	%r159, %r143, %r158;
	add.s32 	%r160, %r144, %r159;
	add.s32 	%r500, %r145, %r160;
	sub.s64 	%rd38, %rd1, %rd75;
	setp.lt.u64 	%p4, %rd38, %rd33;
	add.s32 	%r484, %r484, 1;
	add.s64 	%rd74, %rd74, %rd33;
	sub.s32 	%r483, %r483, %r129;
	mul.wide.s32 	%rd39, %r129, 4;
	add.s64 	%rd73, %rd73, %rd39;
	@%p4 bra 	$L__BB7_42;
	bra.uni 	$L__BB7_27;
$L__BB7_29:
	setp.le.u64 	%p5, %rd1, %rd75;
	cvt.u32.u64 	%r161, %rd75;
	cvt.u32.u64 	%r162, %rd1;
	sub.s32 	%r163, %r162, %r161;
	setp.ge.s32 	%p6, %r46, %r163;
	or.pred  	%p7, %p5, %p6;
	@%p7 bra 	$L__BB7_42;
	cvt.u32.u64 	%r166, %rd15;
	cvt.u32.u64 	%r167, %rd4;
	not.b32 	%r168, %r46;
	add.s32 	%r169, %r168, %r48;
	add.s32 	%r170, %r166, %r167;
	sub.s32 	%r171, %r169, %r170;
	mul.lo.s32 	%r172, %r1, %r484;
	shl.b32 	%r173, %r172, 12;
	sub.s32 	%r174, %r171, %r173;
	shr.u32 	%r175, %r174, 8;
	add.s32 	%r56, %r175, 1;
	and.b32  	%r57, %r56, 15;
	setp.lt.u32 	%p8, %r174, 3840;
	mov.u32 	%r490, %r46;
	@%p8 bra 	$L__BB7_33;
	shr.u32 	%r176, %r483, 8;
	add.s32 	%r177, %r176, 1;
	and.b32  	%r178, %r177, 33554416;
	neg.s32 	%r486, %r178;
	mov.u32 	%r490, %r46;
$L__BB7_32:
	.pragma "nounroll";
	ld.global.u32 	%r179, [%rd73+-8192];
	add.s32 	%r180, %r179, %r500;
	ld.global.u32 	%r181, [%rd73+-7168];
	add.s32 	%r182, %r181, %r180;
	ld.global.u32 	%r183, [%rd73+-6144];
	add.s32 	%r184, %r183, %r182;
	ld.global.u32 	%r185, [%rd73+-5120];
	add.s32 	%r186, %r185, %r184;
	ld.global.u32 	%r187, [%rd73+-4096];
	add.s32 	%r188, %r187, %r186;
	ld.global.u32 	%r189, [%rd73+-3072];
	add.s32 	%r190, %r189, %r188;
	ld.global.u32 	%r191, [%rd73+-2048];
	add.s32 	%r192, %r191, %r190;
	ld.global.u32 	%r193, [%rd73+-1024];
	add.s32 	%r194, %r193, %r192;
	ld.global.u32 	%r195, [%rd73];
	add.s32 	%r196, %r195, %r194;
	ld.global.u32 	%r197, [%rd73+1024];
	add.s32 	%r198, %r197, %r196;
	ld.global.u32 	%r199, [%rd73+2048];
	add.s32 	%r200, %r199, %r198;
	ld.global.u32 	%r201, [%rd73+3072];
	add.s32 	%r202, %r201, %r200;
	ld.global.u32 	%r203, [%rd73+4096];
	add.s32 	%r204, %r203, %r202;
	ld.global.u32 	%r205, [%rd73+5120];
	add.s32 	%r206, %r205, %r204;
	ld.global.u32 	%r207, [%rd73+6144];
	add.s32 	%r208, %r207, %r206;
	ld.global.u32 	%r209, [%rd73+7168];
	add.s32 	%r500, %r209, %r208;
	add.s32 	%r490, %r490, 4096;
	add.s32 	%r486, %r486, 16;
	add.s64 	%rd73, %rd73, 16384;
	setp.ne.s32 	%p9, %r486, 0;
	@%p9 bra 	$L__BB7_32;
$L__BB7_33:
	setp.eq.s32 	%p10, %r57, 0;
	@%p10 bra 	$L__BB7_42;
	and.b32  	%r68, %r56, 7;
	setp.lt.u32 	%p11, %r57, 8;
	@%p11 bra 	$L__BB7_36;
	cvt.u64.u32 	%rd40, %r490;
	add.s64 	%rd41, %rd75, %rd40;
	shl.b64 	%rd42, %rd41, 2;
	add.s64 	%rd43, %rd2, %rd42;
	ld.global.u32 	%r211, [%rd43];
	add.s32 	%r212, %r211, %r500;
	ld.global.u32 	%r213, [%rd43+1024];
	add.s32 	%r214, %r213, %r212;
	ld.global.u32 	%r215, [%rd43+2048];
	add.s32 	%r216, %r215, %r214;
	ld.global.u32 	%r217, [%rd43+3072];
	add.s32 	%r218, %r217, %r216;
	ld.global.u32 	%r219, [%rd43+4096];
	add.s32 	%r220, %r219, %r218;
	ld.global.u32 	%r221, [%rd43+5120];
	add.s32 	%r222, %r221, %r220;
	ld.global.u32 	%r223, [%rd43+6144];
	add.s32 	%r224, %r223, %r222;
	ld.global.u32 	%r225, [%rd43+7168];
	add.s32 	%r500, %r225, %r224;
	add.s32 	%r490, %r490, 2048;
$L__BB7_36:
	setp.eq.s32 	%p12, %r68, 0;
	@%p12 bra 	$L__BB7_42;
	setp.lt.u32 	%p13, %r68, 4;
	@%p13 bra 	$L__BB7_39;
	cvt.u64.u32 	%rd44, %r490;
	add.s64 	%rd45, %rd75, %rd44;
	shl.b64 	%rd46, %rd45, 2;
	add.s64 	%rd47, %rd2, %rd46;
	ld.global.u32 	%r227, [%rd47];
	add.s32 	%r228, %r227, %r500;
	ld.global.u32 	%r229, [%rd47+1024];
	add.s32 	%r230, %r229, %r228;
	ld.global.u32 	%r231, [%rd47+2048];
	add.s32 	%r232, %r231, %r230;
	ld.global.u32 	%r233, [%rd47+3072];
	add.s32 	%r500, %r233, %r232;
	add.s32 	%r490, %r490, 1024;
$L__BB7_39:
	and.b32  	%r234, %r56, 3;
	setp.eq.s32 	%p14, %r234, 0;
	@%p14 bra 	$L__BB7_42;
	cvt.u64.u32 	%rd48, %r490;
	add.s64 	%rd49, %rd48, %rd74;
	shl.b64 	%rd50, %rd49, 2;
	add.s64 	%rd77, %rd2, %rd50;
	cvt.u16.u32 	%rs1, %r483;
	shr.u16 	%rs2, %rs1, 8;
	add.s16 	%rs3, %rs2, 1;
	cvt.u32.u16 	%r235, %rs3;
	and.b32  	%r236, %r235, 3;
	neg.s32 	%r498, %r236;
$L__BB7_41:
	.pragma "nounroll";
	ld.global.u32 	%r237, [%rd77];
	add.s32 	%r500, %r237, %r500;
	add.s64 	%rd77, %rd77, 1024;
	add.s32 	%r498, %r498, 1;
	setp.ne.s32 	%p15, %r498, 0;
	@%p15 bra 	$L__BB7_41;
$L__BB7_42:
	// begin inline asm
	mov.u32 %r238, %laneid;
	// end inline asm
	mov.b32 	%r241, 1;
	mov.b32 	%r262, 31;
	mov.b32 	%r263, -1;
	// begin inline asm
	shfl.sync.down.b32 %r239, %r500, %r241, %r262, %r263;
	// end inline asm
	setp.gt.s32 	%p16, %r238, 30;
	selp.b32 	%r264, 0, %r239, %p16;
	add.s32 	%r245, %r264, %r500;
	mov.b32 	%r246, 2;
	// begin inline asm
	shfl.sync.down.b32 %r244, %r245, %r246, %r262, %r263;
	// end inline asm
	setp.gt.s32 	%p17, %r238, 29;
	selp.b32 	%r265, 0, %r244, %p17;
	add.s32 	%r250, %r245, %r265;
	mov.b32 	%r251, 4;
	// begin inline asm
	shfl.sync.down.b32 %r249, %r250, %r251, %r262, %r263;
	// end inline asm
	setp.gt.s32 	%p18, %r238, 27;
	selp.b32 	%r266, 0, %r249, %p18;
	add.s32 	%r255, %r250, %r266;
	mov.b32 	%r256, 8;
	// begin inline asm
	shfl.sync.down.b32 %r254, %r255, %r256, %r262, %r263;
	// end inline asm
	setp.gt.s32 	%p19, %r238, 23;
	selp.b32 	%r267, 0, %r254, %p19;
	add.s32 	%r260, %r255, %r267;
	mov.b32 	%r261, 16;
	// begin inline asm
	shfl.sync.down.b32 %r259, %r260, %r261, %r262, %r263;
	// end inline asm
	setp.gt.s32 	%p20, %r238, 15;
	selp.b32 	%r268, 0, %r259, %p20;
	add.s32 	%r501, %r260, %r268;
	setp.ne.s32 	%p21, %r238, 0;
	@%p21 bra 	$L__BB7_44;
	shr.u32 	%r269, %r46, 3;
	and.b32  	%r270, %r269, 124;
	mov.u32 	%r271, _ZZN3cub18CUB_300001_SM_10006detail6reduce18DeviceReduceKernelINS2_10policy_hubIiyN4cuda3std3__44plusIiEEE10Policy1000EN6thrust24THRUST_300001_SM_1000_NS10device_ptrIjEEyS9_iNS7_10__identityEEEvT0_PT3_T1_NS0_13GridEvenShareISK_EET2_T4_E12temp_storage;
	add.s32 	%r272, %r271, %r270;
	st.shared.u32 	[%r272+8], %r501;
$L__BB7_44:
	bar.sync 	0;
	setp.ne.s32 	%p22, %r46, 0;
	@%p22 bra 	$L__BB7_46;
	ld.shared.u32 	%r273, [_ZZN3cub18CUB_300001_SM_10006detail6reduce18DeviceReduceKernelINS2_10policy_hubIiyN4cuda3std3__44plusIiEEE10Policy1000EN6thrust24THRUST_300001_SM_1000_NS10device_ptrIjEEyS9_iNS7_10__identityEEEvT0_PT3_T1_NS0_13GridEvenShareISK_EET2_T4_E12temp_storage+12];
	add.s32 	%r274, %r273, %r501;
	ld.shared.u32 	%r275, [_ZZN3cub18CUB_300001_SM_10006detail6reduce18DeviceReduceKernelINS2_10policy_hubIiyN4cuda3std3__44plusIiEEE10Policy1000EN6thrust24THRUST_300001_SM_1000_NS10device_ptrIjEEyS9_iNS7_10__identityEEEvT0_PT3_T1_NS0_13GridEvenShareISK_EET2_T4_E12temp_storage+16];
	add.s32 	%r276, %r274, %r275;
	ld.shared.u32 	%r277, [_ZZN3cub18CUB_300001_SM_10006detail6reduce18DeviceReduceKernelINS2_10policy_hubIiyN4cuda3std3__44plusIiEEE10Policy1000EN6thrust24THRUST_300001_SM_1000_NS10device_ptrIjEEyS9_iNS7_10__identityEEEvT0_PT3_T1_NS0_13GridEvenShareISK_EET2_T4_E12temp_storage+20];
	add.s32 	%r278, %r276, %r277;
	ld.shared.u32 	%r279, [_ZZN3cub18CUB_300001_SM_10006detail6reduce18DeviceReduceKernelINS2_10policy_hubIiyN4cuda3std3__44plusIiEEE10Policy1000EN6thrust24THRUST_300001_SM_1000_NS10device_ptrIjEEyS9_iNS7_10__identityEEEvT0_PT3_T1_NS0_13GridEvenShareISK_EET2_T4_E12temp_storage+24];
	add.s32 	%r280, %r278, %r279;
	ld.shared.u32 	%r281, [_ZZN3cub18CUB_300001_SM_10006detail6reduce18DeviceReduceKernelINS2_10policy_hubIiyN4cuda3std3__44plusIiEEE10Policy1000EN6thrust24THRUST_300001_SM_1000_NS10device_ptrIjEEyS9_iNS7_10__identityEEEvT0_PT3_T1_NS0_13GridEvenShareISK_EET2_T4_E12temp_storage+28];
	add.s32 	%r282, %r280, %r281;
	ld.shared.u32 	%r283, [_ZZN3cub18CUB_300001_SM_10006detail6reduce18DeviceReduceKernelINS2_10policy_hubIiyN4cuda3std3__44plusIiEEE10Policy1000EN6thrust24THRUST_300001_SM_1000_NS10device_ptrIjEEyS9_iNS7_10__identityEEEvT0_PT3_T1_NS0_13GridEvenShareISK_EET2_T4_E12temp_storage+32];
	add.s32 	%r284, %r282, %r283;
	ld.shared.u32 	%r285, [_ZZN3cub18CUB_300001_SM_10006detail6reduce18DeviceReduceKernelINS2_10policy_hubIiyN4cuda3std3__44plusIiEEE10Policy1000EN6thrust24THRUST_300001_SM_1000_NS10device_ptrIjEEyS9_iNS7_10__identityEEEvT0_PT3_T1_NS0_13GridEvenShareISK_EET2_T4_E12temp_storage+36];
	add.s32 	%r501, %r284, %r285;
$L__BB7_46:
	mov.u32 	%r464, %tid.x;
	setp.ne.s32 	%p56, %r464, 0;
	@%p56 bra 	$L__BB7_48;
	ld.param.u64 	%rd71, [_ZN3cub18CUB_300001_SM_10006detail6reduce18DeviceReduceKernelINS2_10policy_hubIiyN4cuda3std3__44plusIiEEE10Policy1000EN6thrust24THRUST_300001_SM_1000_NS10device_ptrIjEEyS9_iNS7_10__identityEEEvT0_PT3_T1_NS0_13GridEvenShareISK_EET2_T4__param_1];
	cvta.to.global.u64 	%rd68, %rd71;
	mul.wide.u32 	%rd69, %r2, 4;
	add.s64 	%rd70, %rd68, %rd69;
	st.global.u32 	[%rd70], %r501;
$L__BB7_48:
	ret;

}
	// .globl	_ZN3cub18CUB_300001_SM_10006detail6reduce28DeviceReduceSingleTileKernelINS2_10policy_hubIiyN4cuda3std3__44plusIiEEE10Policy1000EPiSC_iS9_iiNS7_10__identityEEEvT0_T1_T2_T3_T4_T6_
.visible .entry _ZN3cub18CUB_300001_SM_10006detail6reduce28DeviceReduceSingleTileKernelINS2_10policy_hubIiyN4cuda3std3__44plusIiEEE10Policy1000EPiSC_iS9_iiNS7_10__identityEEEvT0_T1_T2_T3_T4_T6_(
	.param .u64 .ptr .align 1 _ZN3cub18CUB_300001_SM_10006detail6reduce28DeviceReduceSingleTileKernelINS2_10policy_hubIiyN4cuda3std3__44plusIiEEE10Policy1000EPiSC_iS9_iiNS7_10__identityEEEvT0_T1_T2_T3_T4_T6__param_0,
	.param .u64 .ptr .align 1 _ZN3cub18CUB_300001_SM_10006detail6reduce28DeviceReduceSingleTileKernelINS2_10policy_hubIiyN4cuda3std3__44plusIiEEE10Policy1000EPiSC_iS9_iiNS7_10__identityEEEvT0_T1_T2_T3_T4_T6__param_1,
	.param .u32 _ZN3cub18CUB_300001_SM_10006detail6reduce28DeviceReduceSingleTileKernelINS2_10policy_hubIiyN4cuda3std3__44plusIiEEE10Policy1000EPiSC_iS9_iiNS7_10__identityEEEvT0_T1_T2_T3_T4_T6__param_2,
	.param .align 1 .b8 _ZN3cub18CUB_300001_SM_10006detail6reduce28DeviceReduceSingleTileKernelINS2_10policy_hubIiyN4cuda3std3__44plusIiEEE10Policy1000EPiSC_iS9_iiNS7_10__identityEEEvT0_T1_T2_T3_T4_T6__param_3[1],
	.param .u32 _ZN3cub18CUB_300001_SM_10006detail6reduce28DeviceReduceSingleTileKernelINS2_10policy_hubIiyN4cuda3std3__44plusIiEEE10Policy1000EPiSC_iS9_iiNS7_10__identityEEEvT0_T1_T2_T3_T4_T6__param_4,
	.param .align 1 .b8 _ZN3cub18CUB_300001_SM_10006detail6reduce28DeviceReduceSingleTileKernelINS2_10policy_hubIiyN4cuda3std3__44plusIiEEE10Policy1000EPiSC_iS9_iiNS7_10__identityEEEvT0_T1_T2_T3_T4_T6__param_5[1]
)
.maxntid 256
.minnctapersm 1
{
	.reg .pred 	%p<97>;
	.reg .b32 	%r<687>;
	.reg .b64 	%rd<125>;
	// demoted variable
	.shared .align 4 .b8 _ZZN3cub18CUB_300001_SM_10006detail6reduce28DeviceReduceSingleTileKernelINS2_10policy_hubIiyN4cuda3std3__44plusIiEEE10Policy1000EPiSC_iS9_iiNS7_10__identityEEEvT0_T1_T2_T3_T4_T6_E12temp_storage[44];
	ld.param.u64 	%rd16, [_ZN3cub18CUB_300001_SM_10006detail6reduce28DeviceReduceSingleTileKernelINS2_10policy_hubIiyN4cuda3std3__44plusIiEEE10Policy1000EPiSC_iS9_iiNS7_10__identityEEEvT0_T1_T2_T3_T4_T6__param_0];
	ld.param.u64 	%rd17, [_ZN3cub18CUB_300001_SM_10006detail6reduce28DeviceReduceSingleTileKernelINS2_10policy_hubIiyN4cuda3std3__44plusIiEEE10Policy1000EPiSC_iS9_iiNS7_10__identityEEEvT0_T1_T2_T3_T4_T6__param_1];
	ld.param.u32 	%r120, [_ZN3cub18CUB_300001_SM_10006detail6reduce28DeviceReduceSingleTileKernelINS2_10policy_hubIiyN4cuda3std3__44plusIiEEE10Policy1000EPiSC_iS9_iiNS7_10__identityEEEvT0_T1_T2_T3_T4_T6__param_2];
	ld.param.u32 	%r121, [_ZN3cub18CUB_300001_SM_10006detail6reduce28DeviceReduceSingleTileKernelINS2_10policy_hubIiyN4cuda3std3__44plusIiEEE10Policy1000EPiSC_iS9_iiNS7_10__identityEEEvT0_T1_T2_T3_T4_T6__param_4];
	cvta.to.global.u64 	%rd1, %rd17;
	setp.ne.s32 	%p1, %r120, 0;
	@%p1 bra 	$L__BB8_3;
	mov.u32 	%r633, %tid.x;
	setp.ne.s32 	%p96, %r633, 0;
	@%p96 bra 	$L__BB8_74;
	st.global.u32 	[%rd1], %r121;
	bra.uni 	$L__BB8_74;
$L__BB8_3:
	and.b64  	%rd18, %rd16, 15;
	setp.ne.s64 	%p2, %rd18, 0;
	@%p2 bra 	$L__BB8_38;
	setp.gt.s32 	%p49, %r120, 4095;
	@%p49 bra 	$L__BB8_22;
	mov.u32 	%r1, %tid.x;
	setp.ge.s32 	%p66, %r1, %r120;
	mov.b32 	%r644, 0;
	mov.u32 	%r639, %r1;
	@%p66 bra 	$L__BB8_7;
	mul.wide.u32 	%rd113, %r1, 4;
	add.s64 	%rd112, %rd16, %rd113;
	// begin inline asm
	ld.global.nc.u32 %r644, [%rd112];
	// end inline asm
	add.s32 	%r639, %r1, 256;
$L__BB8_7:
	setp.ge.s32 	%p67, %r639, %r120;
	@%p67 bra 	$L__BB8_13;
	not.b32 	%r507, %r639;
	add.s32 	%r6, %r120, %r507;
	and.b32  	%r508, %r6, 768;
	setp.eq.s32 	%p68, %r508, 768;
	@%p68 bra 	$L__BB8_11;
	mul.wide.u32 	%rd114, %r639, 4;
	add.s64 	%rd121, %rd16, %rd114;
	shr.u32 	%r509, %r6, 8;
	add.s32 	%r510, %r509, 1;
	and.b32  	%r511, %r510, 3;
	neg.s32 	%r636, %r511;
$L__BB8_10:
	.pragma "nounroll";
	// begin inline asm
	ld.global.nc.u32 %r512, [%rd121];
	// end inline asm
	add.s32 	%r644, %r512, %r644;
	add.s32 	%r639, %r639, 256;
	add.s64 	%rd121, %rd121, 1024;
	add.s32 	%r636, %r636, 1;
	setp.ne.s32 	%p69, %r636, 0;
	@%p69 bra 	$L__BB8_10;
$L__BB8_11:
	setp.lt.u32 	%p70, %r6, 768;
	@%p70 bra 	$L__BB8_13;
$L__BB8_12:
	mul.wide.s32 	%rd120, %r639, 4;
	add.s64 	%rd116, %rd16, %rd120;
	// begin inline asm
	ld.global.nc.u32 %r513, [%rd116];
	// end inline asm
	add.s32 	%r517, %r513, %r644;
	add.s64 	%rd117, %rd116, 1024;
	// begin inline asm
	ld.global.nc.u32 %r514, [%rd117];
	// end inline asm
	add.s32 	%r518, %r514, %r517;
	add.s64 	%rd118, %rd116, 2048;
	// begin inline asm
	ld.global.nc.u32 %r515, [%rd118];
	// end inline asm
	add.s32 	%r519, %r515, %r518;
	add.s64 	%rd119, %rd116, 3072;
	// begin inline asm
	ld.global.nc.u32 %r516, [%rd119];
	// end inline asm
	add.s32 	%r644, %r516, %r519;
	add.s32 	%r639, %r639, 1024;
	setp.lt.s32 	%p71, %r639, %r120;
	@%p71 bra 	$L__BB8_12;
$L__BB8_13:
	setp.lt.s32 	%p72, %r120, 256;
	@%p72 bra 	$L__BB8_18;
	// begin inline asm
	mov.u32 %r583, %laneid;
	// end inline asm
	mov.b32 	%r586, 1;
	mov.b32 	%r607, 31;
	mov.b32 	%r608, -1;
	// begin inline asm
	shfl.sync.down.b32 %r584, %r644, %r586, %r607, %r608;
	// end inline asm
	setp.gt.s32 	%p88, %r583, 30;
	selp.b32 	%r609, 0, %r584, %p88;
	add.s32 	%r590, %r609, %r644;
	mov.b32 	%r591, 2;
	// begin inline asm
	shfl.sync.down.b32 %r589, %r590, %r591, %r607, %r608;
	// end inline asm
	setp.gt.s32 	%p89, %r583, 29;
	selp.b32 	%r610, 0, %r589, %p89;
	add.s32 	%r595, %r590, %r610;
	mov.b32 	%r596, 4;
	// begin inline asm
	shfl.sync.down.b32 %r594, %r595, %r596, %r607, %r608;
	// end inline asm
	setp.gt.s32 	%p90, %r583, 27;
	selp.b32 	%r611, 0, %r594, %p90;
	add.s32 	%r600, %r595, %r611;
	mov.b32 	%r601, 8;
	// begin inline asm
	shfl.sync.down.b32 %r599, %r600, %r601, %r607, %r608;
	// end inline asm
	setp.gt.s32 	%p91, %r583, 23;
	selp.b32 	%r612, 0, %r599, %p91;
	add.s32 	%r605, %r600, %r612;
	mov.b32 	%r606, 16;
	// begin inline asm
	shfl.sync.down.b32 %r604, %r605, %r606, %r607, %r608;
	// end inline asm
	setp.gt.s32 	%p92, %r583, 15;
	selp.b32 	%r613, 0, %r604, %p92;
	add.s32 	%r686, %r605, %r613;
	setp.ne.s32 	%p93, %r583, 0;
	@%p93 bra 	$L__BB8_16;
	shr.u32 	%r614, %r1, 3;
	and.b32  	%r615, %r614, 124;
	mov.u32 	%r616, _ZZN3cub18CUB_300001_SM_10006detail6reduce28DeviceReduceSingleTileKernelINS2_10policy_hubIiyN4cuda3std3__44plusIiEEE10Policy1000EPiSC_iS9_iiNS7_10__identityEEEvT0_T1_T2_T3_T4_T6_E12temp_storage;
	add.s32 	%r617, %r616, %r615;
	st.shared.u32 	[%r617+8], %r686;
$L__BB8_16:
	bar.sync 	0;
	setp.ne.s32 	%p94, %r1, 0;
	@%p94 bra 	$L__BB8_72;
	ld.shared.u32 	%r618, [_ZZN3cub18CUB_300001_SM_10006detail6reduce28DeviceReduceSingleTileKernelINS2_10policy_hubIiyN4cuda3std3__44plusIiEEE10Policy1000EPiSC_iS9_iiNS7_10__identityEEEvT0_T1_T2_T3_T4_T6_E12temp_storage+12];
	add.s32 	%r619, %r618, %r686;
	ld.shared.u32 	%r620, [_ZZN3cub18CUB_300001_SM_10006detail6reduce28DeviceReduceSingleTileKernelINS2_10policy_hubIiyN4cuda3std3__44plusIiEEE10Policy1000EPiSC_iS9_iiNS7_10__identityEEEvT0_T1_T2_T3_T4_T6_E12temp_storage+16];
	add.s32 	%r621, %r619, %r620;
	ld.shared.u32 	%r622, [_ZZN3cub18CUB_300001_SM_10006detail6reduce28DeviceReduceSingleTileKernelINS2_10policy_hubIiyN4cuda3std3__44plusIiEEE10Policy1000EPiSC_iS9_iiNS7_10__identityEEEvT0_T1_T2_T3_T4_T6_E12temp_storage+20];
	add.s32 	%r623, %r621, %r622;
	ld.shared.u32 	%r624, [_ZZN3cub18CUB_300001_SM_10006detail6reduce28DeviceReduceSingleTileKernelINS2_10policy_hubIiyN4cuda3std3__44plusIiEEE10Policy1000EPiSC_iS9_iiNS7_10__identityEEEvT0_T1_T2_T3_T4_T6_E12temp_storage+24];
	add.s32 	%r625, %r623, %r624;
	ld.shared.u32 	%r626, [_ZZN3cub18CUB_300001_SM_10006detail6reduce28DeviceReduceSingleTileKernelINS2_10policy_hubIiyN4cuda3std3__44plusIiEEE10Policy1000EPiSC_iS9_iiNS7_10__identityEEEvT0_T1_T2_T3_T4_T6_E12temp_storage+28];
	add.s32 	%r627, %r625, %r626;
	ld.shared.u32 	%r628, [_ZZN3cub18CUB_300001_SM_10006detail6reduce28DeviceReduceSingleTileKernelINS2_10policy_hubIiyN4cuda3std3__44plusIiEEE10Policy1000EPiSC_iS9_iiNS7_10__identityEEEvT0_T1_T2_T3_T4_T6_E12temp_storage+32];
	add.s32 	%r629, %r627, %r628;
	ld.shared.u32 	%r630, [_ZZN3cub18CUB_300001_SM_10006detail6reduce28DeviceReduceSingleTileKernelINS2_10policy_hubIiyN4cuda3std3__44plusIiEEE10Policy1000EPiSC_iS9_iiNS7_10__identityEEEvT0_T1_T2_T3_T4_T6_E12temp_storage+36];
	add.s32 	%r686, %r629, %r630;
	bra.uni 	$L__BB8_72;
$L__BB8_18:
	// begin inline asm
	mov.u32 %r520, %laneid;
	// end inline asm
	and.b32  	%r546, %r1, 992;
	add.s32 	%r547, %r546, 32;
	setp.gt.s32 	%p73, %r547, %r120;
	not.b32 	%r548, %r546;
	add.s32 	%r549, %r120, %r548;
	selp.b32 	%r544, %r549, 31, %p73;
	mov.b32 	%r523, 1;
	mov.b32 	%r545, -1;
	// begin inline asm
	shfl.sync.down.b32 %r521, %r644, %r523, %r544, %r545;
	// end inline asm
	setp.lt.s32 	%p74, %r520, %r544;
	selp.b32 	%r550, %r521, 0, %p74;
	add.s32 	%r527, %r550, %r644;
	mov.b32 	%r528, 2;
	// begin inline asm
	shfl.sync.down.b32 %r526, %r527, %r528, %r544, %r545;
	// end inline asm
	add.s32 	%r551, %r520, 2;
	setp.gt.s32 	%p75, %r551, %r544;
	selp.b32 	%r552, 0, %r526, %p75;
	add.s32 	%r532, %r527, %r552;
	mov.b32 	%r533, 4;
	// begin inline asm
	shfl.sync.down.b32 %r531, %r532, %r533, %r544, %r545;
	// end inline asm
	add.s32 	%r553, %r520, 4;
	setp.gt.s32 	%p76, %r553, %r544;
	selp.b32 	%r554, 0, %r531, %p76;
	add.s32 	%r537, %r532, %r554;
	mov.b32 	%r538, 8;
	// begin inline asm
	shfl.sync.down.b32 %r536, %r537, %r538, %r544, %r545;
	// end inline asm
	add.s32 	%r555, %r520, 8;
	setp.gt.s32 	%p77, %r555, %r544;
	selp.b32 	%r556, 0, %r536, %p77;
	add.s32 	%r542, %r537, %r556;
	mov.b32 	%r543, 16;
	// begin inline asm
	shfl.sync.down.b32 %r541, %r542, %r543, %r544, %r545;
	// end inline asm
	add.s32 	%r557, %r520, 16;
	setp.gt.s32 	%p78, %r557, %r544;
	selp.b32 	%r558, 0, %r541, %p78;
	add.s32 	%r686, %r542, %r558;
	setp.ne.s32 	%p79, %r520, 0;
	@%p79 bra 	$L__BB8_20;
	shr.u32 	%r559, %r1, 3;
	and.b32  	%r560, %r559, 124;
	mov.u32 	%r561, _ZZN3cub18CUB_300001_SM_10006detail6reduce28DeviceReduceSingleTileKernelINS2_10policy_hubIiyN4cuda3std3__44plusIiEEE10Policy1000EPiSC_iS9_iiNS7_10__identityEEEvT0_T1_T2_T3_T4_T6_E12temp_storage;
	add.s32 	%r562, %r561, %r560;
	st.shared.u32 	[%r562+8], %r686;
$L__BB8_20:
	bar.sync 	0;
	setp.ne.s32 	%p80, %r1, 0;
	@%p80 bra 	$L__BB8_72;
	setp.gt.s32 	%p81, %r120, 32;
	ld.shared.u32 	%r563, [_ZZN3cub18CUB_300001_SM_10006detail6reduce28DeviceReduceSingleTileKernelINS2_10policy_hubIiyN4cuda3std3__44plusIiEEE10Policy1000EPiSC_iS9_iiNS7_10__identityEEEvT0_T1_T2_T3_T4_T6_E12temp_storage+12];
	selp.b32 	%r564, %r563, 0, %p81;
	add.s32 	%r565, %r564, %r686;
	setp.gt.s32 	%p82, %r120, 64;
	ld.shared.u32 	%r566, [_ZZN3cub18CUB_300001_SM_10006detail6reduce28DeviceReduceSingleTileKernelINS2_10policy_hubIiyN4cuda3std3__44plusIiEEE10Policy1000EPiSC_iS9_iiNS7_10__identityEEEvT0_T1_T2_T3_T4_T6_E12temp_storage+16];
	selp.b32 	%r567, %r566, 0, %p82;
	add.s32 	%r568, %r565, %r567;
	setp.gt.s32 	%p83, %r120, 96;
	ld.shared.u32 	%r569, [_ZZN3cub18CUB_300001_SM_10006detail6reduce28DeviceReduceSingleTileKernelINS2_10policy_hubIiyN4cuda3std3__44plusIiEEE10Policy1000EPiSC_iS9_iiNS7_10__identityEEEvT0_T1_T2_T3_T4_T6_E12temp_storage+20];
	selp.b32 	%r570, %r569, 0, %p83;
	add.s32 	%r571, %r568, %r570;
	setp.gt.s32 	%p84, %r120, 128;
	ld.shared.u32 	%r572, [_ZZN3cub18CUB_300001_SM_10006detail6reduce28DeviceReduceSingleTileKernelINS2_10policy_hubIiyN4cuda3std3__44plusIiEEE10Policy1000EPiSC_iS9_iiNS7_10__identityEEEvT0_T1_T2_T3_T4_T6_E12temp_storage+24];
	selp.b32 	%r573, %r572, 0, %p84;
	add.s32 	%r574, %r571, %r573;
	setp.gt.s32 	%p85, %r120, 160;
	ld.shared.u32 	%r575, [_ZZN3cub18CUB_300001_SM_10006detail6reduce28DeviceReduceSingleTileKernelINS2_10policy_hubIiyN4cuda3std3__44plusIiEEE10Policy1000EPiSC_iS9_iiNS7_10__identityEEEvT0_T1_T2_T3_T4_T6_E12temp_storage+28];
	selp.b32 	%r576, %r575, 0, %p85;
	add.s32 	%r577, %r574, %r576;
	setp.gt.s32 	%p86, %r120, 192;
	ld.shared.u32 	%r578, [_ZZN3cub18CUB_300001_SM_10006detail6reduce28DeviceReduceSingleTileKernelINS2_10policy_hubIiyN4cuda3std3__44plusIiEEE10Policy1000EPiSC_iS9_iiNS7_10__identityEEEvT0_T1_T2_T3_T4_T6_E12temp_storage+32];
	selp.b32 	%r579, %r578, 0, %p86;
	add.s32 	%r580, %r577, %r579;
	setp.gt.s32 	%p87, %r120, 224;
	ld.shared.u32 	%r581, [_ZZN3cub18CUB_300001_SM_10006detail6reduce28DeviceReduceSingleTileKernelINS2_10policy_hubIiyN4cuda3std3__44plusIiEEE10Policy1000EPiSC_iS9_iiNS7_10__identityEEEvT0_T1_T2_T3_T4_T6_E12temp_storage+36];
	selp.b32 	%r582, %r581, 0, %p87;
	add.s32 	%r686, %r580, %r582;
	bra.uni 	$L__BB8_72;
$L__BB8_22:
	mov.u32 	%r26, %tid.x;
	shl.b32 	%r377, %r26, 2;
	mul.wide.u32 	%rd86, %r377, 4;
	add.s64 	%rd76, %rd16, %rd86;
	// begin inline asm
	ld.global.nc.v2.u64 {%rd74, %rd75}, [%rd76];
	// end inline asm
	mov.b64 	{%r378, %r379}, %rd75;
	mov.b64 	{%r380, %r381}, %rd74;
	add.s64 	%rd79, %rd76, 4096;
	// begin inline asm
	ld.global.nc.v2.u64 {%rd77, %rd78}, [%rd79];
	// end inline asm
	mov.b64 	{%r382, %r383}, %rd78;
	mov.b64 	{%r384, %r385}, %rd77;
	add.s64 	%rd82, %rd76, 8192;
	// begin inline asm
	ld.global.nc.v2.u64 {%rd80, %rd81}, [%rd82];
	// end inline asm
	mov.b64 	{%r386, %r387}, %rd81;
	mov.b64 	{%r388, %r389}, %rd80;
	add.s64 	%rd85, %rd76, 12288;
	// begin inline asm
	ld.global.nc.v2.u64 {%rd83, %rd84}, [%rd85];
	// end inline asm
	mov.b64 	{%r390, %r391}, %rd84;
	mov.b64 	{%r392, %r393}, %rd83;
	add.s32 	%r394, %r381, %r380;
	add.s32 	%r395, %r378, %r394;
	add.s32 	%r396, %r379, %r395;
	add.s32 	%r397, %r384, %r396;
	add.s32 	%r398, %r385, %r397;
	add.s32 	%r399, %r382, %r398;
	add.s32 	%r400, %r383, %r399;
	add.s32 	%r401, %r388, %r400;
	add.s32 	%r402, %r389, %r401;
	add.s32 	%r403, %r386, %r402;
	add.s32 	%r404, %r387, %r403;
	add.s32 	%r405, %r392, %r404;
	add.s32 	%r406, %r393, %r405;
	add.s32 	%r407, %r390, %r406;
	add.s32 	%r659, %r391, %r407;
	setp.lt.u32 	%p50, %r120, 8192;
	mov.b32 	%r648, 4096;
	@%p50 bra 	$L__BB8_26;
	add.s32 	%r28, %r120, -4096;
	mov.b32 	%r648, 4096;
$L__BB8_24:
	mul.wide.s32 	%rd99, %r648, 4;
	add.s64 	%rd89, %rd76, %rd99;
	// begin inline asm
	ld.global.nc.v2.u64 {%rd87, %rd88}, [%rd89];
	// end inline asm
	mov.b64 	{%r409, %r410}, %rd88;
	mov.b64 	{%r411, %r412}, %rd87;
	add.s64 	%rd92, %rd89, 4096;
	// begin inline asm
	ld.global.nc.v2.u64 {%rd90, %rd91}, [%rd92];
	// end inline asm
	mov.b64 	{%r413, %r414}, %rd91;
	mov.b64 	{%r415, %r416}, %rd90;
	add.s64 	%rd95, %rd89, 8192;
	// begin inline asm
	ld.global.nc.v2.u64 {%rd93, %rd94}, [%rd95];
	// end inline asm
	mov.b64 	{%r417, %r418}, %rd94;
	mov.b64 	{%r419, %r420}, %rd93;
	add.s64 	%rd98, %rd89, 12288;
	// begin inline asm
	ld.global.nc.v2.u64 {%rd96, %rd97}, [%rd98];
	// end inline asm
	mov.b64 	{%r421, %r422}, %rd97;
	mov.b64 	{%r423, %r424}, %rd96;
	add.s32 	%r425, %r411, %r659;
	add.s32 	%r426, %r412, %r425;
	add.s32 	%r427, %r409, %r426;
	add.s32 	%r428, %r410, %r427;
	add.s32 	%r429, %r415, %r428;
	add.s32 	%r430, %r416, %r429;
	add.s32 	%r431, %r413, %r430;
	add.s32 	%r432, %r414, %r431;
	add.s32 	%r433, %r419, %r432;
	add.s32 	%r434, %r420, %r433;
	add.s32 	%r435, %r417, %r434;
	add.s32 	%r436, %r418, %r435;
	add.s32 	%r437, %r423, %r436;
	add.s32 	%r438, %r424, %r437;
	add.s32 	%r439, %r421, %r438;
	add.s32 	%r659, %r422, %r439;
	sub.s32 	%r440, %r120, %r648;
	setp.lt.s32 	%p51, %r440, 4096;
	@%p51 bra 	$L__BB8_34;
	add.s32 	%r648, %r648, 4096;
	setp.le.s32 	%p52, %r648, %r28;
	@%p52 bra 	$L__BB8_24;
$L__BB8_26:
	setp.le.s32 	%p53, %r120, %r648;
	@%p53 bra 	$L__BB8_34;
	sub.s32 	%r35, %r120, %r648;
	setp.ge.s32 	%p54, %r26, %r35;
	@%p54 bra 	$L__BB8_34;
	not.b32 	%r442, %r26;
	add.s32 	%r443, %r120, %r442;
	sub.s32 	%r36, %r443, %r648;
	and.b32  	%r444, %r36, 768;
	setp.eq.s32 	%p55, %r444, 768;
	mov.u32 	%r653, %r26;
	@%p55 bra 	$L__BB8_31;
	add.s32 	%r650, %r26, %r648;
	shr.u32 	%r445, %r36, 8;
	add.s32 	%r446, %r445, 1;
	and.b32  	%r447, %r446, 3;
	neg.s32 	%r649, %r447;
	mov.u32 	%r653, %r26;
$L__BB8_30:
	.pragma "nounroll";
	mul.wide.u32 	%rd101, %r650, 4;
	add.s64 	%rd100, %rd16, %rd101;
	// begin inline asm
	ld.global.nc.u32 %r448, [%rd100];
	// end inline asm
	add.s32 	%r659, %r448, %r659;
	add.s32 	%r653, %r653, 256;
	add.s32 	%r650, %r650, 256;
	add.s32 	%r649, %r649, 1;
	setp.ne.s32 	%p56, %r649, 0;
	@%p56 bra 	$L__BB8_30;
$L__BB8_31:
	setp.lt.u32 	%p57, %r36, 768;
	@%p57 bra 	$L__BB8_34;
	cvt.u64.u32 	%rd102, %r653;
	cvt.u64.u32 	%rd103, %r648;
	add.s64 	%rd104, %rd102, %rd103;
	shl.b64 	%rd105, %rd104, 2;
	add.s64 	%rd106, %rd105, %rd16;
	add.s64 	%rd122, %rd106, 2048;
	add.s32 	%r656, %r653, %r648;
$L__BB8_33:
	mul.wide.u32 	%rd111, %r656, 4;
	add.s64 	%rd107, %rd16, %rd111;
	// begin inline asm
	ld.global.nc.u32 %r449, [%rd107];
	// end inline asm
	add.s32 	%r453, %r449, %r659;
	add.s64 	%rd108, %rd122, -1024;
	// begin inline asm
	ld.global.nc.u32 %r450, [%rd108];
	// end inline asm
	add.s32 	%r454, %r450, %r453;
	// begin inline asm
	ld.global.nc.u32 %r451, [%rd122];
	// end inline asm
	add.s32 	%r455, %r451, %r454;
	add.s64 	%rd110, %rd122, 1024;
	// begin inline asm
	ld.global.nc.u32 %r452, [%rd110];
	// end inline asm
	add.s32 	%r659, %r452, %r455;
	add.s32 	%r653, %r653, 1024;
	add.s64 	%rd122, %rd122, 4096;
	add.s32 	%r656, %r656, 1024;
	setp.lt.s32 	%p58, %r653, %r35;
	@%p58 bra 	$L__BB8_33;
$L__BB8_34:
	// begin inline asm
	mov.u32 %r456, %laneid;
	// end inline asm
	mov.b32 	%r459, 1;
	mov.b32 	%r480, 31;
	mov.b32 	%r481, -1;
	// begin inline asm
	shfl.sync.down.b32 %r457, %r659, %r459, %r480, %r481;
	// end inline asm
	setp.gt.s32 	%p59, %r456, 30;
	selp.b32 	%r482, 0, %r457, %p59;
	add.s32 	%r463, %r482, %r659;
	mov.b32 	%r464, 2;
	// begin inline asm
	shfl.sync.down.b32 %r462, %r463, %r464, %r480, %r481;
	// end inline asm
	setp.gt.s32 	%p60, %r456, 29;
	selp.b32 	%r483, 0, %r462, %p60;
	add.s32 	%r468, %r463, %r483;
	mov.b32 	%r469, 4;
	// begin inline asm
	shfl.sync.down.b32 %r467, %r468, %r469, %r480, %r481;
	// end inline asm
	setp.gt.s32 	%p61, %r456, 27;
	selp.b32 	%r484, 0, %r467, %p61;
	add.s32 	%r473, %r468, %r484;
	mov.b32 	%r474, 8;
	// begin inline asm
	shfl.sync.down.b32 %r472, %r473, %r474, %r480, %r481;
	// end inline asm
	setp.gt.s32 	%p62, %r456, 23;
	selp.b32 	%r485, 0, %r472, %p62;
	add.s32 	%r478, %r473, %r485;
	mov.b32 	%r479, 16;
	// begin inline asm
	shfl.sync.down.b32 %r477, %r478, %r479, %r480, %r481;
	// end inline asm
	setp.gt.s32 	%p63, %r456, 15;
	selp.b32 	%r486, 0, %r477, %p63;
	add.s32 	%r686, %r478, %r486;
	setp.ne.s32 	%p64, %r456, 0;
	@%p64 bra 	$L__BB8_36;
	shr.u32 	%r487, %r26, 3;
	and.b32  	%r488, %r487, 124;
	mov.u32 	%r489, _ZZN3cub18CUB_300001_SM_10006detail6reduce28DeviceReduceSingleTileKernelINS2_10policy_hubIiyN4cuda3std3__44plusIiEEE10Policy1000EPiSC_iS9_iiNS7_10__identityEEEvT0_T1_T2_T3_T4_T6_E12temp_storage;
	add.s32 	%r490, %r489, %r488;
	st.shared.u32 	[%r490+8], %r686;
$L__BB8_36:
	bar.sync 	0;
	setp.ne.s32 	%p65, %r26, 0;
	@%p65 bra 	$L__BB8_72;
	ld.shared.u32 	%r491, [_ZZN3cub18CUB_300001_SM_10006detail6reduce28DeviceReduceSingleTileKernelINS2_10policy_hubIiyN4cuda3std3__44plusIiEEE10Policy1000EPiSC_iS9_iiNS7_10__identityEEEvT0_T1_T2_T3_T4_T6_E12temp_storage+12];
	add.s32 	%r492, %r491, %r686;
	ld.shared.u32 	%r493, [_ZZN3cub18CUB_300001_SM_10006detail6reduce28DeviceReduceSingleTileKernelINS2_10policy_hubIiyN4cuda3std3__44plusIiEEE10Policy1000EPiSC_iS9_iiNS7_10__identityEEEvT0_T1_T2_T3_T4_T6_E12temp_storage+16];
	add.s32 	%r494, %r492, %r493;
	ld.shared.u32 	%r495, [_ZZN3cub18CUB_300001_SM_10006detail6reduce28DeviceReduceSingleTileKernelINS2_10policy_hubIiyN4cuda3std3__44plusIiEEE10Policy1000EPiSC_iS9_iiNS7_10__identityEEEvT0_T1_T2_T3_T4_T6_E12temp_storage+20];
	add.s32 	%r496, %r494, %r495;
	ld.shared.u32 	%r497, [_ZZN3cub18CUB_300001_SM_10006detail6reduce28DeviceReduceSingleTileKernelINS2_10policy_hubIiyN4cuda3std3__44plusIiEEE10Policy1000EPiSC_iS9_iiNS7_10__identityEEEvT0_T1_T2_T3_T4_T6_E12temp_storage+24];
	add.s32 	%r498, %r496, %r497;
	ld.shared.u32 	%r499, [_ZZN3cub18CUB_300001_SM_10006detail6reduce28DeviceReduceSingleTileKernelINS2_10policy_hubIiyN4cuda3std3__44plusIiEEE10Policy1000EPiSC_iS9_iiNS7_10__identityEEEvT0_T1_T2_T3_T4_T6_E12temp_storage+28];
	add.s32 	%r500, %r498, %r499;
	ld.shared.u32 	%r501, [_ZZN3cub18CUB_300001_SM_10006detail6reduce28DeviceReduceSingleTileKernelINS2_10policy_hubIiyN4cuda3std3__44plusIiEEE10Policy1000EPiSC_iS9_iiNS7_10__identityEEEvT0_T1_T2_T3_T4_T6_E12temp_storage+32];
	add.s32 	%r502, %r500, %r501;
	ld.shared.u32 	%r503, [_ZZN3cub18CUB_300001_SM_10006detail6reduce28DeviceReduceSingleTileKernelINS2_10policy_hubIiyN4cuda3std3__44plusIiEEE10Policy1000EPiSC_iS9_iiNS7_10__identityEEEvT0_T1_T2_T3_T4_T6_E12temp_storage+36];
	add.s32 	%r686, %r502, %r503;
	bra.uni 	$L__BB8_72;
$L__BB8_38:
	setp.gt.s32 	%p3, %r120, 4095;
	@%p3 bra 	$L__BB8_56;
	mov.u32 	%r60, %tid.x;
	setp.ge.s32 	%p20, %r60, %r120;
	mov.b32 	%r670, 0;
	mov.u32 	%r665, %r60;
	@%p20 bra 	$L__BB8_41;
	mul.wide.u32 	%rd66, %r60, 4;
	add.s64 	%rd65, %rd16, %rd66;
	// begin inline asm
	ld.global.nc.u32 %r670, [%rd65];
	// end inline asm
	add.s32 	%r665, %r60, 256;
$L__BB8_41:
	setp.ge.s32 	%p21, %r665, %r120;
	@%p21 bra 	$L__BB8_47;
	not.b32 	%r252, %r665;
	add.s32 	%r65, %r120, %r252;
	and.b32  	%r253, %r65, 768;
	setp.eq.s32 	%p22, %r253, 768;
	@%p22 bra 	$L__BB8_45;
	mul.wide.u32 	%rd67, %r665, 4;
	add.s64 	%rd123, %rd16, %rd67;
	shr.u32 	%r254, %r65, 8;
	add.s32 	%r255, %r254, 1;
	and.b32  	%r256, %r255, 3;
	neg.s32 	%r662, %r256;
$L__BB8_44:
	.pragma "nounroll";
	// begin inline asm
	ld.global.nc.u32 %r257, [%rd123];
	// end inline asm
	add.s32 	%r670, %r257, %r670;
	add.s32 	%r665, %r665, 256;
	add.s64 	%rd123, %rd123, 1024;
	add.s32 	%r662, %r662, 1;
	setp.ne.s32 	%p23, %r662, 0;
	@%p23 bra 	$L__BB8_44;
$L__BB8_45:
	setp.lt.u32 	%p24, %r65, 768;
	@%p24 bra 	$L__BB8_47;
$L__BB8_46:
	mul.wide.s32 	%rd73, %r665, 4;
	add.s64 	%rd69, %rd16, %rd73;
	// begin inline asm
	ld.global.nc.u32 %r258, [%rd69];
	// end inline asm
	add.s32 	%r262, %r258, %r670;
	add.s64 	%rd70, %rd69, 1024;
	// begin inline asm
	ld.global.nc.u32 %r259, [%rd70];
	// end inline asm
	add.s32 	%r263, %r259, %r262;
	add.s64 	%rd71, %rd69, 2048;
	// begin inline asm
	ld.global.nc.u32 %r260, [%rd71];
	// end inline asm
	add.s32 	%r264, %r260, %r263;
	add.s64 	%rd72, %rd69, 3072;
	// begin inline asm
	ld.global.nc.u32 %r261, [%rd72];
	// end inline asm
	add.s32 	%r670, %r261, %r264;
	add.s32 	%r665, %r665, 1024;
	setp.lt.s32 	%p25, %r665, %r120;
	@%p25 bra 	$L__BB8_46;
$L__BB8_47:
	setp.lt.s32 	%p26, %r120, 256;
	@%p26 bra 	$L__BB8_52;
	// begin inline asm
	mov.u32 %r328, %laneid;
	// end inline asm
	mov.b32 	%r331, 1;
	mov.b32 	%r352, 31;
	mov.b32 	%r353, -1;
	// begin inline asm
	shfl.sync.down.b32 %r329, %r670, %r331, %r352, %r353;
	// end inline asm
	setp.gt.s32 	%p42, %r328, 30;
	selp.b32 	%r354, 0, %r329, %p42;
	add.s32 	%r335, %r354, %r670;
	mov.b32 	%r336, 2;
	// begin inline asm
	shfl.sync.down.b32 %r334, %r335, %r336, %r352, %r353;
	// end inline asm
	setp.gt.s32 	%p43, %r328, 29;
	selp.b32 	%r355, 0, %r334, %p43;
	add.s32 	%r340, %r335, %r355;
	mov.b32 	%r341, 4;
	// begin inline asm
	shfl.sync.down.b32 %r339, %r340, %r341, %r352, %r353;
	// end inline asm
	setp.gt.s32 	%p44, %r328, 27;
	selp.b32 	%r356, 0, %r339, %p44;
	add.s32 	%r345, %r340, %r356;
	mov.b32 	%r346, 8;
	// begin inline asm
	shfl.sync.down.b32 %r344, %r345, %r346, %r352, %r353;
	// end inline asm
	setp.gt.s32 	%p45, %r328, 23;
	selp.b32 	%r357, 0, %r344, %p45;
	add.s32 	%r350, %r345, %r357;
	mov.b32 	%r351, 16;
	// begin inline asm
	shfl.sync.down.b32 %r349, %r350, %r351, %r352, %r353;
	// end inline asm
	setp.gt.s32 	%p46, %r328, 15;
	selp.b32 	%r358, 0, %r349, %p46;
	add.s32 	%r686, %r350, %r358;
	setp.ne.s32 	%p47, %r328, 0;
	@%p47 bra 	$L__BB8_50;
	shr.u32 	%r359, %r60, 3;
	and.b32  	%r360, %r359, 124;
	mov.u32 	%r361, _ZZN3cub18CUB_300001_SM_10006detail6reduce28DeviceReduceSingleTileKernelINS2_10policy_hubIiyN4cuda3std3__44plusIiEEE10Policy1000EPiSC_iS9_iiNS7_10__identityEEEvT0_T1_T2_T3_T4_T6_E12temp_storage;
	add.s32 	%r362, %r361, %r360;
	st.shared.u32 	[%r362+8], %r686;
$L__BB8_50:
	bar.sync 	0;
	setp.ne.s32 	%p48, %r60, 0;
	@%p48 bra 	$L__BB8_72;
	ld.shared.u32 	%r363, [_ZZN3cub18CUB_300001_SM_10006detail6reduce28DeviceReduceSingleTileKernelINS2_10policy_hubIiyN4cuda3std3__44plusIiEEE10Policy1000EPiSC_iS9_iiNS7_10__identityEEEvT0_T1_T2_T3_T4_T6_E12temp_storage+12];
	add.s32 	%r364, %r363, %r686;
	ld.shared.u32 	%r365, [_ZZN3cub18CUB_300001_SM_10006detail6reduce28DeviceReduceSingleTileKernelINS2_10policy_hubIiyN4cuda3std3__44plusIiEEE10Policy1000EPiSC_iS9_iiNS7_10__identityEEEvT0_T1_T2_T3_T4_T6_E12temp_storage+16];
	add.s32 	%r366, %r364, %r365;
	ld.shared.u32 	%r367, [_ZZN3cub18CUB_300001_SM_10006detail6reduce28DeviceReduceSingleTileKernelINS2_10policy_hubIiyN4cuda3std3__44plusIiEEE10Policy1000EPiSC_iS9_iiNS7_10__identityEEEvT0_T1_T2_T3_T4_T6_E12temp_storage+20];
	add.s32 	%r368, %r366, %r367;
	ld.shared.u32 	%r369, [_ZZN3cub18CUB_300001_SM_10006detail6reduce28DeviceReduceSingleTileKernelINS2_10policy_hubIiyN4cuda3std3__44plusIiEEE10Policy1000EPiSC_iS9_iiNS7_10__identityEEEvT0_T1_T2_T3_T4_T6_E12temp_storage+24];
	add.s32 	%r370, %r368, %r369;
	ld.shared.u32 	%r371, [_ZZN3cub18CUB_300001_SM_10006detail6reduce28DeviceReduceSingleTileKernelINS2_10policy_hubIiyN4cuda3std3__44plusIiEEE10Policy1000EPiSC_iS9_iiNS7_10__identityEEEvT0_T1_T2_T3_T4_T6_E12temp_storage+28];
	add.s32 	%r372, %r370, %r371;
	ld.shared.u32 	%r373, [_ZZN3cub18CUB_300001_SM_10006detail6reduce28DeviceReduceSingleTileKernelINS2_10policy_hubIiyN4cuda3std3__44plusIiEEE10Policy1000EPiSC_iS9_iiNS7_10__identityEEEvT0_T1_T2_T3_T4_T6_E12temp_storage+32];
	add.s32 	%r374, %r372, %r373;
	ld.shared.u32 	%r375, [_ZZN3cub18CUB_300001_SM_10006detail6reduce28DeviceReduceSingleTileKernelINS2_10policy_hubIiyN4cuda3std3__44plusIiEEE10Policy1000EPiSC_iS9_iiNS7_10__identityEEEvT0_T1_T2_T3_T4_T6_E12temp_storage+36];
	add.s32 	%r686, %r374, %r375;
	bra.uni 	$L__BB8_72;
$L__BB8_52:
	// begin inline asm
	mov.u32 %r265, %laneid;
	// end inline asm
	and.b32  	%r291, %r60, 992;
	add.s32 	%r292, %r291, 32;
	setp.gt.s32 	%p27, %r292, %r120;
	not.b32 	%r293, %r291;
	add.s32 	%r294, %r120, %r293;
	selp.b32 	%r289, %r294, 31, %p27;
	mov.b32 	%r268, 1;
	mov.b32 	%r290, -1;
	// begin inline asm
	shfl.sync.down.b32 %r266, %r670, %r268, %r289, %r290;
	// end inline asm
	setp.lt.s32 	%p28, %r265, %r289;
	selp.b32 	%r295, %r266, 0, %p28;
	add.s32 	%r272, %r295, %r670;
	mov.b32 	%r273, 2;
	// begin inline asm
	shfl.sync.down.b32 %r271, %r272, %r273, %r289, %r290;
	// end inline asm
	add.s32 	%r296, %r265, 2;
	setp.gt.s32 	%p29, %r296, %r289;
	selp.b32 	%r297, 0, %r271, %p29;
	add.s32 	%r277, %r272, %r297;
	mov.b32 	%r278, 4;
	// begin inline asm
	shfl.sync.down.b32 %r276, %r277, %r278, %r289, %r290;
	// end inline asm
	add.s32 	%r298, %r265, 4;
	setp.gt.s32 	%p30, %r298, %r289;
	selp.b32 	%r299, 0, %r276, %p30;
	add.s32 	%r282, %r277, %r299;
	mov.b32 	%r283, 8;
	// begin inline asm
	shfl.sync.down.b32 %r281, %r282, %r283, %r289, %r290;
	// end inline asm
	add.s32 	%r300, %r265, 8;
	setp.gt.s32 	%p31, %r300, %r289;
	selp.b32 	%r301, 0, %r281, %p31;
	add.s32 	%r287, %r282, %r301;
	mov.b32 	%r288, 16;
	// begin inline asm
	shfl.sync.down.b32 %r286, %r287, %r288, %r289, %r290;
	// end inline asm
	add.s32 	%r302, %r265, 16;
	setp.gt.s32 	%p32, %r302, %r289;
	selp.b32 	%r303, 0, %r286, %p32;
	add.s32 	%r686, %r287, %r303;
	setp.ne.s32 	%p33, %r265, 0;
	@%p33 bra 	$L__BB8_54;
	shr.u32 	%r304, %r60, 3;
	and.b32  	%r305, %r304, 124;
	mov.u32 	%r306, _ZZN3cub18CUB_300001_SM_10006detail6reduce28DeviceReduceSingleTileKernelINS2_10policy_hubIiyN4cuda3std3__44plusIiEEE10Policy1000EPiSC_iS9_iiNS7_10__identityEEEvT0_T1_T2_T3_T4_T6_E12temp_storage;
	add.s32 	%r307, %r306, %r305;
	st.shared.u32 	[%r307+8], %r686;
$L__BB8_54:
	bar.sync 	0;
	setp.ne.s32 	%p34, %r60, 0;
	@%p34 bra 	$L__BB8_72;
	setp.gt.s32 	%p35, %r120, 32;
	ld.shared.u32 	%r308, [_ZZN3cub18CUB_300001_SM_10006detail6reduce28DeviceReduceSingleTileKernelINS2_10policy_hubIiyN4cuda3std3__44plusIiEEE10Policy1000EPiSC_iS9_iiNS7_10__identityEEEvT0_T1_T2_T3_T4_T6_E12temp_storage+12];
	selp.b32 	%r309, %r308, 0, %p35;
	add.s32 	%r310, %r309, %r686;
	setp.gt.s32 	%p36, %r120, 64;
	ld.shared.u32 	%r311, [_ZZN3cub18CUB_300001_SM_10006detail6reduce28DeviceReduceSingleTileKernelINS2_10policy_hubIiyN4cuda3std3__44plusIiEEE10Policy1000EPiSC_iS9_iiNS7_10__identityEEEvT0_T1_T2_T3_T4_T6_E12temp_storage+16];
	selp.b32 	%r312, %r311, 0, %p36;
	add.s32 	%r313, %r310, %r312;
	setp.gt.s32 	%p37, %r120, 96;
	ld.shared.u32 	%r314, [_ZZN3cub18CUB_300001_SM_10006detail6reduce28DeviceReduceSingleTileKernelINS2_10policy_hubIiyN4cuda3std3__44plusIiEEE10Policy1000EPiSC_iS9_iiNS7_10__identityEEEvT0_T1_T2_T3_T4_T6_E12temp_storage+20];
	selp.b32 	%r315, %r314, 0, %p37;
	add.s32 	%r316, %r313, %r315;
	setp.gt.s32 	%p38, %r120, 128;
	ld.shared.u32 	%r317, [_ZZN3cub18CUB_300001_SM_10006detail6reduce28DeviceReduceSingleTileKernelINS2_10policy_hubIiyN4cuda3std3__44plusIiEEE10Policy1000EPiSC_iS9_iiNS7_10__identityEEEvT0_T1_T2_T3_T4_T6_E12temp_storage+24];
	selp.b32 	%r318, %r317, 0, %p38;
	add.s32 	%r319, %r316, %r318;
	setp.gt.s32 	%p39, %r120, 160;
	ld.shared.u32 	%r320, [_ZZN3cub18CUB_300001_SM_10006detail6reduce28DeviceReduceSingleTileKernelINS2_10policy_hubIiyN4cuda3std3__44plusIiEEE10Policy1000EPiSC_iS9_iiNS7_10__identityEEEvT0_T1_T2_T3_T4_T6_E12temp_storage+28];
	selp.b32 	%r321, %r320, 0, %p39;
	add.s32 	%r322, %r319, %r321;
	setp.gt.s32 	%p40, %r120, 192;
	ld.shared.u32 	%r323, [_ZZN3cub18CUB_300001_SM_10006detail6reduce28DeviceReduceSingleTileKernelINS2_10policy_hubIiyN4cuda3std3__44plusIiEEE10Policy1000EPiSC_iS9_iiNS7_10__identityEEEvT0_T1_T2_T3_T4_T6_E12temp_storage+32];
	selp.b32 	%r324, %r323, 0, %p40;
	add.s32 	%r325, %r322, %r324;
	setp.gt.s32 	%p41, %r120, 224;
	ld.shared.u32 	%r326, [_ZZN3cub18CUB_300001_SM_10006detail6reduce28DeviceReduceSingleTileKernelINS2_10policy_hubIiyN4cuda3std3__44plusIiEEE10Policy1000EPiSC_iS9_iiNS7_10__identityEEEvT0_T1_T2_T3_T4_T6_E12temp_storage+36];
	selp.b32 	%r327, %r326, 0, %p41;
	add.s32 	%r686, %r325, %r327;
	bra.uni 	$L__BB8_72;
$L__BB8_56:
	mov.u32 	%r85, %tid.x;
	mul.wide.u32 	%rd35, %r85, 4;
	add.s64 	%rd19, %rd16, %rd35;
	// begin inline asm
	ld.global.nc.u32 %r122, [%rd19];
	// end inline asm
	add.s64 	%rd20, %rd19, 1024;
	// begin inline asm
	ld.global.nc.u32 %r123, [%rd20];
	// end inline asm
	add.s64 	%rd21, %rd19, 2048;
	// begin inline asm
	ld.global.nc.u32 %r124, [%rd21];
	// end inline asm
	add.s64 	%rd22, %rd19, 3072;
	// begin inline asm
	ld.global.nc.u32 %r125, [%rd22];
	// end inline asm
	add.s64 	%rd23, %rd19, 4096;
	// begin inline asm
	ld.global.nc.u32 %r126, [%rd23];
	// end inline asm
	add.s64 	%rd24, %rd19, 5120;
	// begin inline asm
	ld.global.nc.u32 %r127, [%rd24];
	// end inline asm
	add.s64 	%rd25, %rd19, 6144;
	// begin inline asm
	ld.global.nc.u32 %r128, [%rd25];
	// end inline asm
	add.s64 	%rd26, %rd19, 7168;
	// begin inline asm
	ld.global.nc.u32 %r129, [%rd26];
	// end inline asm
	add.s64 	%rd27, %rd19, 8192;
	// begin inline asm
	ld.global.nc.u32 %r130, [%rd27];
	// end inline asm
	add.s64 	%rd28, %rd19, 9216;
	// begin inline asm
	ld.global.nc.u32 %r131, [%rd28];
	// end inline asm
	add.s64 	%rd29, %rd19, 10240;
	// begin inline asm
	ld.global.nc.u32 %r132, [%rd29];
	// end inline asm
	add.s64 	%rd30, %rd19, 11264;
	// begin inline asm
	ld.global.nc.u32 %r133, [%rd30];
	// end inline asm
	add.s64 	%rd31, %rd19, 12288;
	// begin inline asm
	ld.global.nc.u32 %r134, [%rd31];
	// end inline asm
	add.s64 	%rd32, %rd19, 13312;
	// begin inline asm
	ld.global.nc.u32 %r135, [%rd32];
	// end inline asm
	add.s64 	%rd33, %rd19, 14336;
	// begin inline asm
	ld.global.nc.u32 %r136, [%rd33];
	// end inline asm
	add.s64 	%rd34, %rd19, 15360;
	// begin inline asm
	ld.global.nc.u32 %r137, [%rd34];
	// end inline asm
	add.s32 	%r139, %r123, %r122;
	add.s32 	%r140, %r124, %r139;
	add.s32 	%r141, %r125, %r140;
	add.s32 	%r142, %r126, %r141;
	add.s32 	%r143, %r127, %r142;
	add.s32 	%r144, %r128, %r143;
	add.s32 	%r145, %r129, %r144;
	add.s32 	%r146, %r130, %r145;
	add.s32 	%r147, %r131, %r146;
	add.s32 	%r148, %r132, %r147;
	add.s32 	%r149, %r133, %r148;
	add.s32 	%r150, %r134, %r149;
	add.s32 	%r151, %r135, %r150;
	add.s32 	%r152, %r136, %r151;
	add.s32 	%r685, %r137, %r152;
	setp.lt.u32 	%p4, %r120, 8192;
	mov.b32 	%r674, 4096;
	@%p4 bra 	$L__BB8_60;
	add.s32 	%r87, %r120, -4096;
	mov.b32 	%r674, 4096;
$L__BB8_58:
	mul.wide.s32 	%rd52, %r674, 4;
	add.s64 	%rd36, %rd19, %rd52;
	// begin inline asm
	ld.global.nc.u32 %r154, [%rd36];
	// end inline asm
	add.s64 	%rd37, %rd36, 1024;
	// begin inline asm
	ld.global.nc.u32 %r155, [%rd37];
	// end inline asm
	add.s64 	%rd38, %rd36, 2048;
	// begin inline asm
	ld.global.nc.u32 %r156, [%rd38];
	// end inline asm
	add.s64 	%rd39, %rd36, 3072;
	// begin inline asm
	ld.global.nc.u32 %r157, [%rd39];
	// end inline asm
	add.s64 	%rd40, %rd36, 4096;
	// begin inline asm
	ld.global.nc.u32 %r158, [%rd40];
	// end inline asm
	add.s64 	%rd41, %rd36, 5120;
	// begin inline asm
	ld.global.nc.u32 %r159, [%rd41];
	// end inline asm
	add.s64 	%rd42, %rd36, 6144;
	// begin inline asm
	ld.global.nc.u32 %r160, [%rd42];
	// end inline asm
	add.s64 	%rd43, %rd36, 7168;
	// begin inline asm
	ld.global.nc.u32 %r161, [%rd43];
	// end inline asm
	add.s64 	%rd44, %rd36, 8192;
	// begin inline asm
	ld.global.nc.u32 %r162, [%rd44];
	// end inline asm
	add.s64 	%rd45, %rd36, 9216;
	// begin inline asm
	ld.global.nc.u32 %r163, [%rd45];
	// end inline asm
	add.s64 	%rd46, %rd36, 10240;
	// begin inline asm
	ld.global.nc.u32 %r164, [%rd46];
	// end inline asm
	add.s64 	%rd47, %rd36, 11264;
	// begin inline asm
	ld.global.nc.u32 %r165, [%rd47];
	// end inline asm
	add.s64 	%rd48, %rd36, 12288;
	// begin inline asm
	ld.global.nc.u32 %r166, [%rd48];
	// end inline asm
	add.s64 	%rd49, %rd36, 13312;
	// begin inline asm
	ld.global.nc.u32 %r167, [%rd49];
	// end inline asm
	add.s64 	%rd50, %rd36, 14336;
	// begin inline asm
	ld.global.nc.u32 %r168, [%rd50];
	// end inline asm
	add.s64 	%rd51, %rd36, 15360;
	// begin inline asm
	ld.global.nc.u32 %r169, [%rd51];
	// end inline asm
	add.s32 	%r170, %r154, %r685;
	add.s32 	%r171, %r155, %r170;
	add.s32 	%r172, %r156, %r171;
	add.s32 	%r173, %r157, %r172;
	add.s32 	%r174, %r158, %r173;
	add.s32 	%r175, %r159, %r174;
	add.s32 	%r176, %r160, %r175;
	add.s32 	%r177, %r161, %r176;
	add.s32 	%r178, %r162, %r177;
	add.s32 	%r179, %r163, %r178;
	add.s32 	%r180, %r164, %r179;
	add.s32 	%r181, %r165, %r180;
	add.s32 	%r182, %r166, %r181;
	add.s32 	%r183, %r167, %r182;
	add.s32 	%r184, %r168, %r183;
	add.s32 	%r685, %r169, %r184;
	sub.s32 	%r185, %r120, %r674;
	setp.lt.s32 	%p5, %r185, 4096;
	@%p5 bra 	$L__BB8_68;
	add.s32 	%r674, %r674, 4096;
	setp.le.s32 	%p6, %r674, %r87;
	@%p6 bra 	$L__BB8_58;
$L__BB8_60:
	setp.le.s32 	%p7, %r120, %r674;
	@%p7 bra 	$L__BB8_68;
	sub.s32 	%r94, %r120, %r674;
	setp.ge.s32 	%p8, %r85, %r94;
	@%p8 bra 	$L__BB8_68;
	not.b32 	%r187, %r85;
	add.s32 	%r188, %r120, %r187;
	sub.s32 	%r95, %r188, %r674;
	and.b32  	%r189, %r95, 768;
	setp.eq.s32 	%p9, %r189, 768;
	mov.u32 	%r679, %r85;
	@%p9 bra 	$L__BB8_65;
	add.s32 	%r676, %r85, %r674;
	shr.u32 	%r190, %r95, 8;
	add.s32 	%r191, %r190, 1;
	and.b32  	%r192, %r191, 3;
	neg.s32 	%r675, %r192;
	mov.u32 	%r679, %r85;
$L__BB8_64:
	.pragma "nounroll";
	mul.wide.u32 	%rd54, %r676, 4;
	add.s64 	%rd53, %rd16, %rd54;
	// begin inline asm
	ld.global.nc.u32 %r193, [%rd53];
	// end inline asm
	add.s32 	%r685, %r193, %r685;
	add.s32 	%r679, %r679, 256;
	add.s32 	%r676, %r676, 256;
	add.s32 	%r675, %r675, 1;
	setp.ne.s32 	%p10, %r675, 0;
	@%p10 bra 	$L__BB8_64;
$L__BB8_65:
	setp.lt.u32 	%p11, %r95, 768;
	@%p11 bra 	$L__BB8_68;
	cvt.u64.u32 	%rd55, %r679;
	cvt.u64.u32 	%rd56, %r674;
	add.s64 	%rd57, %rd55, %rd56;
	shl.b64 	%rd58, %rd57, 2;
	add.s64 	%rd59, %rd58, %rd16;
	add.s64 	%rd124, %rd59, 2048;
	add.s32 	%r682, %r679, %r674;
$L__BB8_67:
	mul.wide.u32 	%rd64, %r682, 4;
	add.s64 	%rd60, %rd16, %rd64;
	// begin inline asm
	ld.global.nc.u32 %r194, [%rd60];
	// end inline asm
	add.s32 	%r198, %r194, %r685;
	add.s64 	%rd61, %rd124, -1024;
	// begin inline asm
	ld.global.nc.u32 %r195, [%rd61];
	// end inline asm
	add.s32 	%r199, %r195, %r198;
	// begin inline asm
	ld.global.nc.u32 %r196, [%rd124];
	// end inline asm
	add.s32 	%r200, %r196, %r199;
	add.s64 	%rd63, %rd124, 1024;
	// begin inline asm
	ld.global.nc.u32 %r197, [%rd63];
	// end inline asm
	add.s32 	%r685, %r197, %r200;
	add.s32 	%r679, %r679, 1024;
	add.s64 	%rd124, %rd124, 4096;
	add.s32 	%r682, %r682, 1024;
	setp.lt.s32 	%p12, %r679, %r94;
	@%p12 bra 	$L__BB8_67;
$L__BB8_68:
	// begin inline asm
	mov.u32 %r201, %laneid;
	// end inline asm
	mov.b32 	%r204, 1;
	mov.b32 	%r225, 31;
	mov.b32 	%r226, -1;
	// begin inline asm
	shfl.sync.down.b32 %r202, %r685, %r204, %r225, %r226;
	// end inline asm
	setp.gt.s32 	%p13, %r201, 30;
	selp.b32 	%r227, 0, %r202, %p13;
	add.s32 	%r208, %r227, %r685;
	mov.b32 	%r209, 2;
	// begin inline asm
	shfl.sync.down.b32 %r207, %r208, %r209, %r225, %r226;
	// end inline asm
	setp.gt.s32 	%p14, %r201, 29;
	selp.b32 	%r228, 0, %r207, %p14;
	add.s32 	%r213, %r208, %r228;
	mov.b32 	%r214, 4;
	// begin inline asm
	shfl.sync.down.b32 %r212, %r213, %r214, %r225, %r226;
	// end inline asm
	setp.gt.s32 	%p15, %r201, 27;
	selp.b32 	%r229, 0, %r212, %p15;
	add.s32 	%r218, %r213, %r229;
	mov.b32 	%r219, 8;
	// begin inline asm
	shfl.sync.down.b32 %r217, %r218, %r219, %r225, %r226;
	// end inline asm
	setp.gt.s32 	%p16, %r201, 23;
	selp.b32 	%r230, 0, %r217, %p16;
	add.s32 	%r223, %r218, %r230;
	mov.b32 	%r224, 16;
	// begin inline asm
	shfl.sync.down.b32 %r222, %r223, %r224, %r225, %r226;
	// end inline asm
	setp.gt.s32 	%p17, %r201, 15;
	selp.b32 	%r231, 0, %r222, %p17;
	add.s32 	%r686, %r223, %r231;
	setp.ne.s32 	%p18, %r201, 0;
	@%p18 bra 	$L__BB8_70;
	shr.u32 	%r232, %r85, 3;
	and.b32  	%r233, %r232, 124;
	mov.u32 	%r234, _ZZN3cub18CUB_300001_SM_10006detail6reduce28DeviceReduceSingleTileKernelINS2_10policy_hubIiyN4cuda3std3__44plusIiEEE10Policy1000EPiSC_iS9_iiNS7_10__identityEEEvT0_T1_T2_T3_T4_T6_E12temp_storage;
	add.s32 	%r235, %r234, %r233;
	st.shared.u32 	[%r235+8], %r686;
$L__BB8_70:
	bar.sync 	0;
	setp.ne.s32 	%p19, %r85, 0;
	@%p19 bra 	$L__BB8_72;
	ld.shared.u32 	%r236, [_ZZN3cub18CUB_300001_SM_10006detail6reduce28DeviceReduceSingleTileKernelINS2_10policy_hubIiyN4cuda3std3__44plusIiEEE10Policy1000EPiSC_iS9_iiNS7_10__identityEEEvT0_T1_T2_T3_T4_T6_E12temp_storage+12];
	add.s32 	%r237, %r236, %r686;
	ld.shared.u32 	%r238, [_ZZN3cub18CUB_300001_SM_10006detail6reduce28DeviceReduceSingleTileKernelINS2_10policy_hubIiyN4cuda3std3__44plusIiEEE10Policy1000EPiSC_iS9_iiNS7_10__identityEEEvT0_T1_T2_T3_T4_T6_E12temp_storage+16];
	add.s32 	%r239, %r237, %r238;
	ld.shared.u32 	%r240, [_ZZN3cub18CUB_300001_SM_10006detail6reduce28DeviceReduceSingleTileKernelINS2_10policy_hubIiyN4cuda3std3__44plusIiEEE10Policy1000EPiSC_iS9_iiNS7_10__identityEEEvT0_T1_T2_T3_T4_T6_E12temp_storage+20];
	add.s32 	%r241, %r239, %r240;
	ld.shared.u32 	%r242, [_ZZN3cub18CUB_300001_SM_10006detail6reduce28DeviceReduceSingleTileKernelINS2_10policy_hubIiyN4cuda3std3__44plusIiEEE10Policy1000EPiSC_iS9_iiNS7_10__identityEEEvT0_T1_T2_T3_T4_T6_E12temp_storage+24];
	add.s32 	%r243, %r241, %r242;
	ld.shared.u32 	%r244, [_ZZN3cub18CUB_300001_SM_10006detail6reduce28DeviceReduceSingleTileKernelINS2_10policy_hubIiyN4cuda3std3__44plusIiEEE10Policy1000EPiSC_iS9_iiNS7_10__identityEEEvT0_T1_T2_T3_T4_T6_E12temp_storage+28];
	add.s32 	%r245, %r243, %r244;
	ld.shared.u32 	%r246, [_ZZN3cub18CUB_300001_SM_10006detail6reduce28DeviceReduceSingleTileKernelINS2_10policy_hubIiyN4cuda3std3__44plusIiEEE10Policy1000EPiSC_iS9_iiNS7_10__identityEEEvT0_T1_T2_T3_T4_T6_E12temp_storage+32];
	add.s32 	%r247, %r245, %r246;
	ld.shared.u32 	%r248, [_ZZN3cub18CUB_300001_SM_10006detail6reduce28DeviceReduceSingleTileKernelINS2_10policy_hubIiyN4cuda3std3__44plusIiEEE10Policy1000EPiSC_iS9_iiNS7_10__identityEEEvT0_T1_T2_T3_T4_T6_E12temp_storage+36];
	add.s32 	%r686, %r247, %r248;
$L__BB8_72:
	mov.u32 	%r631, %tid.x;
	setp.ne.s32 	%p95, %r631, 0;
	@%p95 bra 	$L__BB8_74;
	add.s32 	%r632, %r686, %r121;
	st.global.u32 	[%rd1], %r632;
$L__BB8_74:
	ret;

}


// ===== COMPILED SASS (sm_100) =====

	.target	sm_100

	.elftype	@"ET_EXEC"


//--------------------- .note.nv.tkinfo           --------------------------
	.section	.note.nv.tkinfo,"",@"SHT_NOTE"
	.sectionflags	@"SHF_NOTE_NV_TKINFO"
	.tkinfo
        /*0018*/ 	.word	0x00000002
        /*0030*/ 	.string	""
        /*0030*/ 	.string	"ptxas"
        /*0030*/ 	.string	"Cuda compilation tools, release 13.0, V13.0.88"
        /*0030*/ 	.string	"Build cuda_13.0.r13.0/compiler.36424714_0"
        /*0030*/ 	.string	"-arch sm_100 -m 64 "



//--------------------- .note.nv.cuinfo           --------------------------
	.section	.note.nv.cuinfo,"",@"SHT_NOTE"
	.sectionflags	@"SHF_NOTE_NV_CUINFO"
        /*0018*/ 	.short	0x0002
        /*001a*/ 	.short	0x0064
        /*001c*/ 	.short	0x0082
	.zero		2


//--------------------- .nv.info                  --------------------------
	.section	.nv.info,"",@"SHT_CUDA_INFO"
	.align	4


	//----- nvinfo : EIATTR_REGCOUNT
	.align		4
        /*0000*/ 	.byte	0x04, 0x2f
        /*0002*/ 	.short	(.L_47 - .L_46)
	.align		4
.L_46:
        /*0004*/ 	.word	index@(_Z16resolveTabuleiroPji)
        /*0008*/ 	.word	0x00000011


	//----- nvinfo : EIATTR_FRAME_SIZE
	.align		4
.L_47:
        /*000c*/ 	.byte	0x04, 0x11
        /*000e*/ 	.short	(.L_49 - .L_48)
	.align		4
.L_48:
        /*0010*/ 	.word	index@(_Z16resolveTabuleiroPji)
        /*0014*/ 	.word	0x00000068


	//----- nvinfo : EIATTR_REGCOUNT
	.align		4
.L_49:
        /*0018*/ 	.byte	0x04, 0x2f
        /*001a*/ 	.short	(.L_51 - .L_50)
	.align		4
.L_50:
        /*001c*/ 	.word	index@(_Z16imprimeRespostasPji)
        /*0020*/ 	.word	0x0000001e


	//----- nvinfo : EIATTR_FRAME_SIZE
	.align		4
.L_51:
        /*0024*/ 	.byte	0x04, 0x11
        /*0026*/ 	.short	(.L_53 - .L_52)
	.align		4
.L_52:
        /*0028*/ 	.word	index@(_Z16imprimeRespostasPji)
        /*002c*/ 	.word	0x00000008


	//----- nvinfo : EIATTR_REGCOUNT
	.align		4
.L_53:
        /*0030*/ 	.byte	0x04, 0x2f
        /*0032*/ 	.short	(.L_55 - .L_54)
	.align		4
.L_54:
        /*0034*/ 	.word	index@(_ZN3cub18CUB_300001_SM_10006detail11EmptyKernelIvEEvv)
        /*0038*/ 	.word	0x00000004


	//----- nvinfo : EIATTR_FRAME_SIZE
	.align		4
.L_55:
        /*003c*/ 	.byte	0x04, 0x11
        /*003e*/ 	.short	(.L_57 - .L_56)
	.align		4
.L_56:
        /*0040*/ 	.word	index@(_ZN3cub18CUB_300001_SM_10006detail11EmptyKernelIvEEvv)
        /*0044*/ 	.word	0x00000000


	//----- nvinfo : EIATTR_REGCOUNT
	.align		4
.L_57:
        /*0048*/ 	.byte	0x04, 0x2f
        /*004a*/ 	.short	(.L_59 - .L_58)
	.align		4
.L_58:
        /*004c*/ 	.word	index@(_ZN3cub18CUB_300001_SM_10006detail6reduce28DeviceReduceSingleTileKernelINS2_10policy_hubIijN4cuda3std3__44plusIiEEE10Policy1000EN6thrust24THRUST_300001_SM_1000_NS10device_ptrIjEEPijS9_iiNS7_10__identityEEEvT0_T1_T2_T3_T4_T6_)
        /*0050*/ 	.word	0x00000020


	//----- nvinfo : EIATTR_FRAME_SIZE
	.align		4
.L_59:
        /*0054*/ 	.byte	0x04, 0x11
        /*0056*/ 	.short	(.L_61 - .L_60)
	.align		4
.L_60:
        /*0058*/ 	.word	index@(_ZN3cub18CUB_300001_SM_10006detail6reduce28DeviceReduceSingleTileKernelINS2_10policy_hubIijN4cuda3std3__44plusIiEEE10Policy1000EN6thrust24THRUST_300001_SM_1000_NS10device_ptrIjEEPijS9_iiNS7_10__identityEEEvT0_T1_T2_T3_T4_T6_)
        /*005c*/ 	.word	0x00000000


	//----- nvinfo : EIATTR_REGCOUNT
	.align		4
.L_61:
        /*0060*/ 	.byte	0x04, 0x2f
        /*0062*/ 	.short	(.L_63 - .L_62)
	.align		4
.L_62:
        /*0064*/ 	.word	index@(_ZN3cub18CUB_300001_SM_10006detail6reduce18DeviceReduceKernelINS2_10policy_hubIijN4cuda3std3__44plusIiEEE10Policy1000EN6thrust24THRUST_300001_SM_1000_NS10device_ptrIjEEjS9_iNS7_10__identityEEEvT0_PT3_T1_NS0_13GridEvenShareISK_EET2_T4_)
        /*0068*/ 	.word	0x00000020


	//----- nvinfo : EIATTR_FRAME_SIZE
	.align		4
.L_63:
        /*006c*/ 	.byte	0x04, 0x11
        /*006e*/ 	.short	(.L_65 - .L_64)
	.align		4
.L_64:
        /*0070*/ 	.word	index@(_ZN3cub18CUB_300001_SM_10006detail6reduce18DeviceReduceKernelINS2_10policy_hubIijN4cuda3std3__44plusIiEEE10Policy1000EN6thrust24THRUST_300001_SM_1000_NS10device_ptrIjEEjS9_iNS7_10__identityEEEvT0_PT3_T1_NS0_13GridEvenShareISK_EET2_T4_)
        /*0074*/ 	.word	0x00000000


	//----- nvinfo : EIATTR_REGCOUNT
	.align		4
.L_65:
        /*0078*/ 	.byte	0x04, 0x2f
        /*007a*/ 	.short	(.L_67 - .L_66)
	.align		4
.L_66:
        /*007c*/ 	.word	index@(_ZN3cub18CUB_300001_SM_10006detail6reduce28DeviceReduceSingleTileKernelINS2_10policy_hubIijN4cuda3std3__44plusIiEEE10Policy1000EPiSC_iS9_iiNS7_10__identityEEEvT0_T1_T2_T3_T4_T6_)
        /*0080*/ 	.word	0x00000020


	//----- nvinfo : EIATTR_FRAME_SIZE
	.align		4
.L_67:
        /*0084*/ 	.byte	0x04, 0x11
        /*0086*/ 	.short	(.L_69 - .L_68)
	.align		4
.L_68:
        /*0088*/ 	.word	index@(_ZN3cub18CUB_300001_SM_10006detail6reduce28DeviceReduceSingleTileKernelINS2_10policy_hubIijN4cuda3std3__44plusIiEEE10Policy1000EPiSC_iS9_iiNS7_10__identityEEEvT0_T1_T2_T3_T4_T6_)
        /*008c*/ 	.word	0x00000000


	//----- nvinfo : EIATTR_REGCOUNT
	.align		4
.L_69:
        /*0090*/ 	.byte	0x04, 0x2f
        /*0092*/ 	.short	(.L_71 - .L_70)
	.align		4
.L_70:
        /*0094*/ 	.word	index@(_ZN3cub18CUB_300001_SM_10006detail6reduce28DeviceReduceSingleTileKernelINS2_10policy_hubIiyN4cuda3std3__44plusIiEEE10Policy1000EN6thrust24THRUST_300001_SM_1000_NS10device_ptrIjEEPiyS9_iiNS7_10__identityEEEvT0_T1_T2_T3_T4_T6_)
        /*0098*/ 	.word	0x0000001f


	//----- nvinfo : EIATTR_FRAME_SIZE
	.align		4
.L_71:
        /*009c*/ 	.byte	0x04, 0x11
        /*009e*/ 	.short	(.L_73 - .L_72)
	.align		4
.L_72:
        /*00a0*/ 	.word	index@(_ZN3cub18CUB_300001_SM_10006detail6reduce28DeviceReduceSingleTileKernelINS2_10policy_hubIiyN4cuda3std3__44plusIiEEE10Policy1000EN6thrust24THRUST_300001_SM_1000_NS10device_ptrIjEEPiyS9_iiNS7_10__identityEEEvT0_T1_T2_T3_T4_T6_)
        /*00a4*/ 	.word	0x00000000


	//----- nvinfo : EIATTR_REGCOUNT
	.align		4
.L_73:
        /*00a8*/ 	.byte	0x04, 0x2f
        /*00aa*/ 	.short	(.L_75 - .L_74)
	.align		4
.L_74:
        /*00ac*/ 	.word	index@(_ZN3cub18CUB_300001_SM_10006detail6reduce18DeviceReduceKernelINS2_10policy_hubIiyN4cuda3std3__44plusIiEEE10Policy1000EN6thrust24THRUST_300001_SM_1000_NS10device_ptrIjEEyS9_iNS7_10__identityEEEvT0_PT3_T1_NS0_13GridEvenShareISK_EET2_T4_)
        /*00b0*/ 	.word	0x0000001e


	//----- nvinfo : EIATTR_FRAME_SIZE
	.align		4
.L_75:
        /*00b4*/ 	.byte	0x04, 0x11
        /*00b6*/ 	.short	(.L_77 - .L_76)
	.align		4
.L_76:
        /*00b8*/ 	.word	index@(_ZN3cub18CUB_300001_SM_10006detail6reduce18DeviceReduceKernelINS2_10policy_hubIiyN4cuda3std3__44plusIiEEE10Policy1000EN6thrust24THRUST_300001_SM_1000_NS10device_ptrIjEEyS9_iNS7_10__identityEEEvT0_PT3_T1_NS0_13GridEvenShareISK_EET2_T4_)
        /*00bc*/ 	.word	0x00000000


	//----- nvinfo : EIATTR_REGCOUNT
	.align		4
.L_77:
        /*00c0*/ 	.byte	0x04, 0x2f
        /*00c2*/ 	.short	(.L_79 - .L_78)
	.align		4
.L_78:
        /*00c4*/ 	.word	index@(_ZN3cub18CUB_300001_SM_10006detail6reduce28DeviceReduceSingleTileKernelINS2_10policy_hubIiyN4cuda3std3__44plusIiEEE10Policy1000EPiSC_iS9_iiNS7_10__identityEEEvT0_T1_T2_T3_T4_T6_)
        /*00c8*/ 	.word	0x00000020


	//----- nvinfo : EIATTR_FRAME_SIZE
	.align		4
.L_79:
        /*00cc*/ 	.byte	0x04, 0x11
        /*00ce*/ 	.short	(.L_81 - .L_80)
	.align		4
.L_80:
        /*00d0*/ 	.word	index@(_ZN3cub18CUB_300001_SM_10006detail6reduce28DeviceReduceSingleTileKernelINS2_10policy_hubIiyN4cuda3std3__44plusIiEEE10Policy1000EPiSC_iS9_iiNS7_10__identityEEEvT0_T1_T2_T3_T4_T6_)
        /*00d4*/ 	.word	0x00000000


	//----- nvinfo : EIATTR_MIN_STACK_SIZE
	.align		4
.L_81:
        /*00d8*/ 	.byte	0x04, 0x12
        /*00da*/ 	.short	(.L_83 - .L_82)
	.align		4
.L_82:
        /*00dc*/ 	.word	index@(_ZN3cub18CUB_300001_SM_10006detail6reduce28DeviceReduceSingleTileKernelINS2_10policy_hubIiyN4cuda3std3__44plusIiEEE10Policy1000EPiSC_iS9_iiNS7_10__identityEEEvT0_T1_T2_T3_T4_T6_)
        /*00e0*/ 	.word	0x00000000


	//----- nvinfo : EIATTR_MIN_STACK_SIZE
	.align		4
.L_83:
        /*00e4*/ 	.byte	0x04, 0x12
        /*00e6*/ 	.short	(.L_85 - .L_84)
	.align		4
.L_84:
        /*00e8*/ 	.word	index@(_ZN3cub18CUB_300001_SM_10006detail6reduce18DeviceReduceKernelINS2_10policy_hubIiyN4cuda3std3__44plusIiEEE10Policy1000EN6thrust24THRUST_300001_SM_1000_NS10device_ptrIjEEyS9_iNS7_10__identityEEEvT0_PT3_T1_NS0_13GridEvenShareISK_EET2_T4_)
        /*00ec*/ 	.word	0x00000000


	//----- nvinfo : EIATTR_MIN_STACK_SIZE
	.align		4
.L_85:
        /*00f0*/ 	.byte	0x04, 0x12
        /*00f2*/ 	.short	(.L_87 - .L_86)
	.align		4
.L_86:
        /*00f4*/ 	.word	index@(_ZN3cub18CUB_300001_SM_10006detail6reduce28DeviceReduceSingleTileKernelINS2_10policy_hubIiyN4cuda3std3__44plusIiEEE10Policy1000EN6thrust24THRUST_300001_SM_1000_NS10device_ptrIjEEPiyS9_iiNS7_10__identityEEEvT0_T1_T2_T3_T4_T6_)
        /*00f8*/ 	.word	0x00000000


	//----- nvinfo : EIATTR_MIN_STACK_SIZE
	.align		4
.L_87:
        /*00fc*/ 	.byte	0x04, 0x12
        /*00fe*/ 	.short	(.L_89 - .L_88)
	.align		4
.L_88:
        /*0100*/ 	.word	index@(_ZN3cub18CUB_300001_SM_10006detail6reduce28DeviceReduceSingleTileKernelINS2_10policy_hubIijN4cuda3std3__44plusIiEEE10Policy1000EPiSC_iS9_iiNS7_10__identityEEEvT0_T1_T2_T3_T4_T6_)
        /*0104*/ 	.word	0x00000000


	//----- nvinfo : EIATTR_MIN_STACK_SIZE
	.align		4
.L_89:
        /*0108*/ 	.byte	0x04, 0x12
        /*010a*/ 	.short	(.L_91 - .L_90)
	.align		4
.L_90:
        /*010c*/ 	.word	index@(_ZN3cub18CUB_300001_SM_10006detail6reduce18DeviceReduceKernelINS2_10policy_hubIijN4cuda3std3__44plusIiEEE10Policy1000EN6thrust24THRUST_300001_SM_1000_NS10device_ptrIjEEjS9_iNS7_10__identityEEEvT0_PT3_T1_NS0_13GridEvenShareISK_EET2_T4_)
        /*0110*/ 	.word	0x00000000


	//----- nvinfo : EIATTR_MIN_STACK_SIZE
	.align		4
.L_91:
        /*0114*/ 	.byte	0x04, 0x12
        /*0116*/ 	.short	(.L_93 - .L_92)
	.align		4
.L_92:
        /*0118*/ 	.word	index@(_ZN3cub18CUB_300001_SM_10006detail6reduce28DeviceReduceSingleTileKernelINS2_10policy_hubIijN4cuda3std3__44plusIiEEE10Policy1000EN6thrust24THRUST_300001_SM_1000_NS10device_ptrIjEEPijS9_iiNS7_10__identityEEEvT0_T1_T2_T3_T4_T6_)
        /*011c*/ 	.word	0x00000000


	//----- nvinfo : EIATTR_MIN_STACK_SIZE
	.align		4
.L_93:
        /*0120*/ 	.byte	0x04, 0x12
        /*0122*/ 	.short	(.L_95 - .L_94)
	.align		4
.L_94:
        /*0124*/ 	.word	index@(_ZN3cub18CUB_300001_SM_10006detail11EmptyKernelIvEEvv)
        /*0128*/ 	.word	0x00000000


	//----- nvinfo : EIATTR_MIN_STACK_SIZE
	.align		4
.L_95:
        /*012c*/ 	.byte	0x04, 0x12
        /*012e*/ 	.short	(.L_97 - .L_96)
	.align		4
.L_96:
        /*0130*/ 	.word	index@(_Z16imprimeRespostasPji)
        /*0134*/ 	.word	0x00000008


	//----- nvinfo : EIATTR_MIN_STACK_SIZE
	.align		4
.L_97:
        /*0138*/ 	.byte	0x04, 0x12
        /*013a*/ 	.short	(.L_99 - .L_98)
	.align		4
.L_98:
        /*013c*/ 	.word	index@(_Z16resolveTabuleiroPji)
        /*0140*/ 	.word	0x00000068
.L_99:


//--------------------- .nv.compat                --------------------------
	.section	.nv.compat,"",@"SHT_CUDA_COMPAT_INFO"
	.align	4
        /*0000*/ 	.byte	0x02, 0x09, 0x00, 0x00, 0x02, 0x02, 0x01, 0x00, 0x02, 0x05, 0x05, 0x00, 0x03, 0x07, 0x01, 0x01
        /*0010*/ 	.byte	0x02, 0x03, 0x00, 0x00, 0x02, 0x06, 0x01, 0x00, 0x04, 0x0b, 0x08, 0x00, 0x09, 0x00, 0x00, 0x00
        /*0020*/ 	.byte	0x00, 0x00, 0x00, 0x00


//--------------------- .nv.info._ZN3cub18CUB_300001_SM_10006detail6reduce28DeviceReduceSingleTileKernelINS2_10policy_hubIiyN4cuda3std3__44plusIiEEE10Policy1000EPiSC_iS9_iiNS7_10__identityEEEvT0_T1_T2_T3_T4_T6_ --------------------------
	.section	.nv.info._ZN3cub18CUB_300001_SM_10006detail6reduce28DeviceReduceSingleTileKernelINS2_10policy_hubIiyN4cuda3std3__44plusIiEEE10Policy1000EPiSC_iS9_iiNS7_10__identityEEEvT0_T1_T2_T3_T4_T6_,"",@"SHT_CUDA_INFO"
	.sectionflags	@""
	.align	4


	//----- nvinfo : EIATTR_CUDA_API_VERSION
	.align		4
        /*0000*/ 	.byte	0x04, 0x37
        /*0002*/ 	.short	(.L_101 - .L_100)
.L_100:
        /*0004*/ 	.word	0x00000082


	//----- nvinfo : EIATTR_KPARAM_INFO
	.align		4
.L_101:
        /*0008*/ 	.byte	0x04, 0x17
        /*000a*/ 	.short	(.L_103 - .L_102)
.L_102:
        /*000c*/ 	.word	0x00000000
        /*0010*/ 	.short	0x0005
        /*0012*/ 	.short	0x001c
        /*0014*/ 	.byte	0x00, 0xf0, 0x05, 0x00


	//----- nvinfo : EIATTR_KPARAM_INFO
	.align		4
.L_103:
        /*0018*/ 	.byte	0x04, 0x17
        /*001a*/ 	.short	(.L_105 - .L_104)
.L_104:
        /*001c*/ 	.word	0x00000000
        /*0020*/ 	.short	0x0004
        /*0022*/ 	.short	0x0018
        /*0024*/ 	.byte	0x00, 0xf0, 0x11, 0x00


	//----- nvinfo : EIATTR_KPARAM_INFO
	.align		4
.L_105:
        /*0028*/ 	.byte	0x04, 0x17
        /*002a*/ 	.short	(.L_107 - .L_106)
.L_106:
        /*002c*/ 	.word	0x00000000
        /*0030*/ 	.short	0x0003
        /*0032*/ 	.short	0x0014
        /*0034*/ 	.byte	0x00, 0xf0, 0x05, 0x00


	//----- nvinfo : EIATTR_KPARAM_INFO
	.align		4
.L_107:
        /*0038*/ 	.byte	0x04, 0x17
        /*003a*/ 	.short	(.L_109 - .L_108)
.L_108:
        /*003c*/ 	.word	0x00000000
        /*0040*/ 	.short	0x0002
        /*0042*/ 	.short	0x0010
        /*0044*/ 	.byte	0x00, 0xf0, 0x11, 0x00


	//----- nvinfo : EIATTR_KPARAM_INFO
	.align		4
.L_109:
        /*0048*/ 	.byte	0x04, 0x17
        /*004a*/ 	.short	(.L_111 - .L_110)
.L_110:
        /*004c*/ 	.word	0x00000000
        /*0050*/ 	.short	0x0001
        /*0052*/ 	.short	0x0008
        /*0054*/ 	.byte	0x00, 0xf5, 0x21, 0x00


	//----- nvinfo : EIATTR_KPARAM_INFO
	.align		4
.L_111:
        /*0058*/ 	.byte	0x04, 0x17
        /*005a*/ 	.short	(.L_113 - .L_112)
.L_112:
        /*005c*/ 	.word	0x00000000
        /*0060*/ 	.short	0x0000
        /*0062*/ 	.short	0x0000
        /*0064*/ 	.byte	0x00, 0xf5, 0x21, 0x00


	//----- nvinfo : EIATTR_SPARSE_MMA_MASK
	.align		4
.L_113:
        /*0068*/ 	.byte	0x03, 0x50
        /*006a*/ 	.short	0x0000


	//----- nvinfo : EIATTR_MAXREG_COUNT
	.align		4
        /*006c*/ 	.byte	0x03, 0x1b
        /*006e*/ 	.short	0x00ff


	//----- nvinfo : EIATTR_NUM_BARRIERS
	.align		4
        /*0070*/ 	.byte	0x02, 0x4c
        /*0072*/ 	.byte	0x01
	.zero		1


	//----- nvinfo : EIATTR_MERCURY_ISA_VERSION
	.align		4
        /*0074*/ 	.byte	0x03, 0x5f
        /*0076*/ 	.short	0x0101


	//----- nvinfo : EIATTR_COOP_GROUP_MASK_REGIDS
	.align		4
        /*0078*/ 	.byte	0x04, 0x29
        /*007a*/ 	.short	(.L_115 - .L_114)


	//   ....[0]....
.L_114:
        /*007c*/ 	.word	0xffffffff


	//   ....[1]....
        /*0080*/ 	.word	0xffffffff


	//   ....[2]....
        /*0084*/ 	.word	0xffffffff


	//   ....[3]....
        /*0088*/ 	.word	0xffffffff


	//   ....[4]....
        /*008c*/ 	.word	0xffffffff


	//   ....[5]....
        /*0090*/ 	.word	0xffffffff


	//   ....[6]....
        /*0094*/ 	.word	0xffffffff


	//   ....[7]....
        /*0098*/ 	.word	0xffffffff


	//   ....[8]....
        /*009c*/ 	.word	0xffffffff


	//   ....[9]....
        /*00a0*/ 	.word	0xffffffff


	//   ....[10]....
        /*00a4*/ 	.word	0xffffffff


	//   ....[11]....
        /*00a8*/ 	.word	0xffffffff


	//   ....[12]....
        /*00ac*/ 	.word	0xffffffff


	//   ....[13]....
        /*00b0*/ 	.word	0xffffffff


	//   ....[14]....
        /*00b4*/ 	.word	0xffffffff


	//   ....[15]....
        /*00b8*/ 	.word	0xffffffff


	//   ....[16]....
        /*00bc*/ 	.word	0xffffffff


	//   ....[17]....
        /*00c0*/ 	.word	0xffffffff


	//   ....[18]....
        /*00c4*/ 	.word	0xffffffff


	//   ....[19]....
        /*00c8*/ 	.word	0xffffffff


	//   ....[20]....
        /*00cc*/ 	.word	0xffffffff


	//   ....[21]....
        /*00d0*/ 	.word	0xffffffff


	//   ....[22]....
        /*00d4*/ 	.word	0xffffffff


	//   ....[23]....
        /*00d8*/ 	.word	0xffffffff


	//   ....[24]....
        /*00dc*/ 	.word	0xffffffff


	//   ....[25]....
        /*00e0*/ 	.word	0xffffffff


	//   ....[26]....
        /*00e4*/ 	.word	0xffffffff


	//   ....[27]....
        /*00e8*/ 	.word	0xffffffff


	//   ....[28]....
        /*00ec*/ 	.word	0xffffffff


	//   ....[29]....
        /*00f0*/ 	.word	0xffffffff


	//----- nvinfo : EIATTR_COOP_GROUP_INSTR_OFFSETS
	.align		4
.L_115:
        /*00f4*/ 	.byte	0x04, 0x28
        /*00f6*/ 	.short	(.L_117 - .L_116)


	//   ....[0]....
.L_116:
        /*00f8*/ 	.word	0x00000890


	//   ....[1]....
        /*00fc*/ 	.word	0x000008f0


	//   ....[2]....
        /*0100*/ 	.word	0x00000940


	//   ....[3]....
        /*0104*/ 	.word	0x000009b0


	//   ....[4]....
        /*0108*/ 	.word	0x00000a10


	//   ....[5]....
        /*010c*/ 	.word	0x00000ba0


	//   ....[6]....
        /*0110*/ 	.word	0x00000c40


	//   ....[7]....
        /*0114*/ 	.word	0x00000cc0


	//   ....[8]....
        /*0118*/ 	.word	0x00000d20


	//   ....[9]....
        /*011c*/ 	.word	0x00000d60


	//   ....[10]....
        /*0120*/ 	.word	0x000019d0


	//   ....[11]....
        /*0124*/ 	.word	0x00001a30


	//   ....[12]....
        /*0128*/ 	.word	0x00001a90


	//   ....[13]....
        /*012c*/ 	.word	0x00001af0


	//   ....[14]....
        /*0130*/ 	.word	0x00001b50


	//   ....[15]....
        /*0134*/ 	.word	0x000023f0


	//   ....[16]....
        /*0138*/ 	.word	0x00002450


	//   ....[17]....
        /*013c*/ 	.word	0x000024a0


	//   ....[18]....
        /*0140*/ 	.word	0x00002510


	//   ....[19]....
        /*0144*/ 	.word	0x00002570


	//   ....[20]....
        /*0148*/ 	.word	0x00002700


	//   ....[21]....
        /*014c*/ 	.word	0x00002790


	//   ....[22]....
        /*0150*/ 	.word	0x000027e0


	//   ....[23]....
        /*0154*/ 	.word	0x00002850


	//   ....[24]....
        /*0158*/ 	.word	0x000028c0


	//   ....[25]....
        /*015c*/ 	.word	0x000036a0


	//   ....[26]....
        /*0160*/ 	.word	0x00003700


	//   ....[27]....
        /*0164*/ 	.word	0x00003760


	//   ....[28]....
        /*0168*/ 	.word	0x000037c0


	//   ....[29]....
        /*016c*/ 	.word	0x00003820


	//----- nvinfo : EIATTR_VRC_CTA_INIT_COUNT
	.align		4
.L_117:
        /*0170*/ 	.byte	0x02, 0x4a
	.zero		1
	.zero		1


	//----- nvinfo : EIATTR_EXIT_INSTR_OFFSETS
	.align		4
        /*0174*/ 	.byte	0x04, 0x1c
        /*0176*/ 	.short	(.L_119 - .L_118)


	//   ....[0]....
.L_118:
        /*0178*/ 	.word	0x00000080


	//   ....[1]....
        /*017c*/ 	.word	0x000000c0


	//   ....[2]....
        /*0180*/ 	.word	0x00003940


	//   ....[3]....
        /*0184*/ 	.word	0x00003990


	//----- nvinfo : EIATTR_MAX_THREADS
	.align		4
.L_119:
        /*0188*/ 	.byte	0x04, 0x05
        /*018a*/ 	.short	(.L_121 - .L_120)
.L_120:
        /*018c*/ 	.word	0x00000100
        /*0190*/ 	.word	0x00000001
        /*0194*/ 	.word	0x00000001


	//----- nvinfo : EIATTR_CRS_STACK_SIZE
	.align		4
.L_121:
        /*0198*/ 	.byte	0x04, 0x1e
        /*019a*/ 	.short	(.L_123 - .L_122)
.L_122:
        /*019c*/ 	.word	0x00000000


	//----- nvinfo : EIATTR_CBANK_PARAM_SIZE
	.align		4
.L_123:
        /*01a0*/ 	.byte	0x03, 0x19
        /*01a2*/ 	.short	0x001d


	//----- nvinfo : EIATTR_PARAM_CBANK
	.align		4
        /*01a4*/ 	.byte	0x04, 0x0a
        /*01a6*/ 	.short	(.L_125 - .L_124)
	.align		4
.L_124:
        /*01a8*/ 	.word	index@(.nv.constant0._ZN3cub18CUB_300001_SM_10006detail6reduce28DeviceReduceSingleTileKernelINS2_10policy_hubIiyN4cuda3std3__44plusIiEEE10Policy1000EPiSC_iS9_iiNS7_10__identityEEEvT0_T1_T2_T3_T4_T6_)
        /*01ac*/ 	.short	0x0380
        /*01ae*/ 	.short	0x001d


	//----- nvinfo : EIATTR_SW_WAR
	.align		4
.L_125:
        /*01b0*/ 	.byte	0x04, 0x36
        /*01b2*/ 	.short	(.L_127 - .L_126)
.L_126:
        /*01b4*/ 	.word	0x00000008
.L_127:


//--------------------- .nv.info._ZN3cub18CUB_300001_SM_10006detail6reduce18DeviceReduceKernelINS2_10policy_hubIiyN4cuda3std3__44plusIiEEE10Policy1000EN6thrust24THRUST_300001_SM_1000_NS10device_ptrIjEEyS9_iNS7_10__identityEEEvT0_PT3_T1_NS0_13GridEvenShareISK_EET2_T4_ --------------------------
	.section	.nv.info._ZN3cub18CUB_300001_SM_10006detail6reduce18DeviceReduceKernelINS2_10policy_hubIiyN4cuda3std3__44plusIiEEE10Policy1000EN6thrust24THRUST_300001_SM_1000_NS10device_ptrIjEEyS9_iNS7_10__identityEEEvT0_PT3_T1_NS0_13GridEvenShareISK_EET2_T4_,"",@"SHT_CUDA_INFO"
	.sectionflags	@""
	.align	4


	//----- nvinfo : EIATTR_CUDA_API_VERSION
	.align		4
        /*0000*/ 	.byte	0x04, 0x37
        /*0002*/ 	.short	(.L_129 - .L_128)
.L_128:
        /*0004*/ 	.word	0x00000082


	//----- nvinfo : EIATTR_KPARAM_INFO
	.align		4
.L_129:
        /*0008*/ 	.byte	0x04, 0x17
        /*000a*/ 	.short	(.L_131 - .L_130)
.L_130:
        /*000c*/ 	.word	0x00000000
        /*0010*/ 	.short	0x0005
        /*0012*/ 	.short	0x0061
        /*0014*/ 	.byte	0x00, 0xf0, 0x05, 0x00


	//----- nvinfo : EIATTR_KPARAM_INFO
	.align		4
.L_131:
        /*0018*/ 	.byte	0x04, 0x17
        /*001a*/ 	.short	(.L_133 - .L_132)
.L_132:
        /*001c*/ 	.word	0x00000000
        /*0020*/ 	.short	0x0004
        /*0022*/ 	.short	0x0060
        /*0024*/ 	.byte	0x00, 0xf0, 0x05, 0x00


	//----- nvinfo : EIATTR_KPARAM_INFO
	.align		4
.L_133:
        /*0028*/ 	.byte	0x04, 0x17
        /*002a*/ 	.short	(.L_135 - .L_134)
.L_134:
        /*002c*/ 	.word	0x00000000
        /*0030*/ 	.short	0x0003
        /*0032*/ 	.short	0x0018
        /*0034*/ 	.byte	0x00, 0xf0, 0x21, 0x01


	//----- nvinfo : EIATTR_KPARAM_INFO
	.align		4
.L_135:
        /*0038*/ 	.byte	0x04, 0x17
        /*003a*/ 	.short	(.L_137 - .L_136)
.L_136:
        /*003c*/ 	.word	0x00000000
        /*0040*/ 	.short	0x0002
        /*0042*/ 	.short	0x0010
        /*0044*/ 	.byte	0x00, 0xf0, 0x21, 0x00


	//----- nvinfo : EIATTR_KPARAM_INFO
	.align		4
.L_137:
        /*0048*/ 	.byte	0x04, 0x17
        /*004a*/ 	.short	(.L_139 - .L_138)
.L_138:
        /*004c*/ 	.word	0x00000000
        /*0050*/ 	.short	0x0001
        /*0052*/ 	.short	0x0008
        /*0054*/ 	.byte	0x00, 0xf5, 0x21, 0x00


	//----- nvinfo : EIATTR_KPARAM_INFO
	.align		4
.L_139:
        /*0058*/ 	.byte	0x04, 0x17
        /*005a*/ 	.short	(.L_141 - .L_140)
.L_140:
        /*005c*/ 	.word	0x00000000
        /*0060*/ 	.short	0x0000
        /*0062*/ 	.short	0x0000
        /*0064*/ 	.byte	0x00, 0xf0, 0x21, 0x00


	//----- nvinfo : EIATTR_SPARSE_MMA_MASK
	.align		4
.L_141:
        /*0068*/ 	.byte	0x03, 0x50
        /*006a*/ 	.short	0x0000


	//----- nvinfo : EIATTR_MAXREG_COUNT
	.align		4
        /*006c*/ 	.byte	0x03, 0x1b
        /*006e*/ 	.short	0x00ff


	//----- nvinfo : EIATTR_NUM_BARRIERS
	.align		4
        /*0070*/ 	.byte	0x02, 0x4c
        /*0072*/ 	.byte	0x01
	.zero		1


	//----- nvinfo : EIATTR_MERCURY_ISA_VERSION
	.align		4
        /*0074*/ 	.byte	0x03, 0x5f
        /*0076*/ 	.short	0x0101


	//----- nvinfo : EIATTR_COOP_GROUP_MASK_REGIDS
	.align		4
        /*0078*/ 	.byte	0x04, 0x29
        /*007a*/ 	.short	(.L_143 - .L_142)


	//   ....[0]....
.L_142:
        /*007c*/ 	.word	0xffffffff


	//   ....[1]....
        /*0080*/ 	.word	0xffffffff


	//   ....[2]....
        /*0084*/ 	.word	0xffffffff


	//   ....[3]....
        /*0088*/ 	.word	0xffffffff


	//   ....[4]....
        /*008c*/ 	.word	0xffffffff


	//   ....[5]....
        /*0090*/ 	.word	0xffffffff


	//   ....[6]....
        /*0094*/ 	.word	0xffffffff


	//   ....[7]....
        /*0098*/ 	.word	0xffffffff


	//   ....[8]....
        /*009c*/ 	.word	0xffffffff


	//   ....[9]....
        /*00a0*/ 	.word	0xffffffff


	//   ....[10]....
        /*00a4*/ 	.word	0xffffffff


	//   ....[11]....
        /*00a8*/ 	.word	0xffffffff


	//   ....[12]....
        /*00ac*/ 	.word	0xffffffff


	//   ....[13]....
        /*00b0*/ 	.word	0xffffffff


	//   ....[14]....
        /*00b4*/ 	.word	0xffffffff


	//----- nvinfo : EIATTR_COOP_GROUP_INSTR_OFFSETS
	.align		4
.L_143:
        /*00b8*/ 	.byte	0x04, 0x28
        /*00ba*/ 	.short	(.L_145 - .L_144)


	//   ....[0]....
.L_144:
        /*00bc*/ 	.word	0x000008e0


	//   ....[1]....
        /*00c0*/ 	.word	0x00000940


	//   ....[2]....
        /*00c4*/ 	.word	0x000009a0


	//   ....[3]....
        /*00c8*/ 	.word	0x00000a00


	//   ....[4]....
        /*00cc*/ 	.word	0x00000a60


	//   ....[5]....
        /*00d0*/ 	.word	0x00000bf0


	//   ....[6]....
        /*00d4*/ 	.word	0x00000c90


	//   ....[7]....
        /*00d8*/ 	.word	0x00000d10


	//   ....[8]....
        /*00dc*/ 	.word	0x00000d70


	//   ....[9]....
        /*00e0*/ 	.word	0x00000db0


	//   ....[10]....
        /*00e4*/ 	.word	0x00001db0


	//   ....[11]....
        /*00e8*/ 	.word	0x00001e10


	//   ....[12]....
        /*00ec*/ 	.word	0x00001e70


	//   ....[13]....
        /*00f0*/ 	.word	0x00001ed0


	//   ....[14]....
        /*00f4*/ 	.word	0x00001f30


	//----- nvinfo : EIATTR_VRC_CTA_INIT_COUNT
	.align		4
.L_145:
        /*00f8*/ 	.byte	0x02, 0x4a
	.zero		1
	.zero		1


	//----- nvinfo : EIATTR_EXIT_INSTR_OFFSETS
	.align		4
        /*00fc*/ 	.byte	0x04, 0x1c
        /*00fe*/ 	.short	(.L_147 - .L_146)


	//   ....[0]....
.L_146:
        /*0100*/ 	.word	0x00002050


	//   ....[1]....
        /*0104*/ 	.word	0x000020b0


	//----- nvinfo : EIATTR_MAX_THREADS
	.align		4
.L_147:
        /*0108*/ 	.byte	0x04, 0x05
        /*010a*/ 	.short	(.L_149 - .L_148)
.L_148:
        /*010c*/ 	.word	0x00000100
        /*0110*/ 	.word	0x00000001
        /*0114*/ 	.word	0x00000001


	//----- nvinfo : EIATTR_CRS_STACK_SIZE
	.align		4
.L_149:
        /*0118*/ 	.byte	0x04, 0x1e
        /*011a*/ 	.short	(.L_151 - .L_150)
.L_150:
        /*011c*/ 	.word	0x00000000


	//----- nvinfo : EIATTR_CBANK_PARAM_SIZE
	.align		4
.L_151:
        /*0120*/ 	.byte	0x03, 0x19
        /*0122*/ 	.short	0x0062


	//----- nvinfo : EIATTR_PARAM_CBANK
	.align		4
        /*0124*/ 	.byte	0x04, 0x0a
        /*0126*/ 	.short	(.L_153 - .L_152)
	.align		4
.L_152:
        /*0128*/ 	.word	index@(.nv.constant0._ZN3cub18CUB_300001_SM_10006detail6reduce18DeviceReduceKernelINS2_10policy_hubIiyN4cuda3std3__44plusIiEEE10Policy1000EN6thrust24THRUST_300001_SM_1000_NS10device_ptrIjEEyS9_iNS7_10__identityEEEvT0_PT3_T1_NS0_13GridEvenShareISK_EET2_T4_)
        /*012c*/ 	.short	0x0380
        /*012e*/ 	.short	0x0062


	//----- nvinfo : EIATTR_SW_WAR
	.align		4
.L_153:
        /*0130*/ 	.byte	0x04, 0x36
        /*0132*/ 	.short	(.L_155 - .L_154)
.L_154:
        /*0134*/ 	.word	0x00000008
.L_155:


//--------------------- .nv.info._ZN3cub18CUB_300001_SM_10006detail6reduce28DeviceReduceSingleTileKernelINS2_10policy_hubIiyN4cuda3std3__44plusIiEEE10Policy1000EN6thrust24THRUST_300001_SM_1000_NS10device_ptrIjEEPiyS9_iiNS7_10__identityEEEvT0_T1_T2_T3_T4_T6_ --------------------------
	.section	.nv.info._ZN3cub18CUB_300001_SM_10006detail6reduce28DeviceReduceSingleTileKernelINS2_10policy_hubIiyN4cuda3std3__44plusIiEEE10Policy1000EN6thrust24THRUST_300001_SM_1000_NS10device_ptrIjEEPiyS9_iiNS7_10__identityEEEvT0_T1_T2_T3_T4_T6_,"",@"SHT_CUDA_INFO"
	.sectionflags	@""
	.align	4


	//----- nvinfo : EIATTR_CUDA_API_VERSION
	.align		4
        /*0000*/ 	.byte	0x04, 0x37
        /*0002*/ 	.short	(.L_157 - .L_156)
.L_156:
        /*0004*/ 	.word	0x00000082


	//----- nvinfo : EIATTR_KPARAM_INFO
	.align		4
.L_157:
        /*0008*/ 	.byte	0x04, 0x17
        /*000a*/ 	.short	(.L_159 - .L_158)
.L_158:
        /*000c*/ 	.word	0x00000000
        /*0010*/ 	.short	0x0005
        /*0012*/ 	.short	0x0020
        /*0014*/ 	.byte	0x00, 0xf0, 0x05, 0x00


	//----- nvinfo : EIATTR_KPARAM_INFO
	.align		4
.L_159:
        /*0018*/ 	.byte	0x04, 0x17
        /*001a*/ 	.short	(.L_161 - .L_160)
.L_160:
        /*001c*/ 	.word	0x00000000
        /*0020*/ 	.short	0x0004
        /*0022*/ 	.short	0x001c
        /*0024*/ 	.byte	0x00, 0xf0, 0x11, 0x00


	//----- nvinfo : EIATTR_KPARAM_INFO
	.align		4
.L_161:
        /*0028*/ 	.byte	0x04, 0x17
        /*002a*/ 	.short	(.L_163 - .L_162)
.L_162:
        /*002c*/ 	.word	0x00000000
        /*0030*/ 	.short	0x0003
        /*0032*/ 	.short	0x0018
        /*0034*/ 	.byte	0x00, 0xf0, 0x05, 0x00


	//----- nvinfo : EIATTR_KPARAM_INFO
	.align		4
.L_163:
        /*0038*/ 	.byte	0x04, 0x17
        /*003a*/ 	.short	(.L_165 - .L_164)
.L_164:
        /*003c*/ 	.word	0x00000000
        /*0040*/ 	.short	0x0002
        /*0042*/ 	.short	0x0010
        /*0044*/ 	.byte	0x00, 0xf0, 0x21, 0x00


	//----- nvinfo : EIATTR_KPARAM_INFO
	.align		4
.L_165:
        /*0048*/ 	.byte	0x04, 0x17
        /*004a*/ 	.short	(.L_167 - .L_166)
.L_166:
        /*004c*/ 	.word	0x00000000
        /*0050*/ 	.short	0x0001
        /*0052*/ 	.short	0x0008
        /*0054*/ 	.byte	0x00, 0xf5, 0x21, 0x00


	//----- nvinfo : EIATTR_KPARAM_INFO
	.align		4
.L_167:
        /*0058*/ 	.byte	0x04, 0x17
        /*005a*/ 	.short	(.L_169 - .L_168)
.L_168:
        /*005c*/ 	.word	0x00000000
        /*0060*/ 	.short	0x0000
        /*0062*/ 	.short	0x0000
        /*0064*/ 	.byte	0x00, 0xf0, 0x21, 0x00


	//----- nvinfo : EIATTR_SPARSE_MMA_MASK
	.align		4
.L_169:
        /*0068*/ 	.byte	0x03, 0x50
        /*006a*/ 	.short	0x0000


	//----- nvinfo : EIATTR_MAXREG_COUNT
	.align		4
        /*006c*/ 	.byte	0x03, 0x1b
        /*006e*/ 	.short	0x00ff


	//----- nvinfo : EIATTR_NUM_BARRIERS
	.align		4
        /*0070*/ 	.byte	0x02, 0x4c
        /*0072*/ 	.byte	0x01
	.zero		1


	//----- nvinfo : EIATTR_MERCURY_ISA_VERSION
	.align		4
        /*0074*/ 	.byte	0x03, 0x5f
        /*0076*/ 	.short	0x0101


	//----- nvinfo : EIATTR_COOP_GROUP_MASK_REGIDS
	.align		4
        /*0078*/ 	.byte	0x04, 0x29
        /*007a*/ 	.short	(.L_171 - .L_170)


	//   ....[0]....
.L_170:
        /*007c*/ 	.word	0xffffffff


	//   ....[1]....
        /*0080*/ 	.word	0xffffffff


	//   ....[2]....
        /*0084*/ 	.word	0xffffffff


	//   ....[3]....
        /*0088*/ 	.word	0xffffffff


	//   ....[4]....
        /*008c*/ 	.word	0xffffffff


	//   ....[5]....
        /*0090*/ 	.word	0xffffffff


	//   ....[6]....
        /*0094*/ 	.word	0xffffffff


	//   ....[7]....
        /*0098*/ 	.word	0xffffffff


	//   ....[8]....
        /*009c*/ 	.word	0xffffffff


	//   ....[9]....
        /*00a0*/ 	.word	0xffffffff


	//   ....[10]....
        /*00a4*/ 	.word	0xffffffff


	//   ....[11]....
        /*00a8*/ 	.word	0xffffffff


	//   ....[12]....
        /*00ac*/ 	.word	0xffffffff


	//   ....[13]....
        /*00b0*/ 	.word	0xffffffff


	//   ....[14]....
        /*00b4*/ 	.word	0xffffffff


	//----- nvinfo : EIATTR_COOP_GROUP_INSTR_OFFSETS
	.align		4
.L_171:
        /*00b8*/ 	.byte	0x04, 0x28
        /*00ba*/ 	.short	(.L_173 - .L_172)


	//   ....[0]....
.L_172:
        /*00bc*/ 	.word	0x00000850


	//   ....[1]....
        /*00c0*/ 	.word	0x000008b0


	//   ....[2]....
        /*00c4*/ 	.word	0x00000910


	//   ....[3]....
        /*00c8*/ 	.word	0x00000970


	//   ....[4]....
        /*00cc*/ 	.word	0x000009d0


	//   ....[5]....
        /*00d0*/ 	.word	0x00000b60


	//   ....[6]....
        /*00d4*/ 	.word	0x00000c00


	//   ....[7]....
        /*00d8*/ 	.word	0x00000c80


	//   ....[8]....
        /*00dc*/ 	.word	0x00000ce0


	//   ....[9]....
        /*00e0*/ 	.word	0x00000d20


	//   ....[10]....
        /*00e4*/ 	.word	0x00001b90


	//   ....[11]....
        /*00e8*/ 	.word	0x00001bf0


	//   ....[12]....
        /*00ec*/ 	.word	0x00001c50


	//   ....[13]....
        /*00f0*/ 	.word	0x00001cb0


	//   ....[14]....
        /*00f4*/ 	.word	0x00001d10


	//----- nvinfo : EIATTR_VRC_CTA_INIT_COUNT
	.align		4
.L_173:
        /*00f8*/ 	.byte	0x02, 0x4a
	.zero		1
	.zero		1


	//----- nvinfo : EIATTR_EXIT_INSTR_OFFSETS
	.align		4
        /*00fc*/ 	.byte	0x04, 0x1c
        /*00fe*/ 	.short	(.L_175 - .L_174)


	//   ....[0]....
.L_174:
        /*0100*/ 	.word	0x000000a0


	//   ....[1]....
        /*0104*/ 	.word	0x000000e0


	//   ....[2]....
        /*0108*/ 	.word	0x00001e20


	//   ....[3]....
        /*010c*/ 	.word	0x00001e70


	//----- nvinfo : EIATTR_MAX_THREADS
	.align		4
.L_175:
        /*0110*/ 	.byte	0x04, 0x05
        /*0112*/ 	.short	(.L_177 - .L_176)
.L_176:
        /*0114*/ 	.word	0x00000100
        /*0118*/ 	.word	0x00000001
        /*011c*/ 	.word	0x00000001


	//----- nvinfo : EIATTR_CRS_STACK_SIZE
	.align		4
.L_177:
        /*0120*/ 	.byte	0x04, 0x1e
        /*0122*/ 	.short	(.L_179 - .L_178)
.L_178:
        /*0124*/ 	.word	0x00000000


	//----- nvinfo : EIATTR_CBANK_PARAM_SIZE
	.align		4
.L_179:
        /*0128*/ 	.byte	0x03, 0x19
        /*012a*/ 	.short	0x0021


	//----- nvinfo : EIATTR_PARAM_CBANK
	.align		4
        /*012c*/ 	.byte	0x04, 0x0a
        /*012e*/ 	.short	(.L_181 - .L_180)
	.align		4
.L_180:
        /*0130*/ 	.word	index@(.nv.constant0._ZN3cub18CUB_300001_SM_10006detail6reduce28DeviceReduceSingleTileKernelINS2_10policy_hubIiyN4cuda3std3__44plusIiEEE10Policy1000EN6thrust24THRUST_300001_SM_1000_NS10device_ptrIjEEPiyS9_iiNS7_10__identityEEEvT0_T1_T2_T3_T4_T6_)
        /*0134*/ 	.short	0x0380
        /*0136*/ 	.short	0x0021


	//----- nvinfo : EIATTR_SW_WAR
	.align		4
.L_181:
        /*0138*/ 	.byte	0x04, 0x36
        /*013a*/ 	.short	(.L_183 - .L_182)
.L_182:
        /*013c*/ 	.word	0x00000008
.L_183:


//--------------------- .nv.info._ZN3cub18CUB_300001_SM_10006detail6reduce28DeviceReduceSingleTileKernelINS2_10policy_hubIijN4cuda3std3__44plusIiEEE10Policy1000EPiSC_iS9_iiNS7_10__identityEEEvT0_T1_T2_T3_T4_T6_ --------------------------
	.section	.nv.info._ZN3cub18CUB_300001_SM_10006detail6reduce28DeviceReduceSingleTileKernelINS2_10policy_hubIijN4cuda3std3__44plusIiEEE10Policy1000EPiSC_iS9_iiNS7_10__identityEEEvT0_T1_T2_T3_T4_T6_,"",@"SHT_CUDA_INFO"
	.sectionflags	@""
	.align	4


	//----- nvinfo : EIATTR_CUDA_API_VERSION
	.align		4
        /*0000*/ 	.byte	0x04, 0x37
        /*0002*/ 	.short	(.L_185 - .L_184)
.L_184:
        /*0004*/ 	.word	0x00000082


	//----- nvinfo : EIATTR_KPARAM_INFO
	.align		4
.L_185:
        /*0008*/ 	.byte	0x04, 0x17
        /*000a*/ 	.short	(.L_187 - .L_186)
.L_186:
        /*000c*/ 	.word	0x00000000
        /*0010*/ 	.short	0x0005
        /*0012*/ 	.short	0x001c
        /*0014*/ 	.byte	0x00, 0xf0, 0x05, 0x00


	//----- nvinfo : EIATTR_KPARAM_INFO
	.align		4
.L_187:
        /*0018*/ 	.byte	0x04, 0x17
        /*001a*/ 	.short	(.L_189 - .L_188)
.L_188:
        /*001c*/ 	.word	0x00000000
        /*0020*/ 	.short	0x0004
        /*0022*/ 	.short	0x0018
        /*0024*/ 	.byte	0x00, 0xf0, 0x11, 0x00


	//----- nvinfo : EIATTR_KPARAM_INFO
	.align		4
.L_189:
        /*0028*/ 	.byte	0x04, 0x17
        /*002a*/ 	.short	(.L_191 - .L_190)
.L_190:
        /*002c*/ 	.word	0x00000000
        /*0030*/ 	.short	0x0003
        /*0032*/ 	.short	0x0014
        /*0034*/ 	.byte	0x00, 0xf0, 0x05, 0x00


	//----- nvinfo : EIATTR_KPARAM_INFO
	.align		4
.L_191:
        /*0038*/ 	.byte	0x04, 0x17
        /*003a*/ 	.short	(.L_193 - .L_192)
.L_192:
        /*003c*/ 	.word	0x00000000
        /*0040*/ 	.short	0x0002
        /*0042*/ 	.short	0x0010
        /*0044*/ 	.byte	0x00, 0xf0, 0x11, 0x00


	//----- nvinfo : EIATTR_KPARAM_INFO
	.align		4
.L_193:
        /*0048*/ 	.byte	0x04, 0x17
        /*004a*/ 	.short	(.L_195 - .L_194)
.L_194:
        /*004c*/ 	.word	0x00000000
        /*0050*/ 	.short	0x0001
        /*0052*/ 	.short	0x0008
        /*0054*/ 	.byte	0x00, 0xf5, 0x21, 0x00


	//----- nvinfo : EIATTR_KPARAM_INFO
	.align		4
.L_195:
        /*0058*/ 	.byte	0x04, 0x17
        /*005a*/ 	.short	(.L_197 - .L_196)
.L_196:
        /*005c*/ 	.word	0x00000000
        /*0060*/ 	.short	0x0000
        /*0062*/ 	.short	0x0000
        /*0064*/ 	.byte	0x00, 0xf5, 0x21, 0x00


	//----- nvinfo : EIATTR_SPARSE_MMA_MASK
	.align		4
.L_197:
        /*0068*/ 	.byte	0x03, 0x50
        /*006a*/ 	.short	0x0000


	//----- nvinfo : EIATTR_MAXREG_COUNT
	.align		4
        /*006c*/ 	.byte	0x03, 0x1b
        /*006e*/ 	.short	0x00ff


	//----- nvinfo : EIATTR_NUM_BARRIERS
	.align		4
        /*0070*/ 	.byte	0x02, 0x4c
        /*0072*/ 	.byte	0x01
	.zero		1


	//----- nvinfo : EIATTR_MERCURY_ISA_VERSION
	.align		4
        /*0074*/ 	.byte	0x03, 0x5f
        /*0076*/ 	.short	0x0101


	//----- nvinfo : EIATTR_COOP_GROUP_MASK_REGIDS
	.align		4
        /*0078*/ 	.byte	0x04, 0x29
        /*007a*/ 	.short	(.L_199 - .L_198)


	//   ....[0]....
.L_198:
        /*007c*/ 	.word	0xffffffff


	//   ....[1]....
        /*0080*/ 	.word	0xffffffff


	//   ....[2]....
        /*0084*/ 	.word	0xffffffff


	//   ....[3]....
        /*0088*/ 	.word	0xffffffff


	//   ....[4]....
        /*008c*/ 	.word	0xffffffff


	//   ....[5]....
        /*0090*/ 	.word	0xffffffff


	//   ....[6]....
        /*0094*/ 	.word	0xffffffff


	//   ....[7]....
        /*0098*/ 	.word	0xffffffff


	//   ....[8]....
        /*009c*/ 	.word	0xffffffff


	//   ....[9]....
        /*00a0*/ 	.word	0xffffffff


	//   ....[10]....
        /*00a4*/ 	.word	0xffffffff


	//   ....[11]....
        /*00a8*/ 	.word	0xffffffff


	//   ....[12]....
        /*00ac*/ 	.word	0xffffffff


	//   ....[13]....
        /*00b0*/ 	.word	0xffffffff


	//   ....[14]....
        /*00b4*/ 	.word	0xffffffff


	//   ....[15]....
        /*00b8*/ 	.word	0xffffffff


	//   ....[16]....
        /*00bc*/ 	.word	0xffffffff


	//   ....[17]....
        /*00c0*/ 	.word	0xffffffff


	//   ....[18]....
        /*00c4*/ 	.word	0xffffffff


	//   ....[19]....
        /*00c8*/ 	.word	0xffffffff


	//   ....[20]....
        /*00cc*/ 	.word	0xffffffff


	//   ....[21]....
        /*00d0*/ 	.word	0xffffffff


	//   ....[22]....
        /*00d4*/ 	.word	0xffffffff


	//   ....[23]....
        /*00d8*/ 	.word	0xffffffff


	//   ....[24]....
        /*00dc*/ 	.word	0xffffffff


	//   ....[25]....
        /*00e0*/ 	.word	0xffffffff


	//   ....[26]....
        /*00e4*/ 	.word	0xffffffff


	//   ....[27]....
        /*00e8*/ 	.word	0xffffffff


	//   ....[28]....
        /*00ec*/ 	.word	0xffffffff


	//   ....[29]....
        /*00f0*/ 	.word	0xffffffff


	//----- nvinfo : EIATTR_COOP_GROUP_INSTR_OFFSETS
	.align		4
.L_199:
        /*00f4*/ 	.byte	0x04, 0x28
        /*00f6*/ 	.short	(.L_201 - .L_200)


	//   ....[0]....
.L_200:
        /*00f8*/ 	.word	0x00000890


	//   ....[1]....
        /*00fc*/ 	.word	0x000008f0


	//   ....[2]....
        /*0100*/ 	.word	0x00000940


	//   ....[3]....
        /*0104*/ 	.word	0x000009b0


	//   ....[4]....
        /*0108*/ 	.word	0x00000a10


	//   ....[5]....
        /*010c*/ 	.word	0x00000ba0


	//   ....[6]....
        /*0110*/ 	.word	0x00000c40


	//   ....[7]....
        /*0114*/ 	.word	0x00000cc0


	//   ....[8]....
        /*0118*/ 	.word	0x00000d20


	//   ....[9]....
        /*011c*/ 	.word	0x00000d60


	//   ....[10]....
        /*0120*/ 	.word	0x000019d0


	//   ....[11]....
        /*0124*/ 	.word	0x00001a30


	//   ....[12]....
        /*0128*/ 	.word	0x00001a90


	//   ....[13]....
        /*012c*/ 	.word	0x00001af0


	//   ....[14]....
        /*0130*/ 	.word	0x00001b50


	//   ....[15]....
        /*0134*/ 	.word	0x000023f0


	//   ....[16]....
        /*0138*/ 	.word	0x00002450


	//   ....[17]....
        /*013c*/ 	.word	0x000024a0


	//   ....[18]....
        /*0140*/ 	.word	0x00002510


	//   ....[19]....
        /*0144*/ 	.word	0x00002570


	//   ....[20]....
        /*0148*/ 	.word	0x00002700


	//   ....[21]....
        /*014c*/ 	.word	0x00002790


	//   ....[22]....
        /*0150*/ 	.word	0x000027e0


	//   ....[23]....
        /*0154*/ 	.word	0x00002850


	//   ....[24]....
        /*0158*/ 	.word	0x000028c0


	//   ....[25]....
        /*015c*/ 	.word	0x000036a0


	//   ....[26]....
        /*0160*/ 	.word	0x00003700


	//   ....[27]....
        /*0164*/ 	.word	0x00003760


	//   ....[28]....
        /*0168*/ 	.word	0x000037c0


	//   ....[29]....
        /*016c*/ 	.word	0x00003820


	//----- nvinfo : EIATTR_VRC_CTA_INIT_COUNT
	.align		4
.L_201:
        /*0170*/ 	.byte	0x02, 0x4a
	.zero		1
	.zero		1


	//----- nvinfo : EIATTR_EXIT_INSTR_OFFSETS
	.align		4
        /*0174*/ 	.byte	0x04, 0x1c
        /*0176*/ 	.short	(.L_203 - .L_202)


	//   ....[0]....
.L_202:
        /*0178*/ 	.word	0x00000080


	//   ....[1]....
        /*017c*/ 	.word	0x000000c0


	//   ....[2]....
        /*0180*/ 	.word	0x00003940


	//   ....[3]....
        /*0184*/ 	.word	0x00003990


	//----- nvinfo : EIATTR_MAX_THREADS
	.align		4
.L_203:
        /*0188*/ 	.byte	0x04, 0x05
        /*018a*/ 	.short	(.L_205 - .L_204)
.L_204:
        /*018c*/ 	.word	0x00000100
        /*0190*/ 	.word	0x00000001
        /*0194*/ 	.word	0x00000001


	//----- nvinfo : EIATTR_CRS_STACK_SIZE
	.align		4
.L_205:
        /*0198*/ 	.byte	0x04, 0x1e
        /*019a*/ 	.short	(.L_207 - .L_206)
.L_206:
        /*019c*/ 	.word	0x00000000


	//----- nvinfo : EIATTR_CBANK_PARAM_SIZE
	.align		4
.L_207:
        /*01a0*/ 	.byte	0x03, 0x19
        /*01a2*/ 	.short	0x001d


	//----- nvinfo : EIATTR_PARAM_CBANK
	.align		4
        /*01a4*/ 	.byte	0x04, 0x0a
        /*01a6*/ 	.short	(.L_209 - .L_208)
	.align		4
.L_208:
        /*01a8*/ 	.word	index@(.nv.constant0._ZN3cub18CUB_300001_SM_10006detail6reduce28DeviceReduceSingleTileKernelINS2_10policy_hubIijN4cuda3std3__44plusIiEEE10Policy1000EPiSC_iS9_iiNS7_10__identityEEEvT0_T1_T2_T3_T4_T6_)
        /*01ac*/ 	.short	0x0380
        /*01ae*/ 	.short	0x001d


	//----- nvinfo : EIATTR_SW_WAR
	.align		4
.L_209:
        /*01b0*/ 	.byte	0x04, 0x36
        /*01b2*/ 	.short	(.L_211 - .L_210)
.L_210:
        /*01b4*/ 	.word	0x00000008
.L_211:


//--------------------- .nv.info._ZN3cub18CUB_300001_SM_10006detail6reduce18DeviceReduceKernelINS2_10policy_hubIijN4cuda3std3__44plusIiEEE10Policy1000EN6thrust24THRUST_300001_SM_1000_NS10device_ptrIjEEjS9_iNS7_10__identityEEEvT0_PT3_T1_NS0_13GridEvenShareISK_EET2_T4_ --------------------------
	.section	.nv.info._ZN3cub18CUB_300001_SM_10006detail6reduce18DeviceReduceKernelINS2_10policy_hubIijN4cuda3std3__44plusIiEEE10Policy1000EN6thrust24THRUST_300001_SM_1000_NS10device_ptrIjEEjS9_iNS7_10__identityEEEvT0_PT3_T1_NS0_13GridEvenShareISK_EET2_T4_,"",@"SHT_CUDA_INFO"
	.sectionflags	@""
	.align	4


	//----- nvinfo : EIATTR_CUDA_API_VERSION
	.align		4
        /*0000*/ 	.byte	0x04, 0x37
        /*0002*/ 	.short	(.L_213 - .L_212)
.L_212:
        /*0004*/ 	.word	0x00000082


	//----- nvinfo : EIATTR_KPARAM_INFO
	.align		4
.L_213:
        /*0008*/ 	.byte	0x04, 0x17
        /*000a*/ 	.short	(.L_215 - .L_214)
.L_214:
        /*000c*/ 	.word	0x00000000
        /*0010*/ 	.short	0x0005
        /*0012*/ 	.short	0x003d
        /*0014*/ 	.byte	0x00, 0xf0, 0x05, 0x00


	//----- nvinfo : EIATTR_KPARAM_INFO
	.align		4
.L_215:
        /*0018*/ 	.byte	0x04, 0x17
        /*001a*/ 	.short	(.L_217 - .L_216)
.L_216:
        /*001c*/ 	.word	0x00000000
        /*0020*/ 	.short	0x0004
        /*0022*/ 	.short	0x003c
        /*0024*/ 	.byte	0x00, 0xf0, 0x05, 0x00


	//----- nvinfo : EIATTR_KPARAM_INFO
	.align		4
.L_217:
        /*0028*/ 	.byte	0x04, 0x17
        /*002a*/ 	.short	(.L_219 - .L_218)
.L_218:
        /*002c*/ 	.word	0x00000000
        /*0030*/ 	.short	0x0003
        /*0032*/ 	.short	0x0014
        /*0034*/ 	.byte	0x00, 0xf0, 0xa1, 0x00


	//----- nvinfo : EIATTR_KPARAM_INFO
	.align		4
.L_219:
        /*0038*/ 	.byte	0x04, 0x17
        /*003a*/ 	.short	(.L_221 - .L_220)
.L_220:
        /*003c*/ 	.word	0x00000000
        /*0040*/ 	.short	0x0002
        /*0042*/ 	.short	0x0010
        /*0044*/ 	.byte	0x00, 0xf0, 0x11, 0x00


	//----- nvinfo : EIATTR_KPARAM_INFO
	.align		4
.L_221:
        /*0048*/ 	.byte	0x04, 0x17
        /*004a*/ 	.short	(.L_223 - .L_222)
.L_222:
        /*004c*/ 	.word	0x00000000
        /*0050*/ 	.short	0x0001
        /*0052*/ 	.short	0x0008
        /*0054*/ 	.byte	0x00, 0xf5, 0x21, 0x00


	//----- nvinfo : EIATTR_KPARAM_INFO
	.align		4
.L_223:
        /*0058*/ 	.byte	0x04, 0x17
        /*005a*/ 	.short	(.L_225 - .L_224)
.L_224:
        /*005c*/ 	.word	0x00000000
        /*0060*/ 	.short	0x0000
        /*0062*/ 	.short	0x0000
        /*0064*/ 	.byte	0x00, 0xf0, 0x21, 0x00


	//----- nvinfo : EIATTR_SPARSE_MMA_MASK
	.align		4
.L_225:
        /*0068*/ 	.byte	0x03, 0x50
        /*006a*/ 	.short	0x0000


	//----- nvinfo : EIATTR_MAXREG_COUNT
	.align		4
        /*006c*/ 	.byte	0x03, 0x1b
        /*006e*/ 	.short	0x00ff


	//----- nvinfo : EIATTR_NUM_BARRIERS
	.align		4
        /*0070*/ 	.byte	0x02, 0x4c
        /*0072*/ 	.byte	0x01
	.zero		1


	//----- nvinfo : EIATTR_MERCURY_ISA_VERSION
	.align		4
        /*0074*/ 	.byte	0x03, 0x5f
        /*0076*/ 	.short	0x0101


	//----- nvinfo : EIATTR_COOP_GROUP_MASK_REGIDS
	.align		4
        /*0078*/ 	.byte	0x04, 0x29
        /*007a*/ 	.short	(.L_227 - .L_226)


	//   ....[0]....
.L_226:
        /*007c*/ 	.word	0xffffffff


	//   ....[1]....
        /*0080*/ 	.word	0xffffffff


	//   ....[2]....
        /*0084*/ 	.word	0xffffffff


	//   ....[3]....
        /*0088*/ 	.word	0xffffffff


	//   ....[4]....
        /*008c*/ 	.word	0xffffffff


	//   ....[5]....
        /*0090*/ 	.word	0xffffffff


	//   ....[6]....
        /*0094*/ 	.word	0xffffffff


	//   ....[7]....
        /*0098*/ 	.word	0xffffffff


	//   ....[8]....
        /*009c*/ 	.word	0xffffffff


	//   ....[9]....
        /*00a0*/ 	.word	0xffffffff


	//   ....[10]....
        /*00a4*/ 	.word	0xffffffff


	//   ....[11]....
        /*00a8*/ 	.word	0xffffffff


	//   ....[12]....
        /*00ac*/ 	.word	0xffffffff


	//   ....[13]....
        /*00b0*/ 	.word	0xffffffff


	//   ....[14]....
        /*00b4*/ 	.word	0xffffffff


	//----- nvinfo : EIATTR_COOP_GROUP_INSTR_OFFSETS
	.align		4
.L_227:
        /*00b8*/ 	.byte	0x04, 0x28
        /*00ba*/ 	.short	(.L_229 - .L_228)


	//   ....[0]....
.L_228:
        /*00bc*/ 	.word	0x00000b10


	//   ....[1]....
        /*00c0*/ 	.word	0x00000b70


	//   ....[2]....
        /*00c4*/ 	.word	0x00000bd0


	//   ....[3]....
        /*00c8*/ 	.word	0x00000c30


	//   ....[4]....
        /*00cc*/ 	.word	0x00000c90


	//   ....[5]....
        /*00d0*/ 	.word	0x00000e20


	//   ....[6]....
        /*00d4*/ 	.word	0x00000ec0


	//   ....[7]....
        /*00d8*/ 	.word	0x00000f20


	//   ....[8]....
        /*00dc*/ 	.word	0x00000f80


	//   ....[9]....
        /*00e0*/ 	.word	0x00000fe0


	//   ....[10]....
        /*00e4*/ 	.word	0x00002100


	//   ....[11]....
        /*00e8*/ 	.word	0x00002170


	//   ....[12]....
        /*00ec*/ 	.word	0x000021c0


	//   ....[13]....
        /*00f0*/ 	.word	0x00002210


	//   ....[14]....
        /*00f4*/ 	.word	0x00002280


	//----- nvinfo : EIATTR_VRC_CTA_INIT_COUNT
	.align		4
.L_229:
        /*00f8*/ 	.byte	0x02, 0x4a
	.zero		1
	.zero		1


	//----- nvinfo : EIATTR_EXIT_INSTR_OFFSETS
	.align		4
        /*00fc*/ 	.byte	0x04, 0x1c
        /*00fe*/ 	.short	(.L_231 - .L_230)


	//   ....[0]....
.L_230:
        /*0100*/ 	.word	0x000023b0


	//   ....[1]....
        /*0104*/ 	.word	0x000023f0


	//----- nvinfo : EIATTR_MAX_THREADS
	.align		4
.L_231:
        /*0108*/ 	.byte	0x04, 0x05
        /*010a*/ 	.short	(.L_233 - .L_232)
.L_232:
        /*010c*/ 	.word	0x00000100
        /*0110*/ 	.word	0x00000001
        /*0114*/ 	.word	0x00000001


	//----- nvinfo : EIATTR_CRS_STACK_SIZE
	.align		4
.L_233:
        /*0118*/ 	.byte	0x04, 0x1e
        /*011a*/ 	.short	(.L_235 - .L_234)
.L_234:
        /*011c*/ 	.word	0x00000000


	//----- nvinfo : EIATTR_CBANK_PARAM_SIZE
	.align		4
.L_235:
        /*0120*/ 	.byte	0x03, 0x19
        /*0122*/ 	.short	0x003e


	//----- nvinfo : EIATTR_PARAM_CBANK
	.align		4
        /*0124*/ 	.byte	0x04, 0x0a
        /*0126*/ 	.short	(.L_237 - .L_236)
	.align		4
.L_236:
        /*0128*/ 	.word	index@(.nv.constant0._ZN3cub18CUB_300001_SM_10006detail6reduce18DeviceReduceKernelINS2_10policy_hubIijN4cuda3std3__44plusIiEEE10Policy1000EN6thrust24THRUST_300001_SM_1000_NS10device_ptrIjEEjS9_iNS7_10__identityEEEvT0_PT3_T1_NS0_13GridEvenShareISK_EET2_T4_)
        /*012c*/ 	.short	0x0380
        /*012e*/ 	.short	0x003e


	//----- nvinfo : EIATTR_SW_WAR
	.align		4
.L_237:
        /*0130*/ 	.byte	0x04, 0x36
        /*0132*/ 	.short	(.L_239 - .L_238)
.L_238:
        /*0134*/ 	.word	0x00000008
.L_239:


//--------------------- .nv.info._ZN3cub18CUB_300001_SM_10006detail6reduce28DeviceReduceSingleTileKernelINS2_10policy_hubIijN4cuda3std3__44plusIiEEE10Policy1000EN6thrust24THRUST_300001_SM_1000_NS10device_ptrIjEEPijS9_iiNS7_10__identityEEEvT0_T1_T2_T3_T4_T6_ --------------------------
	.section	.nv.info._ZN3cub18CUB_300001_SM_10006detail6reduce28DeviceReduceSingleTileKernelINS2_10policy_hubIijN4cuda3std3__44plusIiEEE10Policy1000EN6thrust24THRUST_300001_SM_1000_NS10device_ptrIjEEPijS9_iiNS7_10__identityEEEvT0_T1_T2_T3_T4_T6_,"",@"SHT_CUDA_INFO"
	.sectionflags	@""
	.align	4


	//----- nvinfo : EIATTR_CUDA_API_VERSION
	.align		4
        /*0000*/ 	.byte	0x04, 0x37
        /*0002*/ 	.short	(.L_241 - .L_240)
.L_240:
        /*0004*/ 	.word	0x00000082


	//----- nvinfo : EIATTR_KPARAM_INFO
	.align		4
.L_241:
        /*0008*/ 	.byte	0x04, 0x17
        /*000a*/ 	.short	(.L_243 - .L_242)
.L_242:
        /*000c*/ 	.word	0x00000000
        /*0010*/ 	.short	0x0005
        /*0012*/ 	.short	0x001c
        /*0014*/ 	.byte	0x00, 0xf0, 0x05, 0x00


	//----- nvinfo : EIATTR_KPARAM_INFO
	.align		4
.L_243:
        /*0018*/ 	.byte	0x04, 0x17
        /*001a*/ 	.short	(.L_245 - .L_244)
.L_244:
        /*001c*/ 	.word	0x00000000
        /*0020*/ 	.short	0x0004
        /*0022*/ 	.short	0x0018
        /*0024*/ 	.byte	0x00, 0xf0, 0x11, 0x00


	//----- nvinfo : EIATTR_KPARAM_INFO
	.align		4
.L_245:
        /*0028*/ 	.byte	0x04, 0x17
        /*002a*/ 	.short	(.L_247 - .L_246)
.L_246:
        /*002c*/ 	.word	0x00000000
        /*0030*/ 	.short	0x0003
        /*0032*/ 	.short	0x0014
        /*0034*/ 	.byte	0x00, 0xf0, 0x05, 0x00


	//----- nvinfo : EIATTR_KPARAM_INFO
	.align		4
.L_247:
        /*0038*/ 	.byte	0x04, 0x17
        /*003a*/ 	.short	(.L_249 - .L_248)
.L_248:
        /*003c*/ 	.word	0x00000000
        /*0040*/ 	.short	0x0002
        /*0042*/ 	.short	0x0010
        /*0044*/ 	.byte	0x00, 0xf0, 0x11, 0x00


	//----- nvinfo : EIATTR_KPARAM_INFO
	.align		4
.L_249:
        /*0048*/ 	.byte	0x04, 0x17
        /*004a*/ 	.short	(.L_251 - .L_250)
.L_250:
        /*004c*/ 	.word	0x00000000
        /*0050*/ 	.short	0x0001
        /*0052*/ 	.short	0x0008
        /*0054*/ 	.byte	0x00, 0xf5, 0x21, 0x00


	//----- nvinfo : EIATTR_KPARAM_INFO
	.align		4
.L_251:
        /*0058*/ 	.byte	0x04, 0x17
        /*005a*/ 	.short	(.L_253 - .L_252)
.L_252:
        /*005c*/ 	.word	0x00000000
        /*0060*/ 	.short	0x0000
        /*0062*/ 	.short	0x0000
        /*0064*/ 	.byte	0x00, 0xf0, 0x21, 0x00


	//----- nvinfo : EIATTR_SPARSE_MMA_MASK
	.align		4
.L_253:
        /*0068*/ 	.byte	0x03, 0x50
        /*006a*/ 	.short	0x0000


	//----- nvinfo : EIATTR_MAXREG_COUNT
	.align		4
        /*006c*/ 	.byte	0x03, 0x1b
        /*006e*/ 	.short	0x00ff


	//----- nvinfo : EIATTR_NUM_BARRIERS
	.align		4
        /*0070*/ 	.byte	0x02, 0x4c
        /*0072*/ 	.byte	0x01
	.zero		1


	//----- nvinfo : EIATTR_MERCURY_ISA_VERSION
	.align		4
        /*0074*/ 	.byte	0x03, 0x5f
        /*0076*/ 	.short	0x0101


	//----- nvinfo : EIATTR_COOP_GROUP_MASK_REGIDS
	.align		4
        /*0078*/ 	.byte	0x04, 0x29
        /*007a*/ 	.short	(.L_255 - .L_254)


	//   ....[0]....
.L_254:
        /*007c*/ 	.word	0xffffffff


	//   ....[1]....
        /*0080*/ 	.word	0xffffffff


	//   ....[2]....
        /*0084*/ 	.word	0xffffffff


	//   ....[3]....
        /*0088*/ 	.word	0xffffffff


	//   ....[4]....
        /*008c*/ 	.word	0xffffffff


	//   ....[5]....
        /*0090*/ 	.word	0xffffffff


	//   ....[6]....
        /*0094*/ 	.word	0xffffffff


	//   ....[7]....
        /*0098*/ 	.word	0xffffffff


	//   ....[8]....
        /*009c*/ 	.word	0xffffffff


	//   ....[9]....
        /*00a0*/ 	.word	0xffffffff


	//   ....[10]....
        /*00a4*/ 	.word	0xffffffff


	//   ....[11]....
        /*00a8*/ 	.word	0xffffffff


	//   ....[12]....
        /*00ac*/ 	.word	0xffffffff


	//   ....[13]....
        /*00b0*/ 	.word	0xffffffff


	//   ....[14]....
        /*00b4*/ 	.word	0xffffffff


	//----- nvinfo : EIATTR_COOP_GROUP_INSTR_OFFSETS
	.align		4
.L_255:
        /*00b8*/ 	.byte	0x04, 0x28
        /*00ba*/ 	.short	(.L_257 - .L_256)


	//   ....[0]....
.L_256:
        /*00bc*/ 	.word	0x00000830


	//   ....[1]....
        /*00c0*/ 	.word	0x00000890


	//   ....[2]....
        /*00c4*/ 	.word	0x000008f0


	//   ....[3]....
        /*00c8*/ 	.word	0x00000950


	//   ....[4]....
        /*00cc*/ 	.word	0x000009b0


	//   ....[5]....
        /*00d0*/ 	.word	0x00000b40


	//   ....[6]....
        /*00d4*/ 	.word	0x00000be0


	//   ....[7]....
        /*00d8*/ 	.word	0x00000c60


	//   ....[8]....
        /*00dc*/ 	.word	0x00000cc0


	//   ....[9]....
        /*00e0*/ 	.word	0x00000d00


	//   ....[10]....
        /*00e4*/ 	.word	0x00001cc0


	//   ....[11]....
        /*00e8*/ 	.word	0x00001d20


	//   ....[12]....
        /*00ec*/ 	.word	0x00001d80


	//   ....[13]....
        /*00f0*/ 	.word	0x00001de0


	//   ....[14]....
        /*00f4*/ 	.word	0x00001e40


	//----- nvinfo : EIATTR_VRC_CTA_INIT_COUNT
	.align		4
.L_257:
        /*00f8*/ 	.byte	0x02, 0x4a
	.zero		1
	.zero		1


	//----- nvinfo : EIATTR_EXIT_INSTR_OFFSETS
	.align		4
        /*00fc*/ 	.byte	0x04, 0x1c
        /*00fe*/ 	.short	(.L_259 - .L_258)


	//   ....[0]....
.L_258:
        /*0100*/ 	.word	0x00000080


	//   ....[1]....
        /*0104*/ 	.word	0x000000c0


	//   ....[2]....
        /*0108*/ 	.word	0x00001f60


	//   ....[3]....
        /*010c*/ 	.word	0x00001fb0


	//----- nvinfo : EIATTR_MAX_THREADS
	.align		4
.L_259:
        /*0110*/ 	.byte	0x04, 0x05
        /*0112*/ 	.short	(.L_261 - .L_260)
.L_260:
        /*0114*/ 	.word	0x00000100
        /*0118*/ 	.word	0x00000001
        /*011c*/ 	.word	0x00000001


	//----- nvinfo : EIATTR_CRS_STACK_SIZE
	.align		4
.L_261:
        /*0120*/ 	.byte	0x04, 0x1e
        /*0122*/ 	.short	(.L_263 - .L_262)
.L_262:
        /*0124*/ 	.word	0x00000000


	//----- nvinfo : EIATTR_CBANK_PARAM_SIZE
	.align		4
.L_263:
        /*0128*/ 	.byte	0x03, 0x19
        /*012a*/ 	.short	0x001d


	//----- nvinfo : EIATTR_PARAM_CBANK
	.align		4
        /*012c*/ 	.byte	0x04, 0x0a
        /*012e*/ 	.short	(.L_265 - .L_264)
	.align		4
.L_264:
        /*0130*/ 	.word	index@(.nv.constant0._ZN3cub18CUB_300001_SM_10006detail6reduce28DeviceReduceSingleTileKernelINS2_10policy_hubIijN4cuda3std3__44plusIiEEE10Policy1000EN6thrust24THRUST_300001_SM_1000_NS10device_ptrIjEEPijS9_iiNS7_10__identityEEEvT0_T1_T2_T3_T4_T6_)
        /*0134*/ 	.short	0x0380
        /*0136*/ 	.short	0x001d


	//----- nvinfo : EIATTR_SW_WAR
	.align		4
.L_265:
        /*0138*/ 	.byte	0x04, 0x36
        /*013a*/ 	.short	(.L_267 - .L_266)
.L_266:
        /*013c*/ 	.word	0x00000008
.L_267:


//--------------------- .nv.info._ZN3cub18CUB_300001_SM_10006detail11EmptyKernelIvEEvv --------------------------
	.section	.nv.info._ZN3cub18CUB_300001_SM_10006detail11EmptyKernelIvEEvv,"",@"SHT_CUDA_INFO"
	.sectionflags	@""
	.align	4


	//----- nvinfo : EIATTR_CUDA_API_VERSION
	.align		4
        /*0000*/ 	.byte	0x04, 0x37
        /*0002*/ 	.short	(.L_269 - .L_268)
.L_268:
        /*0004*/ 	.word	0x00000082


	//----- nvinfo : EIATTR_SPARSE_MMA_MASK
	.align		4
.L_269:
        /*0008*/ 	.byte	0x03, 0x50
        /*000a*/ 	.short	0x0000


	//----- nvinfo : EIATTR_MAXREG_COUNT
	.align		4
        /*000c*/ 	.byte	0x03, 0x1b
        /*000e*/ 	.short	0x00ff


	//----- nvinfo : EIATTR_MERCURY_ISA_VERSION
	.align		4
        /*0010*/ 	.byte	0x03, 0x5f
        /*0012*/ 	.short	0x0101


	//----- nvinfo : EIATTR_VRC_CTA_INIT_COUNT
	.align		4
        /*0014*/ 	.byte	0x02, 0x4a
	.zero		1
	.zero		1


	//----- nvinfo : EIATTR_EXIT_INSTR_OFFSETS
	.align		4
        /*0018*/ 	.byte	0x04, 0x1c
        /*001a*/ 	.short	(.L_271 - .L_270)


	//   ....[0]....
.L_270:
        /*001c*/ 	.word	0x00000010


	//----- nvinfo : EIATTR_SW_WAR
	.align		4
.L_271:
        /*0020*/ 	.byte	0x04, 0x36
        /*0022*/ 	.short	(.L_273 - .L_272)
.L_272:
        /*0024*/ 	.word	0x00000008
.L_273:


//--------------------- .nv.info._Z16imprimeRespostasPji --------------------------
	.section	.nv.info._Z16imprimeRespostasPji,"",@"SHT_CUDA_INFO"
	.sectionflags	@""
	.align	4


	//----- nvinfo : EIATTR_CUDA_API_VERSION
	.align		4
        /*0000*/ 	.byte	0x04, 0x37
        /*0002*/ 	.short	(.L_275 - .L_274)
.L_274:
        /*0004*/ 	.word	0x00000082


	//----- nvinfo : EIATTR_KPARAM_INFO
	.align		4
.L_275:
        /*0008*/ 	.byte	0x04, 0x17
        /*000a*/ 	.short	(.L_277 - .L_276)
.L_276:
        /*000c*/ 	.word	0x00000000
        /*0010*/ 	.short	0x0001
        /*0012*/ 	.short	0x0008
        /*0014*/ 	.byte	0x00, 0xf0, 0x11, 0x00


	//----- nvinfo : EIATTR_KPARAM_INFO
	.align		4
.L_277:
        /*0018*/ 	.byte	0x04, 0x17
        /*001a*/ 	.short	(.L_279 - .L_278)
.L_278:
        /*001c*/ 	.word	0x00000000
        /*0020*/ 	.short	0x0000
        /*0022*/ 	.short	0x0000
        /*0024*/ 	.byte	0x00, 0xf5, 0x21, 0x00


	//----- nvinfo : EIATTR_SPARSE_MMA_MASK
	.align		4
.L_279:
        /*0028*/ 	.byte	0x03, 0x50
        /*002a*/ 	.short	0x0000


	//----- nvinfo : EIATTR_MAXREG_COUNT
	.align		4
        /*002c*/ 	.byte	0x03, 0x1b
        /*002e*/ 	.short	0x00ff


	//----- nvinfo : EIATTR_EXTERNS
	.align		4
        /*0030*/ 	.byte	0x04, 0x0f
        /*0032*/ 	.short	(.L_281 - .L_280)


	//   ....[0]....
	.align		4
.L_280:
        /*0034*/ 	.word	index@(vprintf)


	//----- nvinfo : EIATTR_MERCURY_ISA_VERSION
	.align		4
.L_281:
        /*0038*/ 	.byte	0x03, 0x5f
        /*003a*/ 	.short	0x0101


	//----- nvinfo : EIATTR_VRC_CTA_INIT_COUNT
	.align		4
        /*003c*/ 	.byte	0x02, 0x4a
	.zero		1
	.zero		1


	//----- nvinfo : EIATTR_SYSCALL_OFFSETS
	.align		4
        /*0040*/ 	.byte	0x04, 0x46
        /*0042*/ 	.short	(.L_283 - .L_282)


	//   ....[0]....
.L_282:
        /*0044*/ 	.word	0x00000280


	//   ....[1]....
        /*0048*/ 	.word	0x00000320


	//   ....[2]....
        /*004c*/ 	.word	0x000003c0


	//   ....[3]....
        /*0050*/ 	.word	0x00000460


	//   ....[4]....
        /*0054*/ 	.word	0x00000500


	//   ....[5]....
        /*0058*/ 	.word	0x000005a0


	//   ....[6]....
        /*005c*/ 	.word	0x00000640


	//   ....[7]....
        /*0060*/ 	.word	0x000006e0


	//   ....[8]....
        /*0064*/ 	.word	0x00000780


	//   ....[9]....
        /*0068*/ 	.word	0x00000820


	//   ....[10]....
        /*006c*/ 	.word	0x000008c0


	//   ....[11]....
        /*0070*/ 	.word	0x00000960


	//   ....[12]....
        /*0074*/ 	.word	0x00000a00


	//   ....[13]....
        /*0078*/ 	.word	0x00000aa0


	//   ....[14]....
        /*007c*/ 	.word	0x00000b40


	//   ....[15]....
        /*0080*/ 	.word	0x00000be0


	//   ....[16]....
        /*0084*/ 	.word	0x00000da0


	//   ....[17]....
        /*0088*/ 	.word	0x00000e40


	//   ....[18]....
        /*008c*/ 	.word	0x00000ee0


	//   ....[19]....
        /*0090*/ 	.word	0x00000f80


	//   ....[20]....
        /*0094*/ 	.word	0x00001020


	//   ....[21]....
        /*0098*/ 	.word	0x000010c0


	//   ....[22]....
        /*009c*/ 	.word	0x00001160


	//   ....[23]....
        /*00a0*/ 	.word	0x00001200


	//   ....[24]....
        /*00a4*/ 	.word	0x00001390


	//   ....[25]....
        /*00a8*/ 	.word	0x00001430


	//   ....[26]....
        /*00ac*/ 	.word	0x000014d0


	//   ....[27]....
        /*00b0*/ 	.word	0x00001570


	//   ....[28]....
        /*00b4*/ 	.word	0x00001710


	//----- nvinfo : EIATTR_EXIT_INSTR_OFFSETS
	.align		4
.L_283:
        /*00b8*/ 	.byte	0x04, 0x1c
        /*00ba*/ 	.short	(.L_285 - .L_284)


	//   ....[0]....
.L_284:
        /*00bc*/ 	.word	0x00000070


	//   ....[1]....
        /*00c0*/ 	.word	0x00000c60


	//   ....[2]....
        /*00c4*/ 	.word	0x00001250


	//   ....[3]....
        /*00c8*/ 	.word	0x000015c0


	//   ....[4]....
        /*00cc*/ 	.word	0x00001760


	//----- nvinfo : EIATTR_CRS_STACK_SIZE
	.align		4
.L_285:
        /*00d0*/ 	.byte	0x04, 0x1e
        /*00d2*/ 	.short	(.L_287 - .L_286)
.L_286:
        /*00d4*/ 	.word	0x00000000


	//----- nvinfo : EIATTR_CBANK_PARAM_SIZE
	.align		4
.L_287:
        /*00d8*/ 	.byte	0x03, 0x19
        /*00da*/ 	.short	0x000c


	//----- nvinfo : EIATTR_PARAM_CBANK
	.align		4
        /*00dc*/ 	.byte	0x04, 0x0a
        /*00de*/ 	.short	(.L_289 - .L_288)
	.align		4
.L_288:
        /*00e0*/ 	.word	index@(.nv.constant0._Z16imprimeRespostasPji)
        /*00e4*/ 	.short	0x0380
        /*00e6*/ 	.short	0x000c


	//----- nvinfo : EIATTR_SW_WAR
	.align		4
.L_289:
        /*00e8*/ 	.byte	0x04, 0x36
        /*00ea*/ 	.short	(.L_291 - .L_290)
.L_290:
        /*00ec*/ 	.word	0x00000008
.L_291:


//--------------------- .nv.info._Z16resolveTabuleiroPji --------------------------
	.section	.nv.info._Z16resolveTabuleiroPji,"",@"SHT_CUDA_INFO"
	.sectionflags	@""
	.align	4


	//----- nvinfo : EIATTR_CUDA_API_VERSION
	.align		4
        /*0000*/ 	.byte	0x04, 0x37
        /*0002*/ 	.short	(.L_293 - .L_292)
.L_292:
        /*0004*/ 	.word	0x00000082


	//----- nvinfo : EIATTR_KPARAM_INFO
	.align		4
.L_293:
        /*0008*/ 	.byte	0x04, 0x17
        /*000a*/ 	.short	(.L_295 - .L_294)
.L_294:
        /*000c*/ 	.word	0x00000000
        /*0010*/ 	.short	0x0001
        /*0012*/ 	.short	0x0008
        /*0014*/ 	.byte	0x00, 0xf0, 0x11, 0x00


	//----- nvinfo : EIATTR_KPARAM_INFO
	.align		4
.L_295:
        /*0018*/ 	.byte	0x04, 0x17
        /*001a*/ 	.short	(.L_297 - .L_296)
.L_296:
        /*001c*/ 	.word	0x00000000
        /*0020*/ 	.short	0x0000
        /*0022*/ 	.short	0x0000
        /*0024*/ 	.byte	0x00, 0xf5, 0x21, 0x00


	//----- nvinfo : EIATTR_SPARSE_MMA_MASK
	.align		4
.L_297:
        /*0028*/ 	.byte	0x03, 0x50
        /*002a*/ 	.short	0x0000


	//----- nvinfo : EIATTR_MAXREG_COUNT
	.align		4
        /*002c*/ 	.byte	0x03, 0x1b
        /*002e*/ 	.short	0x00ff


	//----- nvinfo : EIATTR_MERCURY_ISA_VERSION
	.align		4
        /*0030*/ 	.byte	0x03, 0x5f
        /*0032*/ 	.short	0x0101


	//----- nvinfo : EIATTR_VRC_CTA_INIT_COUNT
	.align		4
        /*0034*/ 	.byte	0x02, 0x4a
	.zero		1
	.zero		1


	//----- nvinfo : EIATTR_EXIT_INSTR_OFFSETS
	.align		4
        /*0038*/ 	.byte	0x04, 0x1c
        /*003a*/ 	.short	(.L_299 - .L_298)


	//   ....[0]....
.L_298:
        /*003c*/ 	.word	0x00000100


	//   ....[1]....
        /*0040*/ 	.word	0x00000140


	//   ....[2]....
        /*0044*/ 	.word	0x000005a0


	//   ....[3]....
        /*0048*/ 	.word	0x00000730


	//   ....[4]....
        /*004c*/ 	.word	0x00000aa0


	//   ....[5]....
        /*0050*/ 	.word	0x00000ae0


	//----- nvinfo : EIATTR_CRS_STACK_SIZE
	.align		4
.L_299:
        /*0054*/ 	.byte	0x04, 0x1e
        /*0056*/ 	.short	(.L_301 - .L_300)
.L_300:
        /*0058*/ 	.word	0x00000000


	//----- nvinfo : EIATTR_CBANK_PARAM_SIZE
	.align		4
.L_301:
        /*005c*/ 	.byte	0x03, 0x19
        /*005e*/ 	.short	0x000c


	//----- nvinfo : EIATTR_PARAM_CBANK
	.align		4
        /*0060*/ 	.byte	0x04, 0x0a
        /*0062*/ 	.short	(.L_303 - .L_302)
	.align		4
.L_302:
        /*0064*/ 	.word	index@(.nv.constant0._Z16resolveTabuleiroPji)
        /*0068*/ 	.short	0x0380
        /*006a*/ 	.short	0x000c


	//----- nvinfo : EIATTR_SW_WAR
	.align		4
.L_303:
        /*006c*/ 	.byte	0x04, 0x36
        /*006e*/ 	.short	(.L_305 - .L_304)
.L_304:
        /*0070*/ 	.word	0x00000008
.L_305:


//--------------------- .nv.callgraph             --------------------------
	.section	.nv.callgraph,"",@"SHT_CUDA_CALLGRAPH"
	.align	4
	.sectionentsize	8
	.align		4
        /*0000*/ 	.word	0x00000000
	.align		4
        /*0004*/ 	.word	0xffffffff
	.align		4
        /*0008*/ 	.word	index@(_Z16imprimeRespostasPji)
	.align		4
        /*000c*/ 	.word	index@(vprintf)
	.align		4
        /*0010*/ 	.word	0x00000000
	.align		4
        /*0014*/ 	.word	0xfffffffe
	.align		4
        /*0018*/ 	.word	0x00000000
	.align		4
        /*001c*/ 	.word	0xfffffffd
	.align		4
        /*0020*/ 	.word	0x00000000
	.align		4
        /*0024*/ 	.word	0xfffffffc


//--------------------- .nv.constant4             --------------------------
	.section	.nv.constant4,"a",@progbits
	.align	8
	.align		8
.nv.constant4:
        /*0000*/ 	.dword	_ZN34_INTERNAL_5204d545_4_k_cu_edcffb8d4cuda3std3__45__cpo5beginE
	.align		8
        /*0008*/ 	.dword	_ZN34_INTERNAL_5204d545_4_k_cu_edcffb8d4cuda3std3__45__cpo3endE
	.align		8
        /*0010*/ 	.dword	_ZN34_INTERNAL_5204d545_4_k_cu_edcffb8d4cuda3std3__45__cpo6cbeginE
	.align		8
        /*0018*/ 	.dword	_ZN34_INTERNAL_5204d545_4_k_cu_edcffb8d4cuda3std3__45__cpo4cendE
	.align		8
        /*0020*/ 	.dword	_ZN34_INTERNAL_5204d545_4_k_cu_edcffb8d4cuda3std3__45__cpo6rbeginE
	.align		8
        /*0028*/ 	.dword	_ZN34_INTERNAL_5204d545_4_k_cu_edcffb8d4cuda3std3__45__cpo4rendE
	.align		8
        /*0030*/ 	.dword	_ZN34_INTERNAL_5204d545_4_k_cu_edcffb8d4cuda3std3__45__cpo7crbeginE
	.align		8
        /*0038*/ 	.dword	_ZN34_INTERNAL_5204d545_4_k_cu_edcffb8d4cuda3std3__45__cpo5crendE
	.align		8
        /*0040*/ 	.dword	_ZN34_INTERNAL_5204d545_4_k_cu_edcffb8d4cuda3std3__436_GLOBAL__N__5204d545_4_k_cu_edcffb8d6ignoreE
	.align		8
        /*0048*/ 	.dword	_ZN34_INTERNAL_5204d545_4_k_cu_edcffb8d4cuda3std3__419piecewise_constructE
	.align		8
        /*0050*/ 	.dword	_ZN34_INTERNAL_5204d545_4_k_cu_edcffb8d4cuda3std3__48in_placeE
	.align		8
        /*0058*/ 	.dword	_ZN34_INTERNAL_5204d545_4_k_cu_edcffb8d4cuda3std3__420unreachable_sentinelE
	.align		8
        /*0060*/ 	.dword	_ZN34_INTERNAL_5204d545_4_k_cu_edcffb8d4cuda3std3__47nulloptE
	.align		8
        /*0068*/ 	.dword	_ZN34_INTERNAL_5204d545_4_k_cu_edcffb8d4cuda3std3__48unexpectE
	.align		8
        /*0070*/ 	.dword	_ZN34_INTERNAL_5204d545_4_k_cu_edcffb8d4cuda3std6ranges3__45__cpo4swapE
	.align		8
        /*0078*/ 	.dword	_ZN34_INTERNAL_5204d545_4_k_cu_edcffb8d4cuda3std6ranges3__45__cpo9iter_moveE
	.align		8
        /*0080*/ 	.dword	_ZN34_INTERNAL_5204d545_4_k_cu_edcffb8d4cuda3std6ranges3__45__cpo5beginE
	.align		8
        /*0088*/ 	.dword	_ZN34_INTERNAL_5204d545_4_k_cu_edcffb8d4cuda3std6ranges3__45__cpo3endE
	.align		8
        /*0090*/ 	.dword	_ZN34_INTERNAL_5204d545_4_k_cu_edcffb8d4cuda3std6ranges3__45__cpo6cbeginE
	.align		8
        /*0098*/ 	.dword	_ZN34_INTERNAL_5204d545_4_k_cu_edcffb8d4cuda3std6ranges3__45__cpo4cendE
	.align		8
        /*00a0*/ 	.dword	_ZN34_INTERNAL_5204d545_4_k_cu_edcffb8d4cuda3std6ranges3__45__cpo7advanceE
	.align		8
        /*00a8*/ 	.dword	_ZN34_INTERNAL_5204d545_4_k_cu_edcffb8d4cuda3std6ranges3__45__cpo9iter_swapE
	.align		8
        /*00b0*/ 	.dword	_ZN34_INTERNAL_5204d545_4_k_cu_edcffb8d4cuda3std6ranges3__45__cpo4nextE
	.align		8
        /*00b8*/ 	.dword	_ZN34_INTERNAL_5204d545_4_k_cu_edcffb8d4cuda3std6ranges3__45__cpo4prevE
	.align		8
        /*00c0*/ 	.dword	_ZN34_INTERNAL_5204d545_4_k_cu_edcffb8d4cuda3std6ranges3__45__cpo4dataE
	.align		8
        /*00c8*/ 	.dword	_ZN34_INTERNAL_5204d545_4_k_cu_edcffb8d4cuda3std6ranges3__45__cpo5cdataE
	.align		8
        /*00d0*/ 	.dword	_ZN34_INTERNAL_5204d545_4_k_cu_edcffb8d4cuda3std6ranges3__45__cpo4sizeE
	.align		8
        /*00d8*/ 	.dword	_ZN34_INTERNAL_5204d545_4_k_cu_edcffb8d4cuda3std6ranges3__45__cpo5ssizeE
	.align		8
        /*00e0*/ 	.dword	_ZN34_INTERNAL_5204d545_4_k_cu_edcffb8d4cuda3std6ranges3__45__cpo8distanceE
	.align		8
        /*00e8*/ 	.dword	_ZN34_INTERNAL_5204d545_4_k_cu_edcffb8d6thrust24THRUST_300001_SM_1000_NS8cuda_cub3parE
	.align		8
        /*00f0*/ 	.dword	_ZN34_INTERNAL_5204d545_4_k_cu_edcffb8d6thrust24THRUST_300001_SM_1000_NS8cuda_cub10par_nosyncE
	.align		8
        /*00f8*/ 	.dword	_ZN34_INTERNAL_5204d545_4_k_cu_edcffb8d6thrust24THRUST_300001_SM_1000_NS6system6detail10sequential3seqE
	.align		8
        /*0100*/ 	.dword	_ZN34_INTERNAL_5204d545_4_k_cu_edcffb8d6thrust24THRUST_300001_SM_1000_NS6system3cpp3parE
	.align		8
        /*0108*/ 	.dword	_ZN34_INTERNAL_5204d545_4_k_cu_edcffb8d6thrust24THRUST_300001_SM_1000_NS12placeholders2_1E
	.align		8
        /*0110*/ 	.dword	_ZN34_INTERNAL_5204d545_4_k_cu_edcffb8d6thrust24THRUST_300001_SM_1000_NS12placeholders2_2E
	.align		8
        /*0118*/ 	.dword	_ZN34_INTERNAL_5204d545_4_k_cu_edcffb8d6thrust24THRUST_300001_SM_1000_NS12placeholders2_3E
	.align		8
        /*0120*/ 	.dword	_ZN34_INTERNAL_5204d545_4_k_cu_edcffb8d6thrust24THRUST_300001_SM_1000_NS12placeholders2_4E
	.align		8
        /*0128*/ 	.dword	_ZN34_INTERNAL_5204d545_4_k_cu_edcffb8d6thrust24THRUST_300001_SM_1000_NS12placeholders2_5E
	.align		8
        /*0130*/ 	.dword	_ZN34_INTERNAL_5204d545_4_k_cu_edcffb8d6thrust24THRUST_300001_SM_1000_NS12placeholders2_6E
	.align		8
        /*0138*/ 	.dword	_ZN34_INTERNAL_5204d545_4_k_cu_edcffb8d6thrust24THRUST_300001_SM_1000_NS12placeholders2_7E
	.align		8
        /*0140*/ 	.dword	_ZN34_INTERNAL_5204d545_4_k_cu_edcffb8d6thrust24THRUST_300001_SM_1000_NS12placeholders2_8E
	.align		8
        /*0148*/ 	.dword	_ZN34_INTERNAL_5204d545_4_k_cu_edcffb8d6thrust24THRUST_300001_SM_1000_NS12placeholders2_9E
	.align		8
        /*0150*/ 	.dword	_ZN34_INTERNAL_5204d545_4_k_cu_edcffb8d6thrust24THRUST_300001_SM_1000_NS12placeholders3_10E
	.align		8
        /*0158*/ 	.dword	_ZN34_INTERNAL_5204d545_4_k_cu_edcffb8d6thrust24THRUST_300001_SM_1000_NS3seqE
	.align		8
        /*0160*/ 	.dword	_ZN34_INTERNAL_5204d545_4_k_cu_edcffb8d6thrust24THRUST_300001_SM_1000_NS6deviceE
	.align		8
        /*0168*/ 	.dword	$str
	.align		8
        /*0170*/ 	.dword	vprintf


//--------------------- .text._ZN3cub18CUB_300001_SM_10006detail6reduce28DeviceReduceSingleTileKernelINS2_10policy_hubIiyN4cuda3std3__44plusIiEEE10Policy1000EPiSC_iS9_iiNS7_10__identityEEEvT0_T1_T2_T3_T4_T6_ --------------------------
	.section	.text._ZN3cub18CUB_300001_SM_10006detail6reduce28DeviceReduceSingleTileKernelINS2_10policy_hubIiyN4cuda3std3__44plusIiEEE10Policy1000EPiSC_iS9_iiNS7_10__identityEEEvT0_T1_T2_T3_T4_T6_,"ax",@progbits
	.align	128
        .global         _ZN3cub18CUB_300001_SM_10006detail6reduce28DeviceReduceSingleTileKernelINS2_10policy_hubIiyN4cuda3std3__44plusIiEEE10Policy1000EPiSC_iS9_iiNS7_10__identityEEEvT0_T1_T2_T3_T4_T6_
        .type           _ZN3cub18CUB_300001_SM_10006detail6reduce28DeviceReduceSingleTileKernelINS2_10policy_hubIiyN4cuda3std3__44plusIiEEE10Policy1000EPiSC_iS9_iiNS7_10__identityEEEvT0_T1_T2_T3_T4_T6_,@function
        .size           _ZN3cub18CUB_300001_SM_10006detail6reduce28DeviceReduceSingleTileKernelINS2_10policy_hubIiyN4cuda3std3__44plusIiEEE10Policy1000EPiSC_iS9_iiNS7_10__identityEEEvT0_T1_T2_T3_T4_T6_,(.L_x_286 - _ZN3cub18CUB_300001_SM_10006detail6reduce28DeviceReduceSingleTileKernelINS2_10policy_hubIiyN4cuda3std3__44plusIiEEE10Policy1000EPiSC_iS9_iiNS7_10__identityEEEvT0_T1_T2_T3_T4_T6_)
        .other          _ZN3cub18CUB_300001_SM_10006detail6reduce28DeviceReduceSingleTileKernelINS2_10policy_hubIiyN4cuda3std3__44plusIiEEE10Policy1000EPiSC_iS9_iiNS7_10__identityEEEvT0_T1_T2_T3_T4_T6_,@"STO_CUDA_ENTRY STV_DEFAULT"
_ZN3cub18CUB_300001_SM_10006detail6reduce28DeviceReduceSingleTileKernelINS2_10policy_hubIiyN4cuda3std3__44plusIiEEE10Policy1000EPiSC_iS9_iiNS7_10__identityEEEvT0_T1_T2_T3_T4_T6_:
.text._ZN3cub18CUB_300001_SM_10006detail6reduce28DeviceReduceSingleTileKernelINS2_10policy_hubIiyN4cuda3std3__44plusIiEEE10Policy1000EPiSC_iS9_iiNS7_10__identityEEEvT0_T1_T2_T3_T4_T6_:
[----:B------:R-:W-:Y:S01]  /*0000*/  LDC R1, c[0x0][0x37c] ;  /* 0x0000df00ff017b82 */ /* 0x000fe20000000800 */
[----:B------:R-:W0:Y:S01]  /*0010*/  LDCU UR4, c[0x0][0x390] ;  /* 0x00007200ff0477ac */ /* 0x000e220008000800 */
[----:B------:R-:W1:Y:S01]  /*0020*/  LDCU.64 UR6, c[0x0][0x358] ;  /* 0x00006b00ff0677ac */ /* 0x000e620008000a00 */
[----:B0-----:R-:W-:-:S05]  /*0030*/  IMAD.U32 R20, RZ, RZ, UR4 ;  /* 0x00000004ff147e24 */ /* 0x001fca000f8e00ff */
[----:B------:R-:W-:-:S13]  /*0040*/  ISETP.NE.AND P0, PT, R20, RZ, PT ;  /* 0x000000ff1400720c */ /* 0x000fda0003f05270 */
[----:B-1----:R-:W-:Y:S05]  /*0050*/  @P0 BRA `(.L_x_0) ;  /* 0x00000000001c0947 */ /* 0x002fea0003800000 */
[----:B------:R-:W0:Y:S02]  /*0060*/  S2R R0, SR_TID.X ;  /* 0x0000000000007919 */ /* 0x000e240000002100 */
[----:B0-----:R-:W-:-:S13]  /*0070*/  ISETP.NE.AND P0, PT, R0, RZ, PT ;  /* 0x000000ff0000720c */ /* 0x001fda0003f05270 */
[----:B------:R-:W-:Y:S05]  /*0080*/  @P0 EXIT ;  /* 0x000000000000094d */ /* 0x000fea0003800000 */
[----:B------:R-:W0:Y:S08]  /*0090*/  LDC R5, c[0x0][0x398] ;  /* 0x0000e600ff057b82 */ /* 0x000e300000000800 */
[----:B------:R-:W0:Y:S02]  /*00a0*/  LDC.64 R2, c[0x0][0x388] ;  /* 0x0000e200ff027b82 */ /* 0x000e240000000a00 */
[----:B0-----:R-:W-:Y:S01]  /*00b0*/  STG.E desc[UR6][R2.64], R5 ;  /* 0x0000000502007986 */ /* 0x001fe2000c101906 */
[----:B------:R-:W-:Y:S05]  /*00c0*/  EXIT ;  /* 0x000000000000794d */ /* 0x000fea0003800000 */
.L_x_0:
[----:B------:R-:W0:Y:S01]  /*00d0*/  LDCU UR4, c[0x0][0x380] ;  /* 0x00007000ff0477ac */ /* 0x000e220008000800 */
[----:B------:R-:W-:Y:S01]  /*00e0*/  BSSY.RECONVERGENT B0, `(.L_x_1) ;  /* 0x0000385000007945 */ /* 0x000fe20003800200 */
[----:B0-----:R-:W-:-:S09]  /*00f0*/  ULOP3.LUT UP0, URZ, UR4, 0xf, URZ, 0xc0, !UPT ;  /* 0x0000000f04ff7892 */ /* 0x001fd2000f80c0ff */
[----:B------:R-:W-:Y:S05]  /*0100*/  BRA.U UP0, `(.L_x_2) ;  /* 0x0000001900d87547 */ /* 0x000fea000b800000 */
[----:B------:R-:W-:-:S13]  /*0110*/  ISETP.GT.AND P0, PT, R20, 0xfff, PT ;  /* 0x00000fff1400780c */ /* 0x000fda0003f04270 */
[----:B------:R-:W-:Y:S05]  /*0120*/  @P0 BRA `(.L_x_3) ;  /* 0x0000000c008c0947 */ /* 0x000fea0003800000 */
[----:B------:R-:W0:Y:S01]  /*0130*/  S2R R9, SR_TID.X ;  /* 0x0000000000097919 */ /* 0x000e220000002100 */
[----:B------:R-:W-:Y:S01]  /*0140*/  BSSY.RECONVERGENT B1, `(.L_x_4) ;  /* 0x0000009000017945 */ /* 0x000fe20003800200 */
[----:B------:R-:W-:Y:S01]  /*0150*/  IMAD.MOV.U32 R0, RZ, RZ, RZ ;  /* 0x000000ffff007224 */ /* 0x000fe200078e00ff */
[----:B0-----:R-:W-:Y:S01]  /*0160*/  ISETP.GE.AND P0, PT, R9, R20, PT ;  /* 0x000000140900720c */ /* 0x001fe20003f06270 */
[----:B------:R-:W-:-:S12]  /*0170*/  IMAD.MOV.U32 R11, RZ, RZ, R9 ;  /* 0x000000ffff0b7224 */ /* 0x000fd800078e0009 */
[----:B------:R-:W-:Y:S05]  /*0180*/  @P0 BRA `(.L_x_5) ;  /* 0x0000000000100947 */ /* 0x000fea0003800000 */
[----:B------:R-:W0:Y:S02]  /*0190*/  LDC.64 R2, c[0x0][0x380] ;  /* 0x0000e000ff027b82 */ /* 0x000e240000000a00 */
[----:B0-----:R-:W-:-:S05]  /*01a0*/  IMAD.WIDE.U32 R2, R9, 0x4, R2 ;  /* 0x0000000409027825 */ /* 0x001fca00078e0002 */
[----:B------:R0:W5:Y:S01]  /*01b0*/  LDG.E.CONSTANT R0, desc[UR6][R2.64] ;  /* 0x0000000602007981 */ /* 0x000162000c1e9900 */
[----:B------:R-:W-:-:S07]  /*01c0*/  VIADD R11, R9, 0x100 ;  /* 0x00000100090b7836 */ /* 0x000fce0000000000 */
.L_x_5:
[----:B------:R-:W-:Y:S05]  /*01d0*/  BSYNC.RECONVERGENT B1 ;  /* 0x0000000000017941 */ /* 0x000fea0003800200 */
.L_x_4:
[----:B------:R-:W-:Y:S01]  /*01e0*/  ISETP.GE.AND P0, PT, R11, R20, PT ;  /* 0x000000140b00720c */ /* 0x000fe20003f06270 */
[----:B------:R-:W-:-:S12]  /*01f0*/  BSSY.RECONVERGENT B1, `(.L_x_6) ;  /* 0x0000066000017945 */ /* 0x000fd80003800200 */
[----:B------:R-:W-:Y:S05]  /*0200*/  @P0 BRA `(.L_x_7) ;  /* 0x0000000400900947 */ /* 0x000fea0003800000 */
[----:B0-----:R-:W-:Y:S01]  /*0210*/  LOP3.LUT R3, RZ, R11, RZ, 0x33, !PT ;  /* 0x0000000bff037212 */ /* 0x001fe200078e33ff */
[----:B------:R-:W-:Y:S04]  /*0220*/  BSSY.RECONVERGENT B2, `(.L_x_8) ;  /* 0x0000015000027945 */ /* 0x000fe80003800200 */
[----:B------:R-:W-:-:S05]  /*0230*/  IMAD.IADD R4, R3, 0x1, R20 ;  /* 0x0000000103047824 */ /* 0x000fca00078e0214 */
[C---:B------:R-:W-:Y:S02]  /*0240*/  LOP3.LUT R2, R4.reuse, 0x300, RZ, 0xc0, !PT ;  /* 0x0000030004027812 */ /* 0x040fe400078ec0ff */
[----:B------:R-:W-:Y:S02]  /*0250*/  ISETP.GE.U32.AND P1, PT, R4, 0x300, PT ;  /* 0x000003000400780c */ /* 0x000fe40003f26070 */
[----:B------:R-:W-:-:S13]  /*0260*/  ISETP.NE.AND P0, PT, R2, 0x300, PT ;  /* 0x000003000200780c */ /* 0x000fda0003f05270 */
[----:B------:R-:W-:Y:S05]  /*0270*/  @!P0 BRA `(.L_x_9) ;  /* 0x00000000003c8947 */ /* 0x000fea0003800000 */
[----:B------:R-:W0:Y:S01]  /*0280*/  LDC.64 R2, c[0x0][0x380] ;  /* 0x0000e000ff027b82 */ /* 0x000e220000000a00 */
[----:B------:R-:W-:-:S04]  /*0290*/  LEA.HI R4, R4, 0x1, RZ, 0x18 ;  /* 0x0000000104047811 */ /* 0x000fc800078fc0ff */
[----:B------:R-:W-:-:S05]  /*02a0*/  LOP3.LUT R4, R4, 0x3, RZ, 0xc0, !PT ;  /* 0x0000000304047812 */ /* 0x000fca00078ec0ff */
[----:B------:R-:W-:Y:S02]  /*02b0*/  IMAD.MOV R4, RZ, RZ, -R4 ;  /* 0x000000ffff047224 */ /* 0x000fe400078e0a04 */
[----:B0-----:R-:W-:-:S04]  /*02c0*/  IMAD.WIDE.U32 R2, R11, 0x4, R2 ;  /* 0x000000040b027825 */ /* 0x001fc800078e0002 */
[----:B------:R-:W-:-:S07]  /*02d0*/  IMAD.MOV.U32 R5, RZ, RZ, R3 ;  /* 0x000000ffff057224 */ /* 0x000fce00078e0003 */
.L_x_10:
[----:B------:R-:W-:-:S06]  /*02e0*/  IMAD.MOV.U32 R3, RZ, RZ, R5 ;  /* 0x000000ffff037224 */ /* 0x000fcc00078e0005 */
[----:B------:R0:W2:Y:S01]  /*02f0*/  LDG.E.CONSTANT R3, desc[UR6][R2.64] ;  /* 0x0000000602037981 */ /* 0x0000a2000c1e9900 */
[----:B------:R-:W-:Y:S02]  /*0300*/  VIADD R4, R4, 0x1 ;  /* 0x0000000104047836 */ /* 0x000fe40000000000 */
[----:B------:R-:W-:-:S03]  /*0310*/  VIADD R11, R11, 0x100 ;  /* 0x000001000b0b7836 */ /* 0x000fc60000000000 */
[----:B------:R-:W-:Y:S02]  /*0320*/  ISETP.NE.AND P0, PT, R4, RZ, PT ;  /* 0x000000ff0400720c */ /* 0x000fe40003f05270 */
[----:B0-----:R-:W-:-:S05]  /*0330*/  IADD3 R2, P2, PT, R2, 0x400, RZ ;  /* 0x0000040002027810 */ /* 0x001fca0007f5e0ff */
[----:B------:R-:W-:Y:S02]  /*0340*/  IMAD.X R5, RZ, RZ, R5, P2 ;  /* 0x000000ffff057224 */ /* 0x000fe400010e0605 */
[----:B--2--5:R-:W-:-:S04]  /*0350*/  IMAD.IADD R0, R3, 0x1, R0 ;  /* 0x0000000103007824 */ /* 0x024fc800078e0200 */
[----:B------:R-:W-:Y:S05]  /*0360*/  @P0 BRA `(.L_x_10) ;  /* 0xfffffffc00dc0947 */ /* 0x000fea000383ffff */
.L_x_9:
[----:B------:R-:W-:Y:S05]  /*0370*/  BSYNC.RECONVERGENT B2 ;  /* 0x0000000000027941 */ /* 0x000fea0003800200 */
.L_x_8:
[----:B------:R-:W-:Y:S05]  /*0380*/  @!P1 BRA `(.L_x_7) ;  /* 0x0000000400309947 */ /* 0x000fea0003800000 */
[----:B------:R-:W-:Y:S01]  /*0390*/  IMAD.IADD R2, R20, 0x1, -R11 ;  /* 0x0000000114027824 */ /* 0x000fe200078e0a0b */
[----:B------:R-:W-:Y:S01]  /*03a0*/  BSSY.RECONVERGENT B2, `(.L_x_11) ;  /* 0x0000029000027945 */ /* 0x000fe20003800200 */
[----:B------:R-:W-:-:S03]  /*03b0*/  PLOP3.LUT P0, PT, PT, PT, PT, 0x80, 0x8 ;  /* 0x000000000008781c */ /* 0x000fc60003f0f070 */
[----:B------:R-:W-:-:S13]  /*03c0*/  ISETP.GT.AND P1, PT, R2, 0xc00, PT ;  /* 0x00000c000200780c */ /* 0x000fda0003f24270 */
[----:B------:R-:W-:Y:S05]  /*03d0*/  @!P1 BRA `(.L_x_12) ;  /* 0x0000000000949947 */ /* 0x000fea0003800000 */
[----:B------:R-:W-:Y:S01]  /*03e0*/  PLOP3.LUT P0, PT, PT, PT, PT, 0x8, 0x80 ;  /* 0x000000000080781c */ /* 0x000fe20003f0e170 */
[----:B------:R-:W-:-:S12]  /*03f0*/  VIADD R8, R20, 0xfffff400 ;  /* 0xfffff40014087836 */ /* 0x000fd80000000000 */
.L_x_13:
[----:B------:R-:W0:Y:S01]  /*0400*/  LDC.64 R4, c[0x0][0x380] ;  /* 0x0000e000ff047b82 */ /* 0x000e220000000a00 */
[C---:B------:R-:W-:Y:S02]  /*0410*/  VIADD R7, R11.reuse, 0x400 ;  /* 0x000004000b077836 */ /* 0x040fe40000000000 */
[C---:B------:R-:W-:Y:S02]  /*0420*/  VIADD R3, R11.reuse, 0x800 ;  /* 0x000008000b037836 */ /* 0x040fe40000000000 */
[----:B0-----:R-:W-:-:S05]  /*0430*/  IMAD.WIDE R22, R11, 0x4, R4 ;  /* 0x000000040b167825 */ /* 0x001fca00078e0204 */
[----:B------:R-:W2:Y:S01]  /*0440*/  LDG.E.CONSTANT R13, desc[UR6][R22.64] ;  /* 0x00000006160d7981 */ /* 0x000ea2000c1e9900 */
[----:B------:R-:W-:-:S03]  /*0450*/  IMAD.WIDE R6, R7, 0x4, R4 ;  /* 0x0000000407067825 */ /* 0x000fc600078e0204 */
[----:B------:R-:W2:Y:S04]  /*0460*/  LDG.E.CONSTANT R10, desc[UR6][R22.64+0x400] ;  /* 0x00040006160a7981 */ /* 0x000ea8000c1e9900 */
[----:B------:R-:W3:Y:S04]  /*0470*/  LDG.E.CONSTANT R12, desc[UR6][R22.64+0x800] ;  /* 0x00080006160c7981 */ /* 0x000ee8000c1e9900 */
[----:B------:R-:W3:Y:S01]  /*0480*/  LDG.E.CONSTANT R19, desc[UR6][R22.64+0xc00] ;  /* 0x000c000616137981 */ /* 0x000ee2000c1e9900 */
[----:B------:R-:W-:-:S03]  /*0490*/  IMAD.WIDE R2, R3, 0x4, R4 ;  /* 0x0000000403027825 */ /* 0x000fc600078e0204 */
[----:B------:R-:W4:Y:S04]  /*04a0*/  LDG.E.CONSTANT R16, desc[UR6][R6.64] ;  /* 0x0000000606107981 */ /* 0x000f28000c1e9900 */
[----:B------:R-:W4:Y:S01]  /*04b0*/  LDG.E.CONSTANT R15, desc[UR6][R6.64+0x400] ;  /* 0x00040006060f7981 */ /* 0x000f22000c1e9900 */
[----:B------:R-:W-:-:S03]  /*04c0*/  VIADD R25, R11, 0xc00 ;  /* 0x00000c000b197836 */ /* 0x000fc60000000000 */
[----:B------:R-:W4:Y:S04]  /*04d0*/  LDG.E.CONSTANT R14, desc[UR6][R6.64+0x800] ;  /* 0x00080006060e7981 */ /* 0x000f28000c1e9900 */
[----:B------:R-:W4:Y:S01]  /*04e0*/  LDG.E.CONSTANT R21, desc[UR6][R6.64+0xc00] ;  /* 0x000c000606157981 */ /* 0x000f22000c1e9900 */
[----:B------:R-:W-:-:S03]  /*04f0*/  IMAD.WIDE R4, R25, 0x4, R4 ;  /* 0x0000000419047825 */ /* 0x000fc600078e0204 */
[----:B------:R-:W4:Y:S04]  /*0500*/  LDG.E.CONSTANT R18, desc[UR6][R2.64] ;  /* 0x0000000602127981 */ /* 0x000f28000c1e9900 */
[----:B------:R-:W4:Y:S04]  /*0510*/  LDG.E.CONSTANT R17, desc[UR6][R2.64+0x400] ;  /* 0x0004000602117981 */ /* 0x000f28000c1e9900 */
[----:B------:R-:W4:Y:S04]  /*0520*/  LDG.E.CONSTANT R23, desc[UR6][R2.64+0x800] ;  /* 0x0008000602177981 */ /* 0x000f28000c1e9900 */
[----:B------:R-:W4:Y:S04]  /*0530*/  LDG.E.CONSTANT R24, desc[UR6][R2.64+0xc00] ;  /* 0x000c000602187981 */ /* 0x000f28000c1e9900 */
[----:B------:R-:W4:Y:S04]  /*0540*/  LDG.E.CONSTANT R25, desc[UR6][R4.64] ;  /* 0x0000000604197981 */ /* 0x000f28000c1e9900 */
[----:B------:R-:W4:Y:S04]  /*0550*/  LDG.E.CONSTANT R26, desc[UR6][R4.64+0x400] ;  /* 0x00040006041a7981 */ /* 0x000f28000c1e9900 */
[----:B------:R-:W4:Y:S04]  /*0560*/  LDG.E.CONSTANT R22, desc[UR6][R4.64+0x800] ;  /* 0x0008000604167981 */ /* 0x000f28000c1e9900 */
[----:B------:R-:W4:Y:S01]  /*0570*/  LDG.E.CONSTANT R27, desc[UR6][R4.64+0xc00] ;  /* 0x000c0006041b7981 */ /* 0x000f22000c1e9900 */
[----:B------:R-:W-:-:S05]  /*0580*/  VIADD R11, R11, 0x1000 ;  /* 0x000010000b0b7836 */ /* 0x000fca0000000000 */
[----:B------:R-:W-:Y:S02]  /*0590*/  ISETP.GE.AND P1, PT, R11, R8, PT ;  /* 0x000000080b00720c */ /* 0x000fe40003f26270 */
[----:B--2--5:R-:W-:-:S04]  /*05a0*/  IADD3 R10, PT, PT, R10, R13, R0 ;  /* 0x0000000d0a0a7210 */ /* 0x024fc80007ffe000 */
[----:B---3--:R-:W-:-:S04]  /*05b0*/  IADD3 R10, PT, PT, R19, R12, R10 ;  /* 0x0000000c130a7210 */ /* 0x008fc80007ffe00a */
[----:B----4-:R-:W-:-:S04]  /*05c0*/  IADD3 R10, PT, PT, R15, R16, R10 ;  /* 0x000000100f0a7210 */ /* 0x010fc80007ffe00a */
[----:B------:R-:W-:-:S04]  /*05d0*/  IADD3 R10, PT, PT, R21, R14, R10 ;  /* 0x0000000e150a7210 */ /* 0x000fc80007ffe00a */
[----:B------:R-:W-:-:S04]  /*05e0*/  IADD3 R10, PT, PT, R17, R18, R10 ;  /* 0x00000012110a7210 */ /* 0x000fc80007ffe00a */
[----:B------:R-:W-:-:S04]  /*05f0*/  IADD3 R10, PT, PT, R24, R23, R10 ;  /* 0x00000017180a7210 */ /* 0x000fc80007ffe00a */
[----:B------:R-:W-:-:S04]  /*0600*/  IADD3 R25, PT, PT, R26, R25, R10 ;  /* 0x000000191a197210 */ /* 0x000fc80007ffe00a */
[----:B------:R-:W-:Y:S01]  /*0610*/  IADD3 R0, PT, PT, R27, R22, R25 ;  /* 0x000000161b007210 */ /* 0x000fe20007ffe019 */
[----:B------:R-:W-:Y:S06]  /*0620*/  @!P1 BRA `(.L_x_13) ;  /* 0xfffffffc00749947 */ /* 0x000fec000383ffff */
.L_x_12:
[----:B------:R-:W-:Y:S05]  /*0630*/  BSYNC.RECONVERGENT B2 ;  /* 0x0000000000027941 */ /* 0x000fea0003800200 */
.L_x_11:
[----:B------:R-:W-:Y:S01]  /*0640*/  IMAD.IADD R2, R20, 0x1, -R11 ;  /* 0x0000000114027824 */ /* 0x000fe200078e0a0b */
[----:B------:R-:W-:Y:S04]  /*0650*/  BSSY.RECONVERGENT B2, `(.L_x_14) ;  /* 0x0000015000027945 */ /* 0x000fe80003800200 */
[----:B------:R-:W-:-:S13]  /*0660*/  ISETP.GT.AND P1, PT, R2, 0x400, PT ;  /* 0x000004000200780c */ /* 0x000fda0003f24270 */
[----:B------:R-:W-:Y:S05]  /*0670*/  @!P1 BRA `(.L_x_15) ;  /* 0x0000000000489947 */ /* 0x000fea0003800000 */
[----:B------:R-:W0:Y:S01]  /*0680*/  LDC.64 R4, c[0x0][0x380] ;  /* 0x0000e000ff047b82 */ /* 0x000e220000000a00 */
[C---:B------:R-:W-:Y:S02]  /*0690*/  VIADD R13, R11.reuse, 0x400 ;  /* 0x000004000b0d7836 */ /* 0x040fe40000000000 */
[----:B0-----:R-:W-:-:S05]  /*06a0*/  IMAD.WIDE R2, R11, 0x4, R4 ;  /* 0x000000040b027825 */ /* 0x001fca00078e0204 */
[----:B------:R-:W2:Y:S01]  /*06b0*/  LDG.E.CONSTANT R7, desc[UR6][R2.64] ;  /* 0x0000000602077981 */ /* 0x000ea2000c1e9900 */
[----:B------:R-:W-:-:S03]  /*06c0*/  IMAD.WIDE R4, R13, 0x4, R4 ;  /* 0x000000040d047825 */ /* 0x000fc600078e0204 */
[----:B------:R-:W2:Y:S04]  /*06d0*/  LDG.E.CONSTANT R6, desc[UR6][R2.64+0x400] ;  /* 0x0004000602067981 */ /* 0x000ea8000c1e9900 */
[----:B------:R-:W3:Y:S04]  /*06e0*/  LDG.E.CONSTANT R13, desc[UR6][R2.64+0x800] ;  /* 0x00080006020d7981 */ /* 0x000ee8000c1e9900 */
[----:B------:R-:W3:Y:S04]  /*06f0*/  LDG.E.CONSTANT R8, desc[UR6][R2.64+0xc00] ;  /* 0x000c000602087981 */ /* 0x000ee8000c1e9900 */
[----:B------:R-:W4:Y:S04]  /*0700*/  LDG.E.CONSTANT R15, desc[UR6][R4.64] ;  /* 0x00000006040f7981 */ /* 0x000f28000c1e9900 */
[----:B------:R-:W4:Y:S04]  /*0710*/  LDG.E.CONSTANT R10, desc[UR6][R4.64+0x400] ;  /* 0x00040006040a7981 */ /* 0x000f28000c1e9900 */
[----:B------:R-:W4:Y:S04]  /*0720*/  LDG.E.CONSTANT R17, desc[UR6][R4.64+0x800] ;  /* 0x0008000604117981 */ /* 0x000f28000c1e9900 */
[----:B------:R-:W4:Y:S01]  /*0730*/  LDG.E.CONSTANT R12, desc[UR6][R4.64+0xc00] ;  /* 0x000c0006040c7981 */ /* 0x000f22000c1e9900 */
[----:B------:R-:W-:Y:S01]  /*0740*/  PLOP3.LUT P0, PT, PT, PT, PT, 0x8, 0x80 ;  /* 0x000000000080781c */ /* 0x000fe20003f0e170 */
[----:B------:R-:W-:Y:S01]  /*0750*/  VIADD R11, R11, 0x800 ;  /* 0x000008000b0b7836 */ /* 0x000fe20000000000 */
[----:B--2--5:R-:W-:-:S04]  /*0760*/  IADD3 R6, PT, PT, R6, R7, R0 ;  /* 0x0000000706067210 */ /* 0x024fc80007ffe000 */
[----:B---3--:R-:W-:-:S04]  /*0770*/  IADD3 R6, PT, PT, R8, R13, R6 ;  /* 0x0000000d08067210 */ /* 0x008fc80007ffe006 */
[----:B----4-:R-:W-:-:S04]  /*0780*/  IADD3 R6, PT, PT, R10, R15, R6 ;  /* 0x0000000f0a067210 */ /* 0x010fc80007ffe006 */
[----:B------:R-:W-:-:S07]  /*0790*/  IADD3 R0, PT, PT, R12, R17, R6 ;  /* 0x000000110c007210 */ /* 0x000fce0007ffe006 */
.L_x_15:
[----:B------:R-:W-:Y:S05]  /*07a0*/  BSYNC.RECONVERGENT B2 ;  /* 0x0000000000027941 */ /* 0x000fea0003800200 */
.L_x_14:
[----:B------:R-:W-:-:S13]  /*07b0*/  ISETP.LT.OR P0, PT, R11, R20, P0 ;  /* 0x000000140b00720c */ /* 0x000fda0000701670 */
[----:B------:R-:W-:Y:S05]  /*07c0*/  @!P0 BRA `(.L_x_7) ;  /* 0x0000000000208947 */ /* 0x000fea0003800000 */
[----:B------:R-:W0:Y:S02]  /*07d0*/  LDC.64 R2, c[0x0][0x380] ;  /* 0x0000e000ff027b82 */ /* 0x000e240000000a00 */
[----:B0-----:R-:W-:-:S05]  /*07e0*/  IMAD.WIDE R2, R11, 0x4, R2 ;  /* 0x000000040b027825 */ /* 0x001fca00078e0202 */
[----:B------:R-:W2:Y:S04]  /*07f0*/  LDG.E.CONSTANT R5, desc[UR6][R2.64] ;  /* 0x0000000602057981 */ /* 0x000ea8000c1e9900 */
[----:B------:R-:W2:Y:S04]  /*0800*/  LDG.E.CONSTANT R4, desc[UR6][R2.64+0x400] ;  /* 0x0004000602047981 */ /* 0x000ea8000c1e9900 */
[----:B------:R-:W3:Y:S04]  /*0810*/  LDG.E.CONSTANT R7, desc[UR6][R2.64+0x800] ;  /* 0x0008000602077981 */ /* 0x000ee8000c1e9900 */
[----:B------:R-:W3:Y:S01]  /*0820*/  LDG.E.CONSTANT R6, desc[UR6][R2.64+0xc00] ;  /* 0x000c000602067981 */ /* 0x000ee2000c1e9900 */
[----:B--2--5:R-:W-:-:S04]  /*0830*/  IADD3 R0, PT, PT, R4, R5, R0 ;  /* 0x0000000504007210 */ /* 0x024fc80007ffe000 */
[----:B---3--:R-:W-:-:S07]  /*0840*/  IADD3 R0, PT, PT, R6, R7, R0 ;  /* 0x0000000706007210 */ /* 0x008fce0007ffe000 */
.L_x_7:
[----:B------:R-:W-:Y:S05]  /*0850*/  BSYNC.RECONVERGENT B1 ;  /* 0x0000000000017941 */ /* 0x000fea0003800200 */
.L_x_6:
[----:B------:R-:W-:-:S13]  /*0860*/  ISETP.GE.AND P0, PT, R20, 0x100, PT ;  /* 0x000001001400780c */ /* 0x000fda0003f06270 */
[----:B------:R-:W-:Y:S05]  /*0870*/  @!P0 BRA `(.L_x_16) ;  /* 0x0000000000ac8947 */ /* 0x000fea0003800000 */
[----:B------:R-:W1:Y:S01]  /*0880*/  S2R R6, SR_LANEID ;  /* 0x0000000000067919 */ /* 0x000e620000000000 */
[----:B0----5:R-:W0:Y:S01]  /*0890*/  SHFL.DOWN PT, R2, R0, 0x1, 0x1f ;  /* 0x08201f0000027f89 */ /* 0x021e2200000e0000 */
[C---:B-1----:R-:W-:Y:S02]  /*08a0*/  ISETP.GT.AND P0, PT, R6.reuse, 0x1e, PT ;  /* 0x0000001e0600780c */ /* 0x042fe40003f04270 */
[----:B------:R-:W-:Y:S02]  /*08b0*/  ISETP.NE.AND P1, PT, R6, RZ, PT ;  /* 0x000000ff0600720c */ /* 0x000fe40003f25270 */
[----:B0-----:R-:W-:Y:S02]  /*08c0*/  SEL R3, R2, RZ, !P0 ;  /* 0x000000ff02037207 */ /* 0x001fe40004000000 */
[----:B------:R-:W-:-:S03]  /*08d0*/  ISETP.GT.AND P0, PT, R6, 0x1d, PT ;  /* 0x0000001d0600780c */ /* 0x000fc60003f04270 */
[----:B------:R-:W-:-:S05]  /*08e0*/  IMAD.IADD R3, R3, 0x1, R0 ;  /* 0x0000000103037824 */ /* 0x000fca00078e0200 */
[----:B------:R-:W0:Y:S01]  /*08f0*/  SHFL.DOWN PT, R2, R3, 0x2, 0x1f ;  /* 0x08401f0003027f89 */ /* 0x000e2200000e0000 */
[----:B------:R-:W1:Y:S01]  /*0900*/  @!P1 S2R R7, SR_CgaCtaId ;  /* 0x0000000000079919 */ /* 0x000e620000008800 */
[----:B0-----:R-:W-:Y:S02]  /*0910*/  SEL R2, R2, RZ, !P0 ;  /* 0x000000ff02027207 */ /* 0x001fe40004000000 */
[----:B------:R-:W-:-:S03]  /*0920*/  ISETP.GT.AND P0, PT, R6, 0x1b, PT ;  /* 0x0000001b0600780c */ /* 0x000fc60003f04270 */
[----:B------:R-:W-:-:S05]  /*0930*/  IMAD.IADD R2, R3, 0x1, R2 ;  /* 0x0000000103027824 */ /* 0x000fca00078e0202 */
[----:B------:R-:W0:Y:S02]  /*0940*/  SHFL.DOWN PT, R4, R2, 0x4, 0x1f ;  /* 0x08801f0002047f89 */ /* 0x000e2400000e0000 */
[----:B0-----:R-:W-:Y:S02]  /*0950*/  SEL R5, R4, RZ, !P0 ;  /* 0x000000ff04057207 */ /* 0x001fe40004000000 */
[----:B------:R-:W-:Y:S02]  /*0960*/  ISETP.GT.AND P0, PT, R6, 0x17, PT ;  /* 0x000000170600780c */ /* 0x000fe40003f04270 */
[----:B------:R-:W-:Y:S01]  /*0970*/  @!P1 MOV R4, 0x400 ;  /* 0x0000040000049802 */ /* 0x000fe20000000f00 */
[----:B------:R-:W-:Y:S01]  /*0980*/  IMAD.IADD R5, R2, 0x1, R5 ;  /* 0x0000000102057824 */ /* 0x000fe200078e0205 */
[----:B------:R-:W-:Y:S02]  /*0990*/  @!P1 SHF.R.U32.HI R2, RZ, 0x3, R9 ;  /* 0x00000003ff029819 */ /* 0x000fe40000011609 */
[----:B-1----:R-:W-:-:S02]  /*09a0*/  @!P1 LEA R7, R7, R4, 0x18 ;  /* 0x0000000407079211 */ /* 0x002fc400078ec0ff */
[----:B------:R-:W0:Y:S01]  /*09b0*/  SHFL.DOWN PT, R0, R5, 0x8, 0x1f ;  /* 0x09001f0005007f89 */ /* 0x000e2200000e0000 */
[----:B------:R-:W-:-:S05]  /*09c0*/  @!P1 LOP3.LUT R2, R2, 0x7c, RZ, 0xc0, !PT ;  /* 0x0000007c02029812 */ /* 0x000fca00078ec0ff */
[----:B------:R-:W-:Y:S01]  /*09d0*/  @!P1 IMAD.IADD R2, R2, 0x1, R7 ;  /* 0x0000000102029824 */ /* 0x000fe200078e0207 */
[----:B0-----:R-:W-:Y:S02]  /*09e0*/  SEL R0, R0, RZ, !P0 ;  /* 0x000000ff00007207 */ /* 0x001fe40004000000 */
[----:B------:R-:W-:-:S03]  /*09f0*/  ISETP.GT.AND P0, PT, R6, 0xf, PT ;  /* 0x0000000f0600780c */ /* 0x000fc60003f04270 */
[----:B------:R-:W-:-:S05]  /*0a00*/  IMAD.IADD R0, R5, 0x1, R0 ;  /* 0x0000000105007824 */ /* 0x000fca00078e0200 */
[----:B------:R-:W0:Y:S02]  /*0a10*/  SHFL.DOWN PT, R3, R0, 0x10, 0x1f ;  /* 0x0a001f0000037f89 */ /* 0x000e2400000e0000 */
[----:B0-----:R-:W-:Y:S02]  /*0a20*/  SEL R3, R3, RZ, !P0 ;  /* 0x000000ff03037207 */ /* 0x001fe40004000000 */
[----:B------:R-:W-:-:S03]  /*0a30*/  ISETP.NE.AND P0, PT, R9, RZ, PT ;  /* 0x000000ff0900720c */ /* 0x000fc60003f05270 */
[----:B------:R-:W-:-:S05]  /*0a40*/  IMAD.IADD R3, R0, 0x1, R3 ;  /* 0x0000000100037824 */ /* 0x000fca00078e0203 */
[----:B------:R0:W-:Y:S01]  /*0a50*/  @!P1 STS [R2+0x8], R3 ;  /* 0x0000080302009388 */ /* 0x0001e20000000800 */
[----:B------:R-:W-:Y:S06]  /*0a60*/  BAR.SYNC.DEFER_BLOCKING 0x0 ;  /* 0x0000000000007b1d */ /* 0x000fec0000010000 */
[----:B------:R-:W-:Y:S05]  /*0a70*/  @P0 BRA `(.L_x_17) ;  /* 0x0000002c00ac0947 */ /* 0x000fea0003800000 */
[----:B------:R-:W1:Y:S01]  /*0a80*/  S2UR UR5, SR_CgaCtaId ;  /* 0x00000000000579c3 */ /* 0x000e620000008800 */
[----:B------:R-:W-:Y:S02]  /*0a90*/  UMOV UR4, 0x400 ;  /* 0x0000040000047882 */ /* 0x000fe40000000000 */
[----:B-1----:R-:W-:-:S09]  /*0aa0*/  ULEA UR4, UR5, UR4, 0x18 ;  /* 0x0000000405047291 */ /* 0x002fd2000f8ec0ff */
[----:B------:R-:W-:Y:S04]  /*0ab0*/  LDS R0, [UR4+0xc] ;  /* 0x00000c04ff007984 */ /* 0x000fe80008000800 */
[----:B------:R-:W1:Y:S04]  /*0ac0*/  LDS.128 R4, [UR4+0x10] ;  /* 0x00001004ff047984 */ /* 0x000e680008000c00 */
[----:B------:R-:W2:Y:S01]  /*0ad0*/  LDS.64 R8, [UR4+0x20] ;  /* 0x00002004ff087984 */ /* 0x000ea20008000a00 */
[----:B-1----:R-:W-:-:S04]  /*0ae0*/  IADD3 R0, PT, PT, R4, R0, R3 ;  /* 0x0000000004007210 */ /* 0x002fc80007ffe003 */
[----:B------:R-:W-:-:S04]  /*0af0*/  IADD3 R0, PT, PT, R6, R0, R5 ;  /* 0x0000000006007210 */ /* 0x000fc80007ffe005 */
[----:B--2---:R-:W-:-:S05]  /*0b00*/  IADD3 R0, PT, PT, R8, R0, R7 ;  /* 0x0000000008007210 */ /* 0x004fca0007ffe007 */
[----:B0-----:R-:W-:Y:S01]  /*0b10*/  IMAD.IADD R3, R0, 0x1, R9 ;  /* 0x0000000100037824 */ /* 0x001fe200078e0209 */
[----:B------:R-:W-:Y:S06]  /*0b20*/  BRA `(.L_x_17) ;  /* 0x0000002c00807947 */ /* 0x000fec0003800000 */
.L_x_16:
[----:B0-----:R-:W-:Y:S01]  /*0b30*/  LOP3.LUT R2, R9, 0x3e0, RZ, 0xc0, !PT ;  /* 0x000003e009027812 */ /* 0x001fe200078ec0ff */
[----:B------:R-:W0:Y:S03]  /*0b40*/  S2R R8, SR_LANEID ;  /* 0x0000000000087919 */ /* 0x000e260000000000 */
[----:B------:R-:W-:Y:S01]  /*0b50*/  LOP3.LUT R5, RZ, R2, RZ, 0x33, !PT ;  /* 0x00000002ff057212 */ /* 0x000fe200078e33ff */
[----:B------:R-:W-:-:S04]  /*0b60*/  VIADD R3, R2, 0x20 ;  /* 0x0000002002037836 */ /* 0x000fc80000000000 */
[----:B------:R-:W-:Y:S01]  /*0b70*/  IMAD.IADD R5, R5, 0x1, R20 ;  /* 0x0000000105057824 */ /* 0x000fe200078e0214 */
[----:B------:R-:W-:-:S04]  /*0b80*/  ISETP.GT.AND P0, PT, R3, R20, PT ;  /* 0x000000140300720c */ /* 0x000fc80003f04270 */
[----:B------:R-:W-:-:S05]  /*0b90*/  SEL R5, R5, 0x1f, P0 ;  /* 0x0000001f05057807 */ /* 0x000fca0000000000 */
[----:B-----5:R-:W1:Y:S01]  /*0ba0*/  SHFL.DOWN PT, R2, R0, 0x1, R5 ;  /* 0x0820000000027989 */ /* 0x020e6200000e0005 */
[CC--:B0-----:R-:W-:Y:S01]  /*0bb0*/  ISETP.GE.AND P0, PT, R8.reuse, R5.reuse, PT ;  /* 0x000000050800720c */ /* 0x0c1fe20003f06270 */
[C---:B------:R-:W-:Y:S01]  /*0bc0*/  VIADD R4, R8.reuse, 0x2 ;  /* 0x0000000208047836 */ /* 0x040fe20000000000 */
[C---:B------:R-:W-:Y:S01]  /*0bd0*/  ISETP.NE.AND P1, PT, R8.reuse, RZ, PT ;  /* 0x000000ff0800720c */ /* 0x040fe20003f25270 */
[----:B------:R-:W-:Y:S01]  /*0be0*/  VIADD R6, R8, 0x4 ;  /* 0x0000000408067836 */ /* 0x000fe20000000000 */
[----:B-1----:R-:W-:Y:S02]  /*0bf0*/  SEL R3, R2, RZ, !P0 ;  /* 0x000000ff02037207 */ /* 0x002fe40004000000 */
[----:B------:R-:W-:-:S03]  /*0c00*/  ISETP.GT.AND P0, PT, R4, R5, PT ;  /* 0x000000050400720c */ /* 0x000fc60003f04270 */
[----:B------:R-:W-:-:S06]  /*0c10*/  IMAD.IADD R2, R3, 0x1, R0 ;  /* 0x0000000103027824 */ /* 0x000fcc00078e0200 */
[----:B------:R-:W0:Y:S01]  /*0c20*/  @!P1 S2R R10, SR_CgaCtaId ;  /* 0x00000000000a9919 */ /* 0x000e220000008800 */
[----:B------:R-:W-:Y:S01]  /*0c30*/  @!P1 MOV R7, 0x400 ;  /* 0x0000040000079802 */ /* 0x000fe20000000f00 */
[----:B------:R-:W1:Y:S02]  /*0c40*/  SHFL.DOWN PT, R3, R2, 0x2, R5 ;  /* 0x0840000002037989 */ /* 0x000e6400000e0005 */
[----:B-1----:R-:W-:Y:S02]  /*0c50*/  SEL R3, R3, RZ, !P0 ;  /* 0x000000ff03037207 */ /* 0x002fe40004000000 */
[----:B------:R-:W-:Y:S02]  /*0c60*/  ISETP.GT.AND P0, PT, R6, R5, PT ;  /* 0x000000050600720c */ /* 0x000fe40003f04270 */
[----:B------:R-:W-:Y:S01]  /*0c70*/  @!P1 SHF.R.U32.HI R6, RZ, 0x3, R9 ;  /* 0x00000003ff069819 */ /* 0x000fe20000011609 */
[----:B------:R-:W-:Y:S01]  /*0c80*/  IMAD.IADD R4, R2, 0x1, R3 ;  /* 0x0000000102047824 */ /* 0x000fe200078e0203 */
[----:B0-----:R-:W-:Y:S01]  /*0c90*/  @!P1 LEA R7, R10, R7, 0x18 ;  /* 0x000000070a079211 */ /* 0x001fe200078ec0ff */
[----:B------:R-:W-:Y:S01]  /*0ca0*/  VIADD R2, R8, 0x8 ;  /* 0x0000000808027836 */ /* 0x000fe20000000000 */
[----:B------:R-:W-:-:S02]  /*0cb0*/  @!P1 LOP3.LUT R6, R6, 0x7c, RZ, 0xc0, !PT ;  /* 0x0000007c06069812 */ /* 0x000fc400078ec0ff */
[----:B------:R-:W0:Y:S03]  /*0cc0*/  SHFL.DOWN PT, R3, R4, 0x4, R5 ;  /* 0x0880000004037989 */ /* 0x000e2600000e0005 */
[----:B------:R-:W-:Y:S01]  /*0cd0*/  @!P1 IMAD.IADD R6, R6, 0x1, R7 ;  /* 0x0000000106069824 */ /* 0x000fe200078e0207 */
[----:B0-----:R-:W-:Y:S02]  /*0ce0*/  SEL R3, R3, RZ, !P0 ;  /* 0x000000ff03037207 */ /* 0x001fe40004000000 */
[----:B------:R-:W-:-:S03]  /*0cf0*/  ISETP.GT.AND P0, PT, R2, R5, PT ;  /* 0x000000050200720c */ /* 0x000fc60003f04270 */
[----:B------:R-:W-:Y:S02]  /*0d00*/  IMAD.IADD R0, R4, 0x1, R3 ;  /* 0x0000000104007824 */ /* 0x000fe400078e0203 */
[----:B------:R-:W-:-:S03]  /*0d10*/  VIADD R4, R8, 0x10 ;  /* 0x0000001008047836 */ /* 0x000fc60000000000 */
[----:B------:R-:W0:Y:S02]  /*0d20*/  SHFL.DOWN PT, R3, R0, 0x8, R5 ;  /* 0x0900000000037989 */ /* 0x000e2400000e0005 */
[----:B0-----:R-:W-:Y:S02]  /*0d30*/  SEL R3, R3, RZ, !P0 ;  /* 0x000000ff03037207 */ /* 0x001fe40004000000 */
[----:B------:R-:W-:-:S03]  /*0d40*/  ISETP.GT.AND P0, PT, R4, R5, PT ;  /* 0x000000050400720c */ /* 0x000fc60003f04270 */
[----:B------:R-:W-:-:S05]  /*0d50*/  IMAD.IADD R2, R0, 0x1, R3 ;  /* 0x0000000100027824 */ /* 0x000fca00078e0203 */
[----:B------:R-:W0:Y:S02]  /*0d60*/  SHFL.DOWN PT, R3, R2, 0x10, R5 ;  /* 0x0a00000002037989 */ /* 0x000e2400000e0005 */
[----:B0-----:R-:W-:Y:S02]  /*0d70*/  SEL R3, R3, RZ, !P0 ;  /* 0x000000ff03037207 */ /* 0x001fe40004000000 */
[----:B------:R-:W-:-:S03]  /*0d80*/  ISETP.NE.AND P0, PT, R9, RZ, PT ;  /* 0x000000ff0900720c */ /* 0x000fc60003f05270 */
[----:B------:R-:W-:-:S05]  /*0d90*/  IMAD.IADD R3, R2, 0x1, R3 ;  /* 0x0000000102037824 */ /* 0x000fca00078e0203 */
[----:B------:R4:W-:Y:S01]  /*0da0*/  @!P1 STS [R6+0x8], R3 ;  /* 0x0000080306009388 */ /* 0x0009e20000000800 */
[----:B------:R-:W-:Y:S06]  /*0db0*/  BAR.SYNC.DEFER_BLOCKING 0x0 ;  /* 0x0000000000007b1d */ /* 0x000fec0000010000 */
[----:B------:R-:W-:Y:S05]  /*0dc0*/  @P0 BRA `(.L_x_17) ;  /* 0x0000002800d80947 */ /* 0x000fea0003800000 */
[----:B------:R-:W0:Y:S01]  /*0dd0*/  S2UR UR5, SR_CgaCtaId ;  /* 0x00000000000579c3 */ /* 0x000e220000008800 */
[----:B------:R-:W-:Y:S01]  /*0de0*/  UMOV UR4, 0x400 ;  /* 0x0000040000047882 */ /* 0x000fe20000000000 */
[C---:B------:R-:W-:Y:S02]  /*0df0*/  ISETP.GT.AND P2, PT, R20.reuse, 0x40, PT ;  /* 0x000000401400780c */ /* 0x040fe40003f44270 */
[C---:B------:R-:W-:Y:S02]  /*0e00*/  ISETP.GT.AND P1, PT, R20.reuse, 0x20, PT ;  /* 0x000000201400780c */ /* 0x040fe40003f24270 */
[----:B------:R-:W-:Y:S01]  /*0e10*/  ISETP.GT.AND P3, PT, R20, 0x80, PT ;  /* 0x000000801400780c */ /* 0x000fe20003f64270 */
[----:B0-----:R-:W-:-:S09]  /*0e20*/  ULEA UR4, UR5, UR4, 0x18 ;  /* 0x0000000405047291 */ /* 0x001fd2000f8ec0ff */
[----:B----4-:R-:W0:Y:S04]  /*0e30*/  LDS.128 R4, [UR4+0x10] ;  /* 0x00001004ff047984 */ /* 0x010e280008000c00 */
[----:B------:R-:W1:Y:S04]  /*0e40*/  LDS R0, [UR4+0xc] ;  /* 0x00000c04ff007984 */ /* 0x000e680008000800 */
[----:B------:R-:W2:Y:S01]  /*0e50*/  LDS.64 R8, [UR4+0x20] ;  /* 0x00002004ff087984 */ /* 0x000ea20008000a00 */
[----:B0-----:R-:W-:Y:S02]  /*0e60*/  SEL R4, R4, RZ, P2 ;  /* 0x000000ff04047207 */ /* 0x001fe40001000000 */
[----:B------:R-:W-:-:S02]  /*0e70*/  ISETP.GT.AND P2, PT, R20, 0x60, PT ;  /* 0x000000601400780c */ /* 0x000fc40003f44270 */
[----:B-1----:R-:W-:Y:S02]  /*0e80*/  SEL R0, R0, RZ, P1 ;  /* 0x000000ff00007207 */ /* 0x002fe40000800000 */
[----:B------:R-:W-:Y:S02]  /*0e90*/  SEL R5, R5, RZ, P2 ;  /* 0x000000ff05057207 */ /* 0x000fe40001000000 */
[----:B------:R-:W-:Y:S02]  /*0ea0*/  IADD3 R0, PT, PT, R4, R0, R3 ;  /* 0x0000000004007210 */ /* 0x000fe40007ffe003 */
[----:B------:R-:W-:Y:S02]  /*0eb0*/  ISETP.GT.AND P1, PT, R20, 0xa0, PT ;  /* 0x000000a01400780c */ /* 0x000fe40003f24270 */
[----:B------:R-:W-:Y:S02]  /*0ec0*/  SEL R6, R6, RZ, P3 ;  /* 0x000000ff06067207 */ /* 0x000fe40001800000 */
[----:B------:R-:W-:-:S02]  /*0ed0*/  ISETP.GT.AND P2, PT, R20, 0xc0, PT ;  /* 0x000000c01400780c */ /* 0x000fc40003f44270 */
[----:B------:R-:W-:Y:S02]  /*0ee0*/  ISETP.GT.AND P3, PT, R20, 0xe0, PT ;  /* 0x000000e01400780c */ /* 0x000fe40003f64270 */
[----:B------:R-:W-:Y:S02]  /*0ef0*/  SEL R7, R7, RZ, P1 ;  /* 0x000000ff07077207 */ /* 0x000fe40000800000 */
[----:B------:R-:W-:Y:S02]  /*0f00*/  IADD3 R0, PT, PT, R6, R0, R5 ;  /* 0x0000000006007210 */ /* 0x000fe40007ffe005 */
[----:B--2---:R-:W-:Y:S02]  /*0f10*/  SEL R8, R8, RZ, P2 ;  /* 0x000000ff08087207 */ /* 0x004fe40001000000 */
[----:B------:R-:W-:Y:S02]  /*0f20*/  SEL R9, R9, RZ, P3 ;  /* 0x000000ff09097207 */ /* 0x000fe40001800000 */
[----:B------:R-:W-:-:S05]  /*0f30*/  IADD3 R0, PT, PT, R8, R0, R7 ;  /* 0x0000000008007210 */ /* 0x000fca0007ffe007 */
[----:B------:R-:W-:Y:S01]  /*0f40*/  IMAD.IADD R3, R0, 0x1, R9 ;  /* 0x0000000100037824 */ /* 0x000fe200078e0209 */
[----:B------:R-:W-:Y:S06]  /*0f50*/  BRA `(.L_x_17) ;  /* 0x0000002800747947 */ /* 0x000fec0003800000 */
.L_x_3:
[----:B------:R-:W0:Y:S01]  /*0f60*/  S2R R0, SR_TID.X ;  /* 0x0000000000007919 */ /* 0x000e220000002100 */
[----:B------:R-:W1:Y:S01]  /*0f70*/  LDC.64 R2, c[0x0][0x380] ;  /* 0x0000e000ff027b82 */ /* 0x000e620000000a00 */
[----:B0-----:R-:W-:-:S04]  /*0f80*/  IMAD.SHL.U32 R5, R0, 0x4, RZ ;  /* 0x0000000400057824 */ /* 0x001fc800078e00ff */
[----:B-1----:R-:W-:-:S05]  /*0f90*/  IMAD.WIDE.U32 R2, R5, 0x4, R2 ;  /* 0x0000000405027825 */ /* 0x002fca00078e0002 */
[----:B------:R-:W2:Y:S04]  /*0fa0*/  LDG.E.128.CONSTANT R4, desc[UR6][R2.64] ;  /* 0x0000000602047981 */ /* 0x000ea8000c1e9d00 */
[----:B------:R-:W3:Y:S04]  /*0fb0*/  LDG.E.128.CONSTANT R8, desc[UR6][R2.64+0x1000] ;  /* 0x0010000602087981 */ /* 0x000ee8000c1e9d00 */
[----:B------:R-:W4:Y:S04]  /*0fc0*/  LDG.E.128.CONSTANT R12, desc[UR6][R2.64+0x2000] ;  /* 0x00200006020c7981 */ /* 0x000f28000c1e9d00 */
[----:B------:R-:W5:Y:S01]  /*0fd0*/  LDG.E.128.CONSTANT R16, desc[UR6][R2.64+0x3000] ;  /* 0x0030000602107981 */ /* 0x000f62000c1e9d00 */
[----:B------:R-:W-:Y:S01]  /*0fe0*/  ISETP.GE.U32.AND P0, PT, R20, 0x2000, PT ;  /* 0x000020001400780c */ /* 0x000fe20003f06070 */
[----:B------:R-:W-:Y:S01]  /*0ff0*/  IMAD.MOV.U32 R23, RZ, RZ, 0x1000 ;  /* 0x00001000ff177424 */ /* 0x000fe200078e00ff */
[----:B--2---:R-:W-:-:S04]  /*1000*/  IADD3 R5, PT, PT, R6, R5, R4 ;  /* 0x0000000506057210 */ /* 0x004fc80007ffe004 */
[----:B---3--:R-:W-:-:S04]  /*1010*/  IADD3 R5, PT, PT, R8, R7, R5 ;  /* 0x0000000708057210 */ /* 0x008fc80007ffe005 */
[----:B------:R-:W-:-:S04]  /*1020*/  IADD3 R5, PT, PT, R10, R9, R5 ;  /* 0x000000090a057210 */ /* 0x000fc80007ffe005 */
[----:B----4-:R-:W-:-:S04]  /*1030*/  IADD3 R5, PT, PT, R12, R11, R5 ;  /* 0x0000000b0c057210 */ /* 0x010fc80007ffe005 */
[----:B------:R-:W-:-:S04]  /*1040*/  IADD3 R5, PT, PT, R14, R13, R5 ;  /* 0x0000000d0e057210 */ /* 0x000fc80007ffe005 */
[----:B-----5:R-:W-:-:S04]  /*1050*/  IADD3 R5, PT, PT, R16, R15, R5 ;  /* 0x0000000f10057210 */ /* 0x020fc80007ffe005 */
[----:B------:R-:W-:-:S05]  /*1060*/  IADD3 R5, PT, PT, R18, R17, R5 ;  /* 0x0000001112057210 */ /* 0x000fca0007ffe005 */
[----:B------:R-:W-:Y:S01]  /*1070*/  IMAD.IADD R21, R19, 0x1, R5 ;  /* 0x0000000113157824 */ /* 0x000fe200078e0205 */
[----:B------:R-:W-:Y:S06]  /*1080*/  @!P0 BRA `(.L_x_18) ;  /* 0x00000000005c8947 */ /* 0x000fec0003800000 */
[----:B------:R-:W0:Y:S01]  /*1090*/  LDC R24, c[0x0][0x390] ;  /* 0x0000e400ff187b82 */ /* 0x000e220000000800 */
[----:B------:R-:W-:Y:S02]  /*10a0*/  VIADD R22, R20, 0xfffff000 ;  /* 0xfffff00014167836 */ /* 0x000fe40000000000 */
[----:B------:R-:W-:-:S07]  /*10b0*/  IMAD.MOV.U32 R23, RZ, RZ, 0x1000 ;  /* 0x00001000ff177424 */ /* 0x000fce00078e00ff */
.L_x_20:
[----:B------:R-:W-:-:S05]  /*10c0*/  IMAD.WIDE R26, R23, 0x4, R2 ;  /* 0x00000004171a7825 */ /* 0x000fca00078e0202 */
[----:B------:R-:W2:Y:S04]  /*10d0*/  LDG.E.128.CONSTANT R12, desc[UR6][R26.64] ;  /* 0x000000061a0c7981 */ /* 0x000ea8000c1e9d00 */
[----:B------:R-:W3:Y:S04]  /*10e0*/  LDG.E.128.CONSTANT R16, desc[UR6][R26.64+0x1000] ;  /* 0x001000061a107981 */ /* 0x000ee8000c1e9d00 */
[----:B------:R-:W4:Y:S04]  /*10f0*/  LDG.E.128.CONSTANT R4, desc[UR6][R26.64+0x2000] ;  /* 0x002000061a047981 */ /* 0x000f28000c1e9d00 */
[----:B------:R-:W5:Y:S01]  /*1100*/  LDG.E.128.CONSTANT R8, desc[UR6][R26.64+0x3000] ;  /* 0x003000061a087981 */ /* 0x000f62000c1e9d00 */
[----:B0-----:R-:W-:Y:S01]  /*1110*/  IMAD.MOV.U32 R20, RZ, RZ, R24 ;  /* 0x000000ffff147224 */ /* 0x001fe200078e0018 */
[----:B--2---:R-:W-:-:S04]  /*1120*/  IADD3 R13, PT, PT, R13, R12, R21 ;  /* 0x0000000c0d0d7210 */ /* 0x004fc80007ffe015 */
[----:B------:R-:W-:-:S04]  /*1130*/  IADD3 R13, PT, PT, R15, R14, R13 ;  /* 0x0000000e0f0d7210 */ /* 0x000fc80007ffe00d */
[----:B---3--:R-:W-:-:S04]  /*1140*/  IADD3 R13, PT, PT, R17, R16, R13 ;  /* 0x00000010110d7210 */ /* 0x008fc80007ffe00d */
[----:B------:R-:W-:-:S04]  /*1150*/  IADD3 R13, PT, PT, R19, R18, R13 ;  /* 0x00000012130d7210 */ /* 0x000fc80007ffe00d */
[----:B----4-:R-:W-:Y:S01]  /*1160*/  IADD3 R13, PT, PT, R5, R4, R13 ;  /* 0x00000004050d7210 */ /* 0x010fe20007ffe00d */
[----:B------:R-:W-:-:S03]  /*1170*/  IMAD.IADD R4, R20, 0x1, -R23 ;  /* 0x0000000114047824 */ /* 0x000fc600078e0a17 */
[----:B------:R-:W-:Y:S02]  /*1180*/  IADD3 R13, PT, PT, R7, R6, R13 ;  /* 0x00000006070d7210 */ /* 0x000fe40007ffe00d */
[----:B------:R-:W-:Y:S02]  /*1190*/  ISETP.GE.AND P0, PT, R4, 0x1000, PT ;  /* 0x000010000400780c */ /* 0x000fe40003f06270 */
[----:B-----5:R-:W-:-:S04]  /*11a0*/  IADD3 R13, PT, PT, R9, R8, R13 ;  /* 0x00000008090d7210 */ /* 0x020fc80007ffe00d */
[----:B------:R-:W-:-:S07]  /*11b0*/  IADD3 R21, PT, PT, R11, R10, R13 ;  /* 0x0000000a0b157210 */ /* 0x000fce0007ffe00d */
[----:B------:R-:W-:Y:S05]  /*11c0*/  @!P0 BRA `(.L_x_19) ;  /* 0x0000000400fc8947 */ /* 0x000fea0003800000 */
[----:B------:R-:W-:-:S05]  /*11d0*/  VIADD R23, R23, 0x1000 ;  /* 0x0000100017177836 */ /* 0x000fca0000000000 */
[----:B------:R-:W-:-:S13]  /*11e0*/  ISETP.GT.AND P0, PT, R23, R22, PT ;  /* 0x000000161700720c */ /* 0x000fda0003f04270 */
[----:B------:R-:W-:Y:S05]  /*11f0*/  @!P0 BRA `(.L_x_20) ;  /* 0xfffffffc00b08947 */ /* 0x000fea000383ffff */
.L_x_18:
[----:B------:R-:W-:-:S13]  /*1200*/  ISETP.GE.AND P0, PT, R23, R20, PT ;  /* 0x000000141700720c */ /* 0x000fda0003f06270 */
[----:B------:R-:W-:Y:S05]  /*1210*/  @P0 BRA `(.L_x_19) ;  /* 0x0000000400e80947 */ /* 0x000fea0003800000 */
[----:B------:R-:W-:Y:S01]  /*1220*/  IMAD.IADD R9, R20, 0x1, -R23 ;  /* 0x0000000114097824 */ /* 0x000fe200078e0a17 */
[----:B------:R-:W-:Y:S04]  /*1230*/  BSSY.RECONVERGENT B1, `(.L_x_19) ;  /* 0x0000078000017945 */ /* 0x000fe80003800200 */
[----:B------:R-:W-:-:S13]  /*1240*/  ISETP.GE.AND P0, PT, R0, R9, PT ;  /* 0x000000090000720c */ /* 0x000fda0003f06270 */
[----:B------:R-:W-:Y:S05]  /*1250*/  @P0 BRA `(.L_x_21) ;  /* 0x0000000400d40947 */ /* 0x000fea0003800000 */
[----:B------:R-:W-:Y:S01]  /*1260*/  LOP3.LUT R2, RZ, R0, RZ, 0x33, !PT ;  /* 0x00000000ff027212 */ /* 0x000fe200078e33ff */
[----:B------:R-:W-:Y:S01]  /*1270*/  BSSY.RECONVERGENT B2, `(.L_x_22) ;  /* 0x0000015000027945 */ /* 0x000fe20003800200 */
[----:B------:R-:W-:Y:S02]  /*1280*/  IMAD.MOV.U32 R8, RZ, RZ, R0 ;  /* 0x000000ffff087224 */ /* 0x000fe400078e0000 */
[----:B------:R-:W-:-:S04]  /*1290*/  IADD3 R2, PT, PT, -R23, R20, R2 ;  /* 0x0000001417027210 */ /* 0x000fc80007ffe102 */
[C---:B------:R-:W-:Y:S02]  /*12a0*/  LOP3.LUT R3, R2.reuse, 0x300, RZ, 0xc0, !PT ;  /* 0x0000030002037812 */ /* 0x040fe400078ec0ff */
[----:B------:R-:W-:Y:S02]  /*12b0*/  ISETP.GE.U32.AND P1, PT, R2, 0x300, PT ;  /* 0x000003000200780c */ /* 0x000fe40003f26070 */
[----:B------:R-:W-:-:S13]  /*12c0*/  ISETP.NE.AND P0, PT, R3, 0x300, PT ;  /* 0x000003000300780c */ /* 0x000fda0003f05270 */
[----:B------:R-:W-:Y:S05]  /*12d0*/  @!P0 BRA `(.L_x_23) ;  /* 0x0000000000388947 */ /* 0x000fea0003800000 */
[----:B------:R-:W0:Y:S01]  /*12e0*/  LDC.64 R4, c[0x0][0x380] ;  /* 0x0000e000ff047b82 */ /* 0x000e220000000a00 */
[----:B------:R-:W-:Y:S01]  /*12f0*/  LEA.HI R2, R2, 0x1, RZ, 0x18 ;  /* 0x0000000102027811 */ /* 0x000fe200078fc0ff */
[----:B------:R-:W-:Y:S02]  /*1300*/  IMAD.IADD R7, R0, 0x1, R23 ;  /* 0x0000000100077824 */ /* 0x000fe400078e0217 */
[----:B------:R-:W-:Y:S01]  /*1310*/  IMAD.MOV.U32 R8, RZ, RZ, R0 ;  /* 0x000000ffff087224 */ /* 0x000fe200078e0000 */
[----:B------:R-:W-:-:S05]  /*1320*/  LOP3.LUT R2, R2, 0x3, RZ, 0xc0, !PT ;  /* 0x0000000302027812 */ /* 0x000fca00078ec0ff */
[----:B------:R-:W-:-:S07]  /*1330*/  IMAD.MOV R6, RZ, RZ, -R2 ;  /* 0x000000ffff067224 */ /* 0x000fce00078e0a02 */
.L_x_24:
[----:B0-----:R-:W-:-:S06]  /*1340*/  IMAD.WIDE.U32 R2, R7, 0x4, R4 ;  /* 0x0000000407027825 */ /* 0x001fcc00078e0004 */
[----:B------:R-:W2:Y:S01]  /*1350*/  LDG.E.CONSTANT R2, desc[UR6][R2.64] ;  /* 0x0000000602027981 */ /* 0x000ea2000c1e9900 */
[----:B------:R-:W-:Y:S02]  /*1360*/  VIADD R6, R6, 0x1 ;  /* 0x0000000106067836 */ /* 0x000fe40000000000 */
[----:B------:R-:W-:Y:S02]  /*1370*/  VIADD R8, R8, 0x100 ;  /* 0x0000010008087836 */ /* 0x000fe40000000000 */
[----:B------:R-:W-:Y:S01]  /*1380*/  VIADD R7, R7, 0x100 ;  /* 0x0000010007077836 */ /* 0x000fe20000000000 */
[----:B------:R-:W-:Y:S01]  /*1390*/  ISETP.NE.AND P0, PT, R6, RZ, PT ;  /* 0x000000ff0600720c */ /* 0x000fe20003f05270 */
[----:B--2---:R-:W-:-:S12]  /*13a0*/  IMAD.IADD R21, R2, 0x1, R21 ;  /* 0x0000000102157824 */ /* 0x004fd800078e0215 */
[----:B------:R-:W-:Y:S05]  /*13b0*/  @P0 BRA `(.L_x_24) ;  /* 0xfffffffc00e00947 */ /* 0x000fea000383ffff */
.L_x_23:
[----:B------:R-:W-:Y:S05]  /*13c0*/  BSYNC.RECONVERGENT B2 ;  /* 0x0000000000027941 */ /* 0x000fea0003800200 */
.L_x_22:
[----:B------:R-:W-:Y:S05]  /*13d0*/  @!P1 BRA `(.L_x_21) ;  /* 0x0000000400749947 */ /* 0x000fea0003800000 */
[----:B------:R-:W0:Y:S01]  /*13e0*/  LDCU.64 UR4, c[0x0][0x380] ;  /* 0x00007000ff0477ac */ /* 0x000e220008000a00 */
[----:B------:R-:W-:Y:S01]  /*13f0*/  IMAD.IADD R5, R9, 0x1, -R8 ;  /* 0x0000000109057824 */ /* 0x000fe200078e0a08 */
[C---:B------:R-:W-:Y:S01]  /*1400*/  IADD3 R3, P0, PT, R8.reuse, R23, RZ ;  /* 0x0000001708037210 */ /* 0x040fe20007f1e0ff */
[----:B------:R-:W-:Y:S01]  /*1410*/  BSSY.RECONVERGENT B2, `(.L_x_25) ;  /* 0x0000033000027945 */ /* 0x000fe20003800200 */
[----:B------:R-:W-:Y:S02]  /*1420*/  IMAD.IADD R23, R8, 0x1, R23 ;  /* 0x0000000108177824 */ /* 0x000fe400078e0217 */
[----:B------:R-:W-:Y:S01]  /*1430*/  ISETP.GT.AND P1, PT, R5, 0xc00, PT ;  /* 0x00000c000500780c */ /* 0x000fe20003f24270 */
[----:B------:R-:W-:Y:S01]  /*1440*/  IMAD.X R4, RZ, RZ, RZ, P0 ;  /* 0x000000ffff047224 */ /* 0x000fe200000e06ff */
[----:B0-----:R-:W-:-:S04]  /*1450*/  LEA R2, P0, R3, UR4, 0x2 ;  /* 0x0000000403027c11 */ /* 0x001fc8000f8010ff */
[----:B------:R-:W-:Y:S02]  /*1460*/  LEA.HI.X R3, R3, UR5, R4, 0x2, P0 ;  /* 0x0000000503037c11 */ /* 0x000fe400080f1404 */
[----:B------:R-:W-:-:S05]  /*1470*/  IADD3 R2, P0, PT, R2, 0x800, RZ ;  /* 0x0000080002027810 */ /* 0x000fca0007f1e0ff */
[----:B------:R-:W-:Y:S01]  /*1480*/  IMAD.X R3, RZ, RZ, R3, P0 ;  /* 0x000000ffff037224 */ /* 0x000fe200000e0603 */
[----:B------:R-:W-:Y:S01]  /*1490*/  PLOP3.LUT P0, PT, PT, PT, PT, 0x80, 0x8 ;  /* 0x000000000008781c */ /* 0x000fe20003f0f070 */
[----:B------:R-:W-:-:S12]  /*14a0*/  @!P1 BRA `(.L_x_26) ;  /* 0x0000000000a49947 */ /* 0x000fd80003800000 */
[----:B------:R-:W-:Y:S01]  /*14b0*/  PLOP3.LUT P0, PT, PT, PT, PT, 0x8, 0x80 ;  /* 0x000000000080781c */ /* 0x000fe20003f0e170 */
[----:B------:R-:W-:-:S12]  /*14c0*/  VIADD R11, R9, 0xfffff400 ;  /* 0xfffff400090b7836 */ /* 0x000fd80000000000 */
.L_x_27:
[----:B------:R-:W0:Y:S01]  /*14d0*/  LDC.64 R4, c[0x0][0x380] ;  /* 0x0000e000ff047b82 */ /* 0x000e220000000a00 */
[C---:B------:R-:W-:Y:S01]  /*14e0*/  VIADD R27, R23.reuse, 0x400 ;  /* 0x00000400171b7836 */ /* 0x040fe20000000000 */
[----:B------:R-:W2:Y:S01]  /*14f0*/  LDG.E.CONSTANT R12, desc[UR6][R2.64+-0x400] ;  /* 0xfffc0006020c7981 */ /* 0x000ea2000c1e9900 */
[----:B------:R-:W-:-:S03]  /*1500*/  VIADD R7, R23, 0x800 ;  /* 0x0000080017077836 */ /* 0x000fc60000000000 */
[----:B------:R-:W3:Y:S04]  /*1510*/  LDG.E.CONSTANT R18, desc[UR6][R2.64] ;  /* 0x0000000602127981 */ /* 0x000ee8000c1e9900 */
[----:B------:R-:W3:Y:S04]  /*1520*/  LDG.E.CONSTANT R17, desc[UR6][R2.64+0x400] ;  /* 0x0004000602117981 */ /* 0x000ee8000c1e9900 */
[----:B------:R-:W4:Y:S01]  /*1530*/  LDG.E.CONSTANT R15, desc[UR6][R2.64+0xc00] ;  /* 0x000c0006020f7981 */ /* 0x000f22000c1e9900 */
[----:B------:R-:W-:-:S03]  /*1540*/  VIADD R29, R23, 0xc00 ;  /* 0x00000c00171d7836 */ /* 0x000fc60000000000 */
[----:B------:R-:W5:Y:S04]  /*1550*/  LDG.E.CONSTANT R14, desc[UR6][R2.64+0x1000] ;  /* 0x00100006020e7981 */ /* 0x000f68000c1e9900 */
[----:B------:R-:W5:Y:S01]  /*1560*/  LDG.E.CONSTANT R13, desc[UR6][R2.64+0x1400] ;  /* 0x00140006020d7981 */ /* 0x000f62000c1e9900 */
[----:B0-----:R-:W-:-:S03]  /*1570*/  IMAD.WIDE.U32 R24, R23, 0x4, R4 ;  /* 0x0000000417187825 */ /* 0x001fc600078e0004 */
[----:B------:R-:W5:Y:S04]  /*1580*/  LDG.E.CONSTANT R19, desc[UR6][R2.64+0x1c00] ;  /* 0x001c000602137981 */ /* 0x000f68000c1e9900 */
[----:B------:R-:W2:Y:S01]  /*1590*/  LDG.E.CONSTANT R10, desc[UR6][R24.64] ;  /* 0x00000006180a7981 */ /* 0x000ea2000c1e9900 */
[----:B------:R-:W-:-:S03]  /*15a0*/  IMAD.WIDE.U32 R26, R27, 0x4, R4 ;  /* 0x000000041b1a7825 */ /* 0x000fc600078e0004 */
[----:B------:R-:W5:Y:S01]  /*15b0*/  LDG.E.CONSTANT R20, desc[UR6][R2.64+0x2400] ;  /* 0x0024000602147981 */ /* 0x000f62000c1e9900 */
[----:B------:R-:W-:-:S03]  /*15c0*/  IMAD.WIDE.U32 R6, R7, 0x4, R4 ;  /* 0x0000000407067825 */ /* 0x000fc600078e0004 */
[----:B------:R-:W4:Y:S01]  /*15d0*/  LDG.E.CONSTANT R16, desc[UR6][R26.64] ;  /* 0x000000061a107981 */ /* 0x000f22000c1e9900 */
[----:B------:R-:W-:-:S03]  /*15e0*/  IMAD.WIDE.U32 R4, R29, 0x4, R4 ;  /* 0x000000041d047825 */ /* 0x000fc600078e0004 */
[----:B------:R-:W5:Y:S04]  /*15f0*/  LDG.E.CONSTANT R6, desc[UR6][R6.64] ;  /* 0x0000000606067981 */ /* 0x000f68000c1e9900 */
[----:B------:R-:W5:Y:S04]  /*1600*/  LDG.E.CONSTANT R25, desc[UR6][R2.64+0x2000] ;  /* 0x0020000602197981 */ /* 0x000f68000c1e9900 */
[----:B------:R0:W5:Y:S04]  /*1610*/  LDG.E.CONSTANT R5, desc[UR6][R4.64] ;  /* 0x0000000604057981 */ /* 0x000168000c1e9900 */
[----:B------:R-:W5:Y:S04]  /*1620*/  LDG.E.CONSTANT R24, desc[UR6][R2.64+0x2c00] ;  /* 0x002c000602187981 */ /* 0x000f68000c1e9900 */
[----:B------:R-:W5:Y:S04]  /*1630*/  LDG.E.CONSTANT R27, desc[UR6][R2.64+0x3000] ;  /* 0x00300006021b7981 */ /* 0x000f68000c1e9900 */
[----:B------:R1:W5:Y:S01]  /*1640*/  LDG.E.CONSTANT R22, desc[UR6][R2.64+0x3400] ;  /* 0x0034000602167981 */ /* 0x000362000c1e9900 */
[----:B------:R-:W-:-:S05]  /*1650*/  VIADD R8, R8, 0x1000 ;  /* 0x0000100008087836 */ /* 0x000fca0000000000 */
[----:B------:R-:W-:Y:S02]  /*1660*/  ISETP.GE.AND P1, PT, R8, R11, PT ;  /* 0x0000000b0800720c */ /* 0x000fe40003f26270 */
[----:B0-----:R-:W-:Y:S01]  /*1670*/  IADD3 R4, P2, PT, R2, 0x4000, RZ ;  /* 0x0000400002047810 */ /* 0x001fe20007f5e0ff */
[----:B------:R-:W-:-:S04]  /*1680*/  VIADD R23, R23, 0x1000 ;  /* 0x0000100017177836 */ /* 0x000fc80000000000 */
[----:B-1----:R-:W-:Y:S02]  /*1690*/  IMAD.X R3, RZ, RZ, R3, P2 ;  /* 0x000000ffff037224 */ /* 0x002fe400010e0603 */
[----:B------:R-:W-:Y:S01]  /*16a0*/  IMAD.MOV.U32 R2, RZ, RZ, R4 ;  /* 0x000000ffff027224 */ /* 0x000fe200078e0004 */
[----:B--2---:R-:W-:-:S04]  /*16b0*/  IADD3 R10, PT, PT, R12, R10, R21 ;  /* 0x0000000a0c0a7210 */ /* 0x004fc80007ffe015 */
[----:B---3--:R-:W-:-:S04]  /*16c0*/  IADD3 R10, PT, PT, R17, R18, R10 ;  /* 0x00000012110a7210 */ /* 0x008fc80007ffe00a */
[----:B----4-:R-:W-:-:S04]  /*16d0*/  IADD3 R10, PT, PT, R15, R16, R10 ;  /* 0x000000100f0a7210 */ /* 0x010fc80007ffe00a */
[----:B-----5:R-:W-:-:S04]  /*16e0*/  IADD3 R10, PT, PT, R13, R14, R10 ;  /* 0x0000000e0d0a7210 */ /* 0x020fc80007ffe00a */
[----:B------:R-:W-:-:S04]  /*16f0*/  IADD3 R6, PT, PT, R19, R6, R10 ;  /* 0x0000000613067210 */ /* 0x000fc80007ffe00a */
[----:B------:R-:W-:-:S04]  /*1700*/  IADD3 R6, PT, PT, R20, R25, R6 ;  /* 0x0000001914067210 */ /* 0x000fc80007ffe006 */
[----:B------:R-:W-:-:S04]  /*1710*/  IADD3 R5, PT, PT, R24, R5, R6 ;  /* 0x0000000518057210 */ /* 0x000fc80007ffe006 */
[----:B------:R-:W-:Y:S01]  /*1720*/  IADD3 R21, PT, PT, R22, R27, R5 ;  /* 0x0000001b16157210 */ /* 0x000fe20007ffe005 */
[----:B------:R-:W-:Y:S06]  /*1730*/  @!P1 BRA `(.L_x_27) ;  /* 0xfffffffc00649947 */ /* 0x000fec000383ffff */
.L_x_26:
[----:B------:R-:W-:Y:S05]  /*1740*/  BSYNC.RECONVERGENT B2 ;  /* 0x0000000000027941 */ /* 0x000fea0003800200 */
.L_x_25:
[----:B------:R-:W-:Y:S01]  /*1750*/  IMAD.IADD R4, R9, 0x1, -R8 ;  /* 0x0000000109047824 */ /* 0x000fe200078e0a08 */
[----:B------:R-:W-:Y:S04]  /*1760*/  BSSY.RECONVERGENT B2, `(.L_x_28) ;  /* 0x000001a000027945 */ /* 0x000fe80003800200 */
[----:B------:R-:W-:-:S13]  /*1770*/  ISETP.GT.AND P1, PT, R4, 0x400, PT ;  /* 0x000004000400780c */ /* 0x000fda0003f24270 */
[----:B------:R-:W-:Y:S05]  /*1780*/  @!P1 BRA `(.L_x_29) ;  /* 0x00000000005c9947 */ /* 0x000fea0003800000 */
[----:B------:R-:W0:Y:S01]  /*1790*/  LDC.64 R6, c[0x0][0x380] ;  /* 0x0000e000ff067b82 */ /* 0x000e220000000a00 */
[C---:B------:R-:W-:Y:S01]  /*17a0*/  VIADD R11, R23.reuse, 0x400 ;  /* 0x00000400170b7836 */ /* 0x040fe20000000000 */
[----:B------:R-:W2:Y:S04]  /*17b0*/  LDG.E.CONSTANT R10, desc[UR6][R2.64+-0x400] ;  /* 0xfffc0006020a7981 */ /* 0x000ea8000c1e9900 */
[----:B------:R-:W3:Y:S04]  /*17c0*/  LDG.E.CONSTANT R12, desc[UR6][R2.64+0x400] ;  /* 0x00040006020c7981 */ /* 0x000ee8000c1e9900 */
[----:B------:R-:W4:Y:S04]  /*17d0*/  LDG.E.CONSTANT R13, desc[UR6][R2.64+0xc00] ;  /* 0x000c0006020d7981 */ /* 0x000f28000c1e9900 */
[----:B------:R-:W5:Y:S04]  /*17e0*/  LDG.E.CONSTANT R15, desc[UR6][R2.64+0x1000] ;  /* 0x00100006020f7981 */ /* 0x000f68000c1e9900 */
[----:B------:R1:W5:Y:S01]  /*17f0*/  LDG.E.CONSTANT R14, desc[UR6][R2.64+0x1400] ;  /* 0x00140006020e7981 */ /* 0x000362000c1e9900 */
[----:B0-----:R-:W-:-:S04]  /*1800*/  IMAD.WIDE.U32 R4, R23, 0x4, R6 ;  /* 0x0000000417047825 */ /* 0x001fc800078e0006 */
[----:B------:R-:W-:Y:S02]  /*1810*/  IMAD.WIDE.U32 R6, R11, 0x4, R6 ;  /* 0x000000040b067825 */ /* 0x000fe400078e0006 */
[----:B------:R-:W2:Y:S04]  /*1820*/  LDG.E.CONSTANT R4, desc[UR6][R4.64] ;  /* 0x0000000604047981 */ /* 0x000ea8000c1e9900 */
[----:B------:R-:W3:Y:S04]  /*1830*/  LDG.E.CONSTANT R11, desc[UR6][R2.64] ;  /* 0x00000006020b7981 */ /* 0x000ee8000c1e9900 */
[----:B------:R-:W4:Y:S01]  /*1840*/  LDG.E.CONSTANT R7, desc[UR6][R6.64] ;  /* 0x0000000606077981 */ /* 0x000f22000c1e9900 */
[----:B------:R-:W-:Y:S01]  /*1850*/  PLOP3.LUT P0, PT, PT, PT, PT, 0x8, 0x80 ;  /* 0x000000000080781c */ /* 0x000fe20003f0e170 */
[----:B------:R-:W-:-:S02]  /*1860*/  VIADD R8, R8, 0x800 ;  /* 0x0000080008087836 */ /* 0x000fc40000000000 */
[----:B------:R-:W-:Y:S01]  /*1870*/  VIADD R23, R23, 0x800 ;  /* 0x0000080017177836 */ /* 0x000fe20000000000 */
[----:B--2---:R-:W-:Y:S02]  /*1880*/  IADD3 R10, PT, PT, R10, R4, R21 ;  /* 0x000000040a0a7210 */ /* 0x004fe40007ffe015 */
[----:B------:R-:W-:Y:S02]  /*1890*/  IADD3 R4, P1, PT, R2, 0x2000, RZ ;  /* 0x0000200002047810 */ /* 0x000fe40007f3e0ff */
[----:B---3--:R-:W-:-:S03]  /*18a0*/  IADD3 R10, PT, PT, R12, R11, R10 ;  /* 0x0000000b0c0a7210 */ /* 0x008fc60007ffe00a */
[----:B------:R-:W-:Y:S01]  /*18b0*/  IMAD.X R5, RZ, RZ, R3, P1 ;  /* 0x000000ffff057224 */ /* 0x000fe200008e0603 */
[----:B----4-:R-:W-:Y:S01]  /*18c0*/  IADD3 R10, PT, PT, R13, R7, R10 ;  /* 0x000000070d0a7210 */ /* 0x010fe20007ffe00a */
[----:B-1----:R-:W-:Y:S02]  /*18d0*/  IMAD.MOV.U32 R2, RZ, RZ, R4 ;  /* 0x000000ffff027224 */ /* 0x002fe400078e0004 */
[----:B------:R-:W-:Y:S01]  /*18e0*/  IMAD.MOV.U32 R3, RZ, RZ, R5 ;  /* 0x000000ffff037224 */ /* 0x000fe200078e0005 */
[----:B-----5:R-:W-:-:S07]  /*18f0*/  IADD3 R21, PT, PT, R14, R15, R10 ;  /* 0x0000000f0e157210 */ /* 0x020fce0007ffe00a */
.L_x_29:
[----:B------:R-:W-:Y:S05]  /*1900*/  BSYNC.RECONVERGENT B2 ;  /* 0x0000000000027941 */ /* 0x000fea0003800200 */
.L_x_28:
[----:B------:R-:W-:-:S13]  /*1910*/  ISETP.LT.OR P0, PT, R8, R9, P0 ;  /* 0x000000090800720c */ /* 0x000fda0000701670 */
[----:B------:R-:W-:Y:S05]  /*1920*/  @!P0 BRA `(.L_x_21) ;  /* 0x0000000000208947 */ /* 0x000fea0003800000 */
[----:B------:R-:W0:Y:S01]  /*1930*/  LDC.64 R4, c[0x0][0x380] ;  /* 0x0000e000ff047b82 */ /* 0x000e220000000a00 */
[----:B------:R-:W2:Y:S04]  /*1940*/  LDG.E.CONSTANT R6, desc[UR6][R2.64+-0x400] ;  /* 0xfffc000602067981 */ /* 0x000ea8000c1e9900 */
[----:B------:R-:W3:Y:S04]  /*1950*/  LDG.E.CONSTANT R7, desc[UR6][R2.64] ;  /* 0x0000000602077981 */ /* 0x000ee8000c1e9900 */
[----:B------:R-:W3:Y:S01]  /*1960*/  LDG.E.CONSTANT R8, desc[UR6][R2.64+0x400] ;  /* 0x0004000602087981 */ /* 0x000ee2000c1e9900 */
[----:B0-----:R-:W-:-:S06]  /*1970*/  IMAD.WIDE.U32 R4, R23, 0x4, R4 ;  /* 0x0000000417047825 */ /* 0x001fcc00078e0004 */
[----:B------:R-:W2:Y:S02]  /*1980*/  LDG.E.CONSTANT R4, desc[UR6][R4.64] ;  /* 0x0000000604047981 */ /* 0x000ea4000c1e9900 */
[----:B--2---:R-:W-:-:S04]  /*1990*/  IADD3 R6, PT, PT, R6, R4, R21 ;  /* 0x0000000406067210 */ /* 0x004fc80007ffe015 */
[----:B---3--:R-:W-:-:S07]  /*19a0*/  IADD3 R21, PT, PT, R8, R7, R6 ;  /* 0x0000000708157210 */ /* 0x008fce0007ffe006 */
.L_x_21:
[----:B------:R-:W-:Y:S05]  /*19b0*/  BSYNC.RECONVERGENT B1 ;  /* 0x0000000000017941 */ /* 0x000fea0003800200 */
.L_x_19:
[----:B------:R-:W0:Y:S01]  /*19c0*/  S2R R8, SR_LANEID ;  /* 0x0000000000087919 */ /* 0x000e220000000000 */
[----:B------:R-:W1:Y:S01]  /*19d0*/  SHFL.DOWN PT, R2, R21, 0x1, 0x1f ;  /* 0x08201f0015027f89 */ /* 0x000e6200000e0000 */
[C---:B0-----:R-:W-:Y:S02]  /*19e0*/  ISETP.GT.AND P0, PT, R8.reuse, 0x1e, PT ;  /* 0x0000001e0800780c */ /* 0x041fe40003f04270 */
[----:B------:R-:W-:Y:S02]  /*19f0*/  ISETP.NE.AND P1, PT, R8, RZ, PT ;  /* 0x000000ff0800720c */ /* 0x000fe40003f25270 */
[----:B-1----:R-:W-:Y:S02]  /*1a00*/  SEL R2, R2, RZ, !P0 ;  /* 0x000000ff02027207 */ /* 0x002fe40004000000 */
[----:B------:R-:W-:-:S03]  /*1a10*/  ISETP.GT.AND P0, PT, R8, 0x1d, PT ;  /* 0x0000001d0800780c */ /* 0x000fc60003f04270 */
[----:B------:R-:W-:-:S05]  /*1a20*/  IMAD.IADD R2, R2, 0x1, R21 ;  /* 0x0000000102027824 */ /* 0x000fca00078e0215 */
[----:B------:R-:W0:Y:S01]  /*1a30*/  SHFL.DOWN PT, R3, R2, 0x2, 0x1f ;  /* 0x08401f0002037f89 */ /* 0x000e2200000e0000 */
[----:B------:R-:W-:Y:S01]  /*1a40*/  @!P1 MOV R6, 0x400 ;  /* 0x0000040000069802 */ /* 0x000fe20000000f00 */
[----:B------:R-:W1:Y:S01]  /*1a50*/  @!P1 S2R R7, SR_CgaCtaId ;  /* 0x0000000000079919 */ /* 0x000e620000008800 */
[----:B0-----:R-:W-:Y:S02]  /*1a60*/  SEL R3, R3, RZ, !P0 ;  /* 0x000000ff03037207 */ /* 0x001fe40004000000 */
[----:B------:R-:W-:-:S03]  /*1a70*/  ISETP.GT.AND P0, PT, R8, 0x1b, PT ;  /* 0x0000001b0800780c */ /* 0x000fc60003f04270 */
[----:B------:R-:W-:-:S05]  /*1a80*/  IMAD.IADD R3, R2, 0x1, R3 ;  /* 0x0000000102037824 */ /* 0x000fca00078e0203 */
[----:B------:R-:W0:Y:S01]  /*1a90*/  SHFL.DOWN PT, R4, R3, 0x4, 0x1f ;  /* 0x08801f0003047f89 */ /* 0x000e2200000e0000 */
[----:B-1----:R-:W-:Y:S02]  /*1aa0*/  @!P1 LEA R6, R7, R6, 0x18 ;  /* 0x0000000607069211 */ /* 0x002fe400078ec0ff */
[----:B0-----:R-:W-:Y:S02]  /*1ab0*/  SEL R4, R4, RZ, !P0 ;  /* 0x000000ff04047207 */ /* 0x001fe40004000000 */
[----:B------:R-:W-:-:S03]  /*1ac0*/  ISETP.GT.AND P0, PT, R8, 0x17, PT ;  /* 0x000000170800780c */ /* 0x000fc60003f04270 */
[----:B------:R-:W-:Y:S01]  /*1ad0*/  IMAD.IADD R4, R3, 0x1, R4 ;  /* 0x0000000103047824 */ /* 0x000fe200078e0204 */
[----:B------:R-:W-:-:S04]  /*1ae0*/  @!P1 SHF.R.U32.HI R3, RZ, 0x3, R0 ;  /* 0x00000003ff039819 */ /* 0x000fc80000011600 */
        /* <DEDUP_REMOVED lines=13> */
[----:B------:R-:W0:Y:S01]  /*1bc0*/  S2UR UR5, SR_CgaCtaId ;  /* 0x00000000000579c3 */ /* 0x000e220000008800 */
[----:B------:R-:W-:Y:S02]  /*1bd0*/  UMOV UR4, 0x400 ;  /* 0x0000040000047882 */ /* 0x000fe40000000000 */
[----:B0-----:R-:W-:-:S09]  /*1be0*/  ULEA UR4, UR5, UR4, 0x18 ;  /* 0x0000000405047291 */ /* 0x001fd2000f8ec0ff */
[----:B------:R-:W-:Y:S04]  /*1bf0*/  LDS R0, [UR4+0xc] ;  /* 0x00000c04ff007984 */ /* 0x000fe80008000800 */
[----:B---3--:R-:W0:Y:S04]  /*1c00*/  LDS.128 R4, [UR4+0x10] ;  /* 0x00001004ff047984 */ /* 0x008e280008000c00 */
[----:B------:R-:W1:Y:S01]  /*1c10*/  LDS.64 R8, [UR4+0x20] ;  /* 0x00002004ff087984 */ /* 0x000e620008000a00 */
[----:B0-----:R-:W-:-:S04]  /*1c20*/  IADD3 R0, PT, PT, R4, R0, R3 ;  /* 0x0000000004007210 */ /* 0x001fc80007ffe003 */
[----:B------:R-:W-:-:S04]  /*1c30*/  IADD3 R0, PT, PT, R6, R0, R5 ;  /* 0x0000000006007210 */ /* 0x000fc80007ffe005 */
[----:B-1----:R-:W-:-:S05]  /*1c40*/  IADD3 R0, PT, PT, R8, R0, R7 ;  /* 0x0000000008007210 */ /* 0x002fca0007ffe007 */
[----:B------:R-:W-:Y:S01]  /*1c50*/  IMAD.IADD R3, R0, 0x1, R9 ;  /* 0x0000000100037824 */ /* 0x000fe200078e0209 */
[----:B------:R-:W-:Y:S06]  /*1c60*/  BRA `(.L_x_17) ;  /* 0x0000001c00307947 */ /* 0x000fec0003800000 */
.L_x_2:
        /* <DEDUP_REMOVED lines=12> */
.L_x_32:
[----:B------:R-:W-:Y:S05]  /*1d30*/  BSYNC.RECONVERGENT B1 ;  /* 0x0000000000017941 */ /* 0x000fea0003800200 */
.L_x_31:
        /* <DEDUP_REMOVED lines=16> */
.L_x_37:
        /* <DEDUP_REMOVED lines=9> */
.L_x_36:
[----:B------:R-:W-:Y:S05]  /*1ed0*/  BSYNC.RECONVERGENT B2 ;  /* 0x0000000000027941 */ /* 0x000fea0003800200 */
.L_x_35:
        /* <DEDUP_REMOVED lines=8> */
.L_x_40:
        /* <DEDUP_REMOVED lines=35> */
.L_x_39:
[----:B------:R-:W-:Y:S05]  /*2190*/  BSYNC.RECONVERGENT B2 ;  /* 0x0000000000027941 */ /* 0x000fea0003800200 */
.L_x_38:
        /* <DEDUP_REMOVED lines=22> */
.L_x_42:
[----:B------:R-:W-:Y:S05]  /*2300*/  BSYNC.RECONVERGENT B2 ;  /* 0x0000000000027941 */ /* 0x000fea0003800200 */
.L_x_41:
        /* <DEDUP_REMOVED lines=10> */
.L_x_34:
[----:B------:R-:W-:Y:S05]  /*23b0*/  BSYNC.RECONVERGENT B1 ;  /* 0x0000000000017941 */ /* 0x000fea0003800200 */
.L_x_33:
        /* <DEDUP_REMOVED lines=38> */
[----:B------:R-:W0:Y:S04]  /*2620*/  LDS.128 R4, [UR4+0x10] ;  /* 0x00001004ff047984 */ /* 0x000e280008000c00 */
[----:B------:R-:W1:Y:S01]  /*2630*/  LDS.64 R8, [UR4+0x20] ;  /* 0x00002004ff087984 */ /* 0x000e620008000a00 */
[----:B0-----:R-:W-:-:S04]  /*2640*/  IADD3 R0, PT, PT, R4, R0, R3 ;  /* 0x0000000004007210 */ /* 0x001fc80007ffe003 */
[----:B------:R-:W-:-:S04]  /*2650*/  IADD3 R0, PT, PT, R6, R0, R5 ;  /* 0x0000000006007210 */ /* 0x000fc80007ffe005 */
[----:B-1----:R-:W-:-:S05]  /*2660*/  IADD3 R0, PT, PT, R8, R0, R7 ;  /* 0x0000000008007210 */ /* 0x002fca0007ffe007 */
[----:B--2---:R-:W-:Y:S01]  /*2670*/  IMAD.IADD R3, R0, 0x1, R9 ;  /* 0x0000000100037824 */ /* 0x004fe200078e0209 */
[----:B------:R-:W-:Y:S06]  /*2680*/  BRA `(.L_x_17) ;  /* 0x0000001000a87947 */ /* 0x000fec0003800000 */
.L_x_43:
        /* <DEDUP_REMOVED lines=16> */
[----:B------:R-:W1:Y:S02]  /*2790*/  SHFL.DOWN PT, R2, R3, 0x2, R7 ;  /* 0x0840000003027989 */ /* 0x000e6400000e0007 */
[----:B-1----:R-:W-:Y:S02]  /*27a0*/  SEL R2, R2, RZ, !P0 ;  /* 0x000000ff02027207 */ /* 0x002fe40004000000 */
[----:B------:R-:W-:-:S03]  /*27b0*/  ISETP.GT.AND P0, PT, R8, R7, PT ;  /* 0x000000070800720c */ /* 0x000fc60003f04270 */
[----:B------:R-:W-:Y:S01]  /*27c0*/  IMAD.IADD R2, R3, 0x1, R2 ;  /* 0x0000000103027824 */ /* 0x000fe200078e0202 */
[----:B------:R-:W-:-:S04]  /*27d0*/  @!P1 SHF.R.U32.HI R3, RZ, 0x3, R9 ;  /* 0x00000003ff039819 */ /* 0x000fc80000011609 */
[----:B------:R-:W1:Y:S02]  /*27e0*/  SHFL.DOWN PT, R4, R2, 0x4, R7 ;  /* 0x0880000002047989 */ /* 0x000e6400000e0007 */
[----:B-1----:R-:W-:Y:S01]  /*27f0*/  SEL R5, R4, RZ, !P0 ;  /* 0x000000ff04057207 */ /* 0x002fe20004000000 */
[C---:B------:R-:W-:Y:S02]  /*2800*/  VIADD R4, R6.reuse, 0x8 ;  /* 0x0000000806047836 */ /* 0x040fe40000000000 */
[----:B------:R-:W-:Y:S02]  /*2810*/  VIADD R6, R6, 0x10 ;  /* 0x0000001006067836 */ /* 0x000fe40000000000 */
[----:B------:R-:W-:Y:S01]  /*2820*/  IMAD.IADD R5, R2, 0x1, R5 ;  /* 0x0000000102057824 */ /* 0x000fe200078e0205 */
[----:B------:R-:W-:Y:S02]  /*2830*/  ISETP.GT.AND P0, PT, R4, R7, PT ;  /* 0x000000070400720c */ /* 0x000fe40003f04270 */
[----:B------:R-:W-:-:S02]  /*2840*/  @!P1 MOV R4, 0x400 ;  /* 0x0000040000049802 */ /* 0x000fc40000000f00 */
[----:B------:R-:W1:Y:S02]  /*2850*/  SHFL.DOWN PT, R0, R5, 0x8, R7 ;  /* 0x0900000005007989 */ /* 0x000e6400000e0007 */
[----:B0-----:R-:W-:Y:S02]  /*2860*/  @!P1 LEA R11, R11, R4, 0x18 ;  /* 0x000000040b0b9211 */ /* 0x001fe400078ec0ff */
[----:B------:R-:W-:-:S05]  /*2870*/  @!P1 LOP3.LUT R4, R3, 0x7c, RZ, 0xc0, !PT ;  /* 0x0000007c03049812 */ /* 0x000fca00078ec0ff */
[----:B------:R-:W-:Y:S01]  /*2880*/  @!P1 IMAD.IADD R4, R4, 0x1, R11 ;  /* 0x0000000104049824 */ /* 0x000fe200078e020b */
[----:B-1----:R-:W-:Y:S02]  /*2890*/  SEL R0, R0, RZ, !P0 ;  /* 0x000000ff00007207 */ /* 0x002fe40004000000 */
        /* <DEDUP_REMOVED lines=15> */
[----:B-1----:R-:W0:Y:S04]  /*2990*/  LDS.128 R4, [UR4+0x10] ;  /* 0x00001004ff047984 */ /* 0x002e280008000c00 */
        /* <DEDUP_REMOVED lines=18> */
.L_x_30:
[----:B------:R-:W0:Y:S01]  /*2ac0*/  S2R R0, SR_TID.X ;  /* 0x0000000000007919 */ /* 0x000e220000002100 */
[----:B------:R-:W0:Y:S02]  /*2ad0*/  LDC.64 R2, c[0x0][0x380] ;  /* 0x0000e000ff027b82 */ /* 0x000e240000000a00 */
[----:B0-----:R-:W-:-:S05]  /*2ae0*/  IMAD.WIDE.U32 R2, R0, 0x4, R2 ;  /* 0x0000000400027825 */ /* 0x001fca00078e0002 */
[----:B------:R-:W2:Y:S04]  /*2af0*/  LDG.E.CONSTANT R19, desc[UR6][R2.64] ;  /* 0x0000000602137981 */ /* 0x000ea8000c1e9900 */
[----:B------:R-:W2:Y:S04]  /*2b00*/  LDG.E.CONSTANT R4, desc[UR6][R2.64+0x400] ;  /* 0x0004000602047981 */ /* 0x000ea8000c1e9900 */
[----:B------:R-:W2:Y:S04]  /*2b10*/  LDG.E.CONSTANT R5, desc[UR6][R2.64+0x800] ;  /* 0x0008000602057981 */ /* 0x000ea8000c1e9900 */
[----:B------:R-:W3:Y:S04]  /*2b20*/  LDG.E.CONSTANT R6, desc[UR6][R2.64+0xc00] ;  /* 0x000c000602067981 */ /* 0x000ee8000c1e9900 */
[----:B------:R-:W3:Y:S04]  /*2b30*/  LDG.E.CONSTANT R7, desc[UR6][R2.64+0x1000] ;  /* 0x0010000602077981 */ /* 0x000ee8000c1e9900 */
[----:B------:R-:W4:Y:S04]  /*2b40*/  LDG.E.CONSTANT R8, desc[UR6][R2.64+0x1400] ;  /* 0x0014000602087981 */ /* 0x000f28000c1e9900 */
[----:B------:R-:W4:Y:S04]  /*2b50*/  LDG.E.CONSTANT R9, desc[UR6][R2.64+0x1800] ;  /* 0x0018000602097981 */ /* 0x000f28000c1e9900 */
[----:B------:R-:W5:Y:S04]  /*2b60*/  LDG.E.CONSTANT R10, desc[UR6][R2.64+0x1c00] ;  /* 0x001c0006020a7981 */ /* 0x000f68000c1e9900 */
[----:B------:R-:W5:Y:S04]  /*2b70*/  LDG.E.CONSTANT R11, desc[UR6][R2.64+0x2000] ;  /* 0x00200006020b7981 */ /* 0x000f68000c1e9900 */
[----:B------:R-:W5:Y:S04]  /*2b80*/  LDG.E.CONSTANT R12, desc[UR6][R2.64+0x2400] ;  /* 0x00240006020c7981 */ /* 0x000f68000c1e9900 */
[----:B------:R-:W5:Y:S04]  /*2b90*/  LDG.E.CONSTANT R13, desc[UR6][R2.64+0x2800] ;  /* 0x00280006020d7981 */ /* 0x000f68000c1e9900 */
[----:B------:R-:W5:Y:S04]  /*2ba0*/  LDG.E.CONSTANT R14, desc[UR6][R2.64+0x2c00] ;  /* 0x002c0006020e7981 */ /* 0x000f68000c1e9900 */
[----:B------:R-:W5:Y:S04]  /*2bb0*/  LDG.E.CONSTANT R15, desc[UR6][R2.64+0x3000] ;  /* 0x00300006020f7981 */ /* 0x000f68000c1e9900 */
[----:B------:R-:W5:Y:S04]  /*2bc0*/  LDG.E.CONSTANT R16, desc[UR6][R2.64+0x3400] ;  /* 0x0034000602107981 */ /* 0x000f68000c1e9900 */
[----:B------:R-:W5:Y:S04]  /*2bd0*/  LDG.E.CONSTANT R17, desc[UR6][R2.64+0x3800] ;  /* 0x0038000602117981 */ /* 0x000f68000c1e9900 */
[----:B------:R-:W5:Y:S01]  /*2be0*/  LDG.E.CONSTANT R18, desc[UR6][R2.64+0x3c00] ;  /* 0x003c000602127981 */ /* 0x000f62000c1e9900 */
[----:B------:R-:W-:-:S02]  /*2bf0*/  ISETP.GE.U32.AND P0, PT, R20, 0x2000, PT ;  /* 0x000020001400780c */ /* 0x000fc40003f06070 */
[----:B--2---:R-:W-:-:S04]  /*2c00*/  IADD3 R4, PT, PT, R5, R4, R19 ;  /* 0x0000000405047210 */ /* 0x004fc80007ffe013 */
[----:B---3--:R-:W-:-:S04]  /*2c10*/  IADD3 R4, PT, PT, R7, R6, R4 ;  /* 0x0000000607047210 */ /* 0x008fc80007ffe004 */
[----:B----4-:R-:W-:-:S04]  /*2c20*/  IADD3 R4, PT, PT, R9, R8, R4 ;  /* 0x0000000809047210 */ /* 0x010fc80007ffe004 */
[----:B-----5:R-:W-:Y:S01]  /*2c30*/  IADD3 R4, PT, PT, R11, R10, R4 ;  /* 0x0000000a0b047210 */ /* 0x020fe20007ffe004 */
[----:B------:R-:W-:-:S03]  /*2c40*/  IMAD.MOV.U32 R11, RZ, RZ, 0x1000 ;  /* 0x00001000ff0b7424 */ /* 0x000fc600078e00ff */
[----:B------:R-:W-:-:S04]  /*2c50*/  IADD3 R4, PT, PT, R13, R12, R4 ;  /* 0x0000000c0d047210 */ /* 0x000fc80007ffe004 */
[----:B------:R-:W-:-:S04]  /*2c60*/  IADD3 R4, PT, PT, R15, R14, R4 ;  /* 0x0000000e0f047210 */ /* 0x000fc80007ffe004 */
[----:B------:R-:W-:-:S05]  /*2c70*/  IADD3 R17, PT, PT, R17, R16, R4 ;  /* 0x0000001011117210 */ /* 0x000fca0007ffe004 */
[----:B------:R-:W-:Y:S01]  /*2c80*/  IMAD.IADD R8, R18, 0x1, R17 ;  /* 0x0000000112087824 */ /* 0x000fe200078e0211 */
[----:B------:R-:W-:Y:S06]  /*2c90*/  @!P0 BRA `(.L_x_44) ;  /* 0x00000000008c8947 */ /* 0x000fec0003800000 */
[----:B------:R-:W0:Y:S01]  /*2ca0*/  LDC R7, c[0x0][0x390] ;  /* 0x0000e400ff077b82 */ /* 0x000e220000000800 */
[----:B------:R-:W-:Y:S02]  /*2cb0*/  VIADD R6, R20, 0xfffff000 ;  /* 0xfffff00014067836 */ /* 0x000fe40000000000 */
[----:B------:R-:W-:-:S07]  /*2cc0*/  IMAD.MOV.U32 R11, RZ, RZ, 0x1000 ;  /* 0x00001000ff0b7424 */ /* 0x000fce00078e00ff */
.L_x_46:
[----:B------:R-:W-:-:S05]  /*2cd0*/  IMAD.WIDE R4, R11, 0x4, R2 ;  /* 0x000000040b047825 */ /* 0x000fca00078e0202 */
        /* <DEDUP_REMOVED lines=16> */
[----:B--2---:R-:W-:-:S04]  /*2de0*/  IADD3 R18, PT, PT, R18, R19, R8 ;  /* 0x0000001312127210 */ /* 0x004fc80007ffe008 */
[----:B---3--:R-:W-:Y:S01]  /*2df0*/  IADD3 R18, PT, PT, R21, R20, R18 ;  /* 0x0000001415127210 */ /* 0x008fe20007ffe012 */
[----:B0-----:R-:W-:-:S04]  /*2e00*/  IMAD.MOV.U32 R20, RZ, RZ, R7 ;  /* 0x000000ffff147224 */ /* 0x001fc800078e0007 */
[----:B------:R-:W-:Y:S01]  /*2e10*/  IMAD.IADD R8, R20, 0x1, -R11 ;  /* 0x0000000114087824 */ /* 0x000fe200078e0a0b */
[----:B----4-:R-:W-:-:S04]  /*2e20*/  IADD3 R18, PT, PT, R23, R22, R18 ;  /* 0x0000001617127210 */ /* 0x010fc80007ffe012 */
[----:B------:R-:W-:Y:S02]  /*2e30*/  ISETP.GE.AND P0, PT, R8, 0x1000, PT ;  /* 0x000010000800780c */ /* 0x000fe40003f06270 */
[----:B-----5:R-:W-:-:S04]  /*2e40*/  IADD3 R18, PT, PT, R25, R24, R18 ;  /* 0x0000001819127210 */ /* 0x020fc80007ffe012 */
[----:B------:R-:W-:-:S04]  /*2e50*/  IADD3 R14, PT, PT, R14, R17, R18 ;  /* 0x000000110e0e7210 */ /* 0x000fc80007ffe012 */
[----:B------:R-:W-:-:S04]  /*2e60*/  IADD3 R12, PT, PT, R15, R12, R14 ;  /* 0x0000000c0f0c7210 */ /* 0x000fc80007ffe00e */
[----:B------:R-:W-:-:S04]  /*2e70*/  IADD3 R10, PT, PT, R10, R13, R12 ;  /* 0x0000000d0a0a7210 */ /* 0x000fc80007ffe00c */
[----:B------:R-:W-:Y:S01]  /*2e80*/  IADD3 R8, PT, PT, R16, R9, R10 ;  /* 0x0000000910087210 */ /* 0x000fe20007ffe00a */
[----:B------:R-:W-:Y:S06]  /*2e90*/  @!P0 BRA `(.L_x_45) ;  /* 0x0000000400fc8947 */ /* 0x000fec0003800000 */
[----:B------:R-:W-:-:S05]  /*2ea0*/  VIADD R11, R11, 0x1000 ;  /* 0x000010000b0b7836 */ /* 0x000fca0000000000 */
[----:B------:R-:W-:-:S13]  /*2eb0*/  ISETP.GT.AND P0, PT, R11, R6, PT ;  /* 0x000000060b00720c */ /* 0x000fda0003f04270 */
[----:B------:R-:W-:Y:S05]  /*2ec0*/  @!P0 BRA `(.L_x_46) ;  /* 0xfffffffc00808947 */ /* 0x000fea000383ffff */
.L_x_44:
        /* <DEDUP_REMOVED lines=20> */
.L_x_50:
        /* <DEDUP_REMOVED lines=8> */
.L_x_49:
[----:B------:R-:W-:Y:S05]  /*3090*/  BSYNC.RECONVERGENT B2 ;  /* 0x0000000000027941 */ /* 0x000fea0003800200 */
.L_x_48:
        /* <DEDUP_REMOVED lines=16> */
.L_x_53:
        /* <DEDUP_REMOVED lines=20> */
[----:B------:R-:W5:Y:S04]  /*32e0*/  LDG.E.CONSTANT R22, desc[UR6][R2.64+0x2400] ;  /* 0x0024000602167981 */ /* 0x000f68000c1e9900 */
[----:B------:R0:W5:Y:S04]  /*32f0*/  LDG.E.CONSTANT R5, desc[UR6][R4.64] ;  /* 0x0000000604057981 */ /* 0x000168000c1e9900 */
        /* <DEDUP_REMOVED lines=17> */
.L_x_52:
[----:B------:R-:W-:Y:S05]  /*3410*/  BSYNC.RECONVERGENT B2 ;  /* 0x0000000000027941 */ /* 0x000fea0003800200 */
.L_x_51:
        /* <DEDUP_REMOVED lines=10> */
[----:B------:R-:W5:Y:S01]  /*34c0*/  LDG.E.CONSTANT R16, desc[UR6][R2.64+0x1400] ;  /* 0x0014000602107981 */ /* 0x000f62000c1e9900 */
[----:B0-----:R-:W-:-:S04]  /*34d0*/  IMAD.WIDE.U32 R4, R11, 0x4, R6 ;  /* 0x000000040b047825 */ /* 0x001fc800078e0006 */
[----:B------:R-:W-:Y:S02]  /*34e0*/  IMAD.WIDE.U32 R6, R13, 0x4, R6 ;  /* 0x000000040d067825 */ /* 0x000fe400078e0006 */
[----:B------:R0:W2:Y:S04]  /*34f0*/  LDG.E.CONSTANT R5, desc[UR6][R4.64] ;  /* 0x0000000604057981 */ /* 0x0000a8000c1e9900 */
[----:B------:R1:W3:Y:S04]  /*3500*/  LDG.E.CONSTANT R13, desc[UR6][R2.64] ;  /* 0x00000006020d7981 */ /* 0x0002e8000c1e9900 */
[----:B------:R-:W4:Y:S01]  /*3510*/  LDG.E.CONSTANT R7, desc[UR6][R6.64] ;  /* 0x0000000606077981 */ /* 0x000f22000c1e9900 */
[----:B0-----:R-:W-:Y:S01]  /*3520*/  IADD3 R4, P1, PT, R2, 0x2000, RZ ;  /* 0x0000200002047810 */ /* 0x001fe20007f3e0ff */
[----:B------:R-:W-:Y:S01]  /*3530*/  VIADD R10, R10, 0x800 ;  /* 0x000008000a0a7836 */ /* 0x000fe20000000000 */
[----:B------:R-:W-:Y:S01]  /*3540*/  PLOP3.LUT P0, PT, PT, PT, PT, 0x8, 0x80 ;  /* 0x000000000080781c */ /* 0x000fe20003f0e170 */
[----:B------:R-:W-:-:S02]  /*3550*/  VIADD R11, R11, 0x800 ;  /* 0x000008000b0b7836 */ /* 0x000fc40000000000 */
[----:B-1----:R-:W-:Y:S01]  /*3560*/  IMAD.MOV.U32 R2, RZ, RZ, R4 ;  /* 0x000000ffff027224 */ /* 0x002fe200078e0004 */
[----:B--2---:R-:W-:-:S04]  /*3570*/  IADD3 R12, PT, PT, R12, R5, R8 ;  /* 0x000000050c0c7210 */ /* 0x004fc80007ffe008 */
[----:B---3--:R-:W-:Y:S01]  /*3580*/  IADD3 R12, PT, PT, R14, R13, R12 ;  /* 0x0000000d0e0c7210 */ /* 0x008fe20007ffe00c */
[----:B------:R-:W-:-:S03]  /*3590*/  IMAD.X R5, RZ, RZ, R3, P1 ;  /* 0x000000ffff057224 */ /* 0x000fc600008e0603 */
[----:B----4-:R-:W-:Y:S01]  /*35a0*/  IADD3 R12, PT, PT, R15, R7, R12 ;  /* 0x000000070f0c7210 */ /* 0x010fe20007ffe00c */
[----:B------:R-:W-:-:S03]  /*35b0*/  IMAD.MOV.U32 R3, RZ, RZ, R5 ;  /* 0x000000ffff037224 */ /* 0x000fc600078e0005 */
[----:B-----5:R-:W-:-:S07]  /*35c0*/  IADD3 R8, PT, PT, R16, R17, R12 ;  /* 0x0000001110087210 */ /* 0x020fce0007ffe00c */
.L_x_55:
[----:B------:R-:W-:Y:S05]  /*35d0*/  BSYNC.RECONVERGENT B2 ;  /* 0x0000000000027941 */ /* 0x000fea0003800200 */
.L_x_54:
        /* <DEDUP_REMOVED lines=10> */
.L_x_47:
[----:B------:R-:W-:Y:S05]  /*3680*/  BSYNC.RECONVERGENT B1 ;  /* 0x0000000000017941 */ /* 0x000fea0003800200 */
.L_x_45:
[----:B------:R-:W0:Y:S01]  /*3690*/  S2R R9, SR_LANEID ;  /* 0x0000000000097919 */ /* 0x000e220000000000 */
[----:B------:R-:W1:Y:S01]  /*36a0*/  SHFL.DOWN PT, R2, R8, 0x1, 0x1f ;  /* 0x08201f0008027f89 */ /* 0x000e6200000e0000 */
[C---:B0-----:R-:W-:Y:S02]  /*36b0*/  ISETP.GT.AND P0, PT, R9.reuse, 0x1e, PT ;  /* 0x0000001e0900780c */ /* 0x041fe40003f04270 */
[C---:B------:R-:W-:Y:S02]  /*36c0*/  ISETP.NE.AND P1, PT, R9.reuse, RZ, PT ;  /* 0x000000ff0900720c */ /* 0x040fe40003f25270 */
        /* <DEDUP_REMOVED lines=37> */
[----:B0-----:R-:W-:-:S07]  /*3920*/  IMAD.IADD R3, R0, 0x1, R9 ;  /* 0x0000000100037824 */ /* 0x001fce00078e0209 */
.L_x_17:
[----:B------:R-:W-:Y:S05]  /*3930*/  BSYNC.RECONVERGENT B0 ;  /* 0x0000000000007941 */ /* 0x000fea0003800200 */
.L_x_1:
[----:B------:R-:W-:Y:S05]  /*3940*/  @P0 EXIT ;  /* 0x000000000000094d */ /* 0x000fea0003800000 */
[----:B-1----:R-:W1:Y:S01]  /*3950*/  LDC.64 R4, c[0x0][0x388] ;  /* 0x0000e200ff047b82 */ /* 0x002e620000000a00 */
[----:B------:R-:W0:Y:S02]  /*3960*/  LDCU UR4, c[0x0][0x398] ;  /* 0x00007300ff0477ac */ /* 0x000e240008000800 */
[----:B0-234-:R-:W-:-:S05]  /*3970*/  VIADD R3, R3, UR4 ;  /* 0x0000000403037c36 */ /* 0x01dfca0008000000 */
[----:B-1----:R-:W-:Y:S01]  /*3980*/  STG.E desc[UR6][R4.64], R3 ;  /* 0x0000000304007986 */ /* 0x002fe2000c101906 */
[----:B------:R-:W-:Y:S05]  /*3990*/  EXIT ;  /* 0x000000000000794d */ /* 0x000fea0003800000 */
.L_x_56:
[----:B------:R-:W-:-:S00]  /*39a0*/  BRA `(.L_x_56) ;  /* 0xfffffffc00fc7947 */ /* 0x000fc0000383ffff */
[----:B------:R-:W-:-:S00]  /*39b0*/  NOP ;  /* 0x0000000000007918 */ /* 0x000fc00000000000 */
        /* <DEDUP_REMOVED lines=12> */
.L_x_286:


//--------------------- .text._ZN3cub18CUB_300001_SM_10006detail6reduce18DeviceReduceKernelINS2_10policy_hubIiyN4cuda3std3__44plusIiEEE10Policy1000EN6thrust24THRUST_300001_SM_1000_NS10device_ptrIjEEyS9_iNS7_10__identityEEEvT0_PT3_T1_NS0_13GridEvenShareISK_EET2_T4_ --------------------------
	.section	.text._ZN3cub18CUB_300001_SM_10006detail6reduce18DeviceReduceKernelINS2_10policy_hubIiyN4cuda3std3__44plusIiEEE10Policy1000EN6thrust24THRUST_300001_SM_1000_NS10device_ptrIjEEyS9_iNS7_10__identityEEEvT0_PT3_T1_NS0_13GridEvenShareISK_EET2_T4_,"ax",@progbits
	.align	128
        .global         _ZN3cub18CUB_300001_SM_10006detail6reduce18DeviceReduceKernelINS2_10policy_hubIiyN4cuda3std3__44plusIiEEE10Policy1000EN6thrust24THRUST_300001_SM_1000_NS10device_ptrIjEEyS9_iNS7_10__identityEEEvT0_PT3_T1_NS0_13GridEvenShareISK_EET2_T4_
        .type           _ZN3cub18CUB_300001_SM_10006detail6reduce18DeviceReduceKernelINS2_10policy_hubIiyN4cuda3std3__44plusIiEEE10Policy1000EN6thrust24THRUST_300001_SM_1000_NS10device_ptrIjEEyS9_iNS7_10__identityEEEvT0_PT3_T1_NS0_13GridEvenShareISK_EET2_T4_,@function
        .size           _ZN3cub18CUB_300001_SM_10006detail6reduce18DeviceReduceKernelINS2_10policy_hubIiyN4cuda3std3__44plusIiEEE10Policy1000EN6thrust24THRUST_300001_SM_1000_NS10device_ptrIjEEyS9_iNS7_10__identityEEEvT0_PT3_T1_NS0_13GridEvenShareISK_EET2_T4_,(.L_x_287 - _ZN3cub18CUB_300001_SM_10006detail6reduce18DeviceReduceKernelINS2_10policy_hubIiyN4cuda3std3__44plusIiEEE10Policy1000EN6thrust24THRUST_300001_SM_1000_NS10device_ptrIjEEyS9_iNS7_10__identityEEEvT0_PT3_T1_NS0_13GridEvenShareISK_EET2_T4_)
        .other          _ZN3cub18CUB_300001_SM_10006detail6reduce18DeviceReduceKernelINS2_10policy_hubIiyN4cuda3std3__44plusIiEEE10Policy1000EN6thrust24THRUST_300001_SM_1000_NS10device_ptrIjEEyS9_iNS7_10__identityEEEvT0_PT3_T1_NS0_13GridEvenShareISK_EET2_T4_,@"STO_CUDA_ENTRY STV_DEFAULT"
_ZN3cub18CUB_300001_SM_10006detail6reduce18DeviceReduceKernelINS2_10policy_hubIiyN4cuda3std3__44plusIiEEE10Policy1000EN6thrust24THRUST_300001_SM_1000_NS10device_ptrIjEEyS9_iNS7_10__identityEEEvT0_PT3_T1_NS0_13GridEvenShareISK_EET2_T4_:
.text._ZN3cub18CUB_300001_SM_10006detail6reduce18DeviceReduceKernelINS2_10policy_hubIiyN4cuda3std3__44plusIiEEE10Policy1000EN6thrust24THRUST_300001_SM_1000_NS10device_ptrIjEEyS9_iNS7_10__identityEEEvT0_PT3_T1_NS0_13GridEvenShareISK_EET2_T4_:
[----:B------:R-:W-:Y:S08]  /*0000*/  LDC R1, c[0x0][0x37c] ;  /* 0x0000df00ff017b82 */ /* 0x000ff00000000800 */
[----:B------:R-:W0:Y:S01]  /*0010*/  S2UR UR16, SR_CTAID.X ;  /* 0x00000000001079c3 */ /* 0x000e220000002500 */
[----:B------:R-:W1:Y:S01]  /*0020*/  LDCU.64 UR8, c[0x0][0x3b8] ;  /* 0x00007700ff0877ac */ /* 0x000e620008000a00 */
[----:B------:R-:W-:Y:S01]  /*0030*/  BSSY.RECONVERGENT B0, `(.L_x_57) ;  /* 0x0000201000007945 */ /* 0x000fe20003800200 */
[----:B------:R-:W2:Y:S01]  /*0040*/  LDCU UR5, c[0x0][0x3c0] ;  /* 0x00007800ff0577ac */ /* 0x000ea20008000800 */
[----:B------:R-:W3:Y:S01]  /*0050*/  LDCU.64 UR14, c[0x0][0x358] ;  /* 0x00006b00ff0e77ac */ /* 0x000ee20008000a00 */
[----:B-1----:R-:W-:-:S02]  /*0060*/  IMAD.U32 R2, RZ, RZ, UR8 ;  /* 0x00000008ff027e24 */ /* 0x002fc4000f8e00ff */
[----:B------:R-:W-:Y:S01]  /*0070*/  IMAD.U32 R3, RZ, RZ, UR9 ;  /* 0x00000009ff037e24 */ /* 0x000fe2000f8e00ff */
[----:B--2---:R-:W-:Y:S02]  /*0080*/  USHF.L.U32 UR5, UR5, 0xc, URZ ;  /* 0x0000000c05057899 */ /* 0x004fe400080006ff */
[----:B0-----:R-:W-:Y:S02]  /*0090*/  USHF.L.U32 UR7, UR16, 0xc, URZ ;  /* 0x0000000c10077899 */ /* 0x001fe400080006ff */
[----:B------:R-:W-:-:S04]  /*00a0*/  USHF.R.S32.HI UR4, URZ, 0x1f, UR5 ;  /* 0x0000001fff047899 */ /* 0x000fc80008011405 */
[----:B------:R-:W-:-:S04]  /*00b0*/  IADD3 R23, P1, PT, R2, -UR7, RZ ;  /* 0x8000000702177c10 */ /* 0x000fc8000ff3e0ff */
[----:B------:R-:W-:Y:S02]  /*00c0*/  ISETP.GT.U32.AND P0, PT, R23, 0xfff, PT ;  /* 0x00000fff1700780c */ /* 0x000fe40003f04070 */
[----:B------:R-:W-:-:S04]  /*00d0*/  IADD3.X R22, PT, PT, R3, -0x1, RZ, P1, !PT ;  /* 0xffffffff03167810 */ /* 0x000fc80000ffe4ff */
[----:B------:R-:W-:-:S13]  /*00e0*/  ISETP.GT.U32.AND.EX P0, PT, R22, RZ, PT, P0 ;  /* 0x000000ff1600720c */ /* 0x000fda0003f04100 */
[----:B---3--:R-:W-:Y:S05]  /*00f0*/  @P0 BRA `(.L_x_58) ;  /* 0x0000000c00ac0947 */ /* 0x008fea0003800000 */
[----:B------:R-:W0:Y:S01]  /*0100*/  S2R R3, SR_TID.X ;  /* 0x0000000000037919 */ /* 0x000e220000002100 */
[----:B------:R-:W-:Y:S01]  /*0110*/  VIADD R0, R2, -UR7 ;  /* 0x8000000702007c36 */ /* 0x000fe20008000000 */
[----:B------:R-:W-:Y:S01]  /*0120*/  BSSY.RECONVERGENT B1, `(.L_x_59) ;  /* 0x000000a000017945 */ /* 0x000fe20003800200 */
[----:B------:R-:W-:-:S03]  /*0130*/  IMAD.MOV.U32 R4, RZ, RZ, RZ ;  /* 0x000000ffff047224 */ /* 0x000fc600078e00ff */
[----:B0-----:R-:W-:Y:S01]  /*0140*/  ISETP.GE.AND P0, PT, R3, R0, PT ;  /* 0x000000000300720c */ /* 0x001fe20003f06270 */
[----:B------:R-:W-:-:S12]  /*0150*/  IMAD.MOV.U32 R5, RZ, RZ, R3 ;  /* 0x000000ffff057224 */ /* 0x000fd800078e0003 */
[----:B------:R-:W-:Y:S05]  /*0160*/  @P0 BRA `(.L_x_60) ;  /* 0x0000000000140947 */ /* 0x000fea0003800000 */
[----:B------:R-:W0:Y:S01]  /*0170*/  LDC.64 R6, c[0x0][0x380] ;  /* 0x0000e000ff067b82 */ /* 0x000e220000000a00 */
[----:B------:R-:W-:-:S04]  /*0180*/  VIADD R5, R3, UR7 ;  /* 0x0000000703057c36 */ /* 0x000fc80008000000 */
[----:B0-----:R-:W-:-:S05]  /*0190*/  IMAD.WIDE.U32 R6, R5, 0x4, R6 ;  /* 0x0000000405067825 */ /* 0x001fca00078e0006 */
[----:B------:R0:W5:Y:S01]  /*01a0*/  LDG.E R4, desc[UR14][R6.64] ;  /* 0x0000000e06047981 */ /* 0x000162000c1e1900 */
[----:B------:R-:W-:-:S07]  /*01b0*/  VIADD R5, R3, 0x100 ;  /* 0x0000010003057836 */ /* 0x000fce0000000000 */
.L_x_60:
[----:B------:R-:W-:Y:S05]  /*01c0*/  BSYNC.RECONVERGENT B1 ;  /* 0x0000000000017941 */ /* 0x000fea0003800200 */
.L_x_59:
[----:B------:R-:W-:Y:S01]  /*01d0*/  ISETP.GE.AND P0, PT, R5, R0, PT ;  /* 0x000000000500720c */ /* 0x000fe20003f06270 */
[----:B------:R-:W-:-:S12]  /*01e0*/  BSSY.RECONVERGENT B1, `(.L_x_61) ;  /* 0x000006c000017945 */ /* 0x000fd80003800200 */
[----:B------:R-:W-:Y:S05]  /*01f0*/  @P0 BRA `(.L_x_62) ;  /* 0x0000000400a80947 */ /* 0x000fea0003800000 */
[----:B0-----:R-:W-:Y:S01]  /*0200*/  LOP3.LUT R7, RZ, R5, RZ, 0x33, !PT ;  /* 0x00000005ff077212 */ /* 0x001fe200078e33ff */
[----:B------:R-:W-:Y:S03]  /*0210*/  BSSY.RECONVERGENT B2, `(.L_x_63) ;  /* 0x0000030000027945 */ /* 0x000fe60003800200 */
[----:B------:R-:W-:-:S04]  /*0220*/  IADD3 R7, PT, PT, R2, -UR7, R7 ;  /* 0x8000000702077c10 */ /* 0x000fc8000fffe007 */
[C---:B------:R-:W-:Y:S02]  /*0230*/  ISETP.GE.U32.AND P1, PT, R7.reuse, 0xf00, PT ;  /* 0x00000f000700780c */ /* 0x040fe40003f26070 */
[----:B------:R-:W-:-:S04]  /*0240*/  LEA.HI R2, R7, 0x1, RZ, 0x18 ;  /* 0x0000000107027811 */ /* 0x000fc800078fc0ff */
[----:B------:R-:W-:-:S04]  /*0250*/  LOP3.LUT R21, R2, 0xf, RZ, 0xc0, !PT ;  /* 0x0000000f02157812 */ /* 0x000fc800078ec0ff */
[----:B------:R-:W-:-:S03]  /*0260*/  ISETP.NE.AND P0, PT, R21, RZ, PT ;  /* 0x000000ff1500720c */ /* 0x000fc60003f05270 */
[----:B------:R-:W-:Y:S10]  /*0270*/  @!P1 BRA `(.L_x_64) ;  /* 0x0000000000a49947 */ /* 0x000ff40003800000 */
[----:B------:R-:W0:Y:S01]  /*0280*/  LDCU.64 UR8, c[0x0][0x380] ;  /* 0x00007000ff0877ac */ /* 0x000e220008000a00 */
[----:B------:R-:W-:Y:S01]  /*0290*/  IMAD.WIDE.U32 R6, R5, 0x4, RZ ;  /* 0x0000000405067825 */ /* 0x000fe200078e00ff */
[----:B------:R-:W-:Y:S01]  /*02a0*/  LOP3.LUT R8, R2, 0x1fffff0, RZ, 0xc0, !PT ;  /* 0x01fffff002087812 */ /* 0x000fe200078ec0ff */
[----:B------:R-:W-:-:S04]  /*02b0*/  UIMAD.WIDE.U32 UR4, UR16, 0x4000, URZ ;  /* 0x00004000100478a5 */ /* 0x000fc8000f8e00ff */
[----:B------:R-:W-:Y:S02]  /*02c0*/  IMAD.MOV R8, RZ, RZ, -R8 ;  /* 0x000000ffff087224 */ /* 0x000fe400078e0a08 */
[----:B------:R-:W-:Y:S02]  /*02d0*/  LOP3.LUT R14, R6, UR4, RZ, 0xfc, !PT ;  /* 0x00000004060e7c12 */ /* 0x000fe4000f8efcff */
[----:B------:R-:W-:Y:S02]  /*02e0*/  LOP3.LUT R7, R7, UR5, RZ, 0xfc, !PT ;  /* 0x0000000507077c12 */ /* 0x000fe4000f8efcff */
[----:B0-----:R-:W-:-:S04]  /*02f0*/  IADD3 R14, P1, PT, R14, UR8, RZ ;  /* 0x000000080e0e7c10 */ /* 0x001fc8000ff3e0ff */
[----:B------:R-:W-:-:S04]  /*0300*/  IADD3 R14, P2, PT, R14, 0x2000, RZ ;  /* 0x000020000e0e7810 */ /* 0x000fc80007f5e0ff */
[----:B------:R-:W-:-:S09]  /*0310*/  IADD3.X R7, PT, PT, RZ, UR9, R7, P2, P1 ;  /* 0x00000009ff077c10 */ /* 0x000fd200097e2407 */
.L_x_65:
[----:B------:R-:W-:-:S05]  /*0320*/  IMAD.MOV.U32 R6, RZ, RZ, R14 ;  /* 0x000000ffff067224 */ /* 0x000fca00078e000e */
[----:B------:R-:W2:Y:S04]  /*0330*/  LDG.E R15, desc[UR14][R6.64+-0x2000] ;  /* 0xffe0000e060f7981 */ /* 0x000ea8000c1e1900 */
[----:B------:R-:W2:Y:S04]  /*0340*/  LDG.E R16, desc[UR14][R6.64+-0x1c00] ;  /* 0xffe4000e06107981 */ /* 0x000ea8000c1e1900 */
[----:B------:R-:W3:Y:S04]  /*0350*/  LDG.E R18, desc[UR14][R6.64+-0x1800] ;  /* 0xffe8000e06127981 */ /* 0x000ee8000c1e1900 */
[----:B------:R-:W3:Y:S04]  /*0360*/  LDG.E R17, desc[UR14][R6.64+-0x1400] ;  /* 0xffec000e06117981 */ /* 0x000ee8000c1e1900 */
[----:B------:R-:W4:Y:S04]  /*0370*/  LDG.E R20, desc[UR14][R6.64+-0x1000] ;  /* 0xfff0000e06147981 */ /* 0x000f28000c1e1900 */
        /* <DEDUP_REMOVED lines=10> */
[----:B------:R0:W4:Y:S01]  /*0420*/  LDG.E R10, desc[UR14][R6.64+0x1c00] ;  /* 0x001c000e060a7981 */ /* 0x000122000c1e1900 */
[----:B------:R-:W-:-:S02]  /*0430*/  VIADD R8, R8, 0x10 ;  /* 0x0000001008087836 */ /* 0x000fc40000000000 */
[----:B------:R-:W-:-:S03]  /*0440*/  VIADD R5, R5, 0x1000 ;  /* 0x0000100005057836 */ /* 0x000fc60000000000 */
[----:B------:R-:W-:Y:S02]  /*0450*/  ISETP.NE.AND P1, PT, R8, RZ, PT ;  /* 0x000000ff0800720c */ /* 0x000fe40003f25270 */
[----:B--2--5:R-:W-:-:S04]  /*0460*/  IADD3 R15, PT, PT, R16, R15, R4 ;  /* 0x0000000f100f7210 */ /* 0x024fc80007ffe004 */
[----:B---3--:R-:W-:-:S04]  /*0470*/  IADD3 R15, PT, PT, R17, R18, R15 ;  /* 0x00000012110f7210 */ /* 0x008fc80007ffe00f */
[----:B----4-:R-:W-:-:S04]  /*0480*/  IADD3 R15, PT, PT, R19, R20, R15 ;  /* 0x00000014130f7210 */ /* 0x010fc80007ffe00f */
[----:B------:R-:W-:-:S04]  /*0490*/  IADD3 R15, PT, PT, R23, R22, R15 ;  /* 0x00000016170f7210 */ /* 0x000fc80007ffe00f */
[----:B------:R-:W-:-:S04]  /*04a0*/  IADD3 R15, PT, PT, R25, R24, R15 ;  /* 0x00000018190f7210 */ /* 0x000fc80007ffe00f */
[----:B------:R-:W-:Y:S02]  /*04b0*/  IADD3 R13, PT, PT, R13, R14, R15 ;  /* 0x0000000e0d0d7210 */ /* 0x000fe40007ffe00f */
[----:B------:R-:W-:-:S05]  /*04c0*/  IADD3 R14, P2, PT, R6, 0x4000, RZ ;  /* 0x00004000060e7810 */ /* 0x000fca0007f5e0ff */
[----:B0-----:R-:W-:Y:S01]  /*04d0*/  IMAD.X R7, RZ, RZ, R7, P2 ;  /* 0x000000ffff077224 */ /* 0x001fe200010e0607 */
[----:B------:R-:W-:-:S04]  /*04e0*/  IADD3 R9, PT, PT, R12, R9, R13 ;  /* 0x000000090c097210 */ /* 0x000fc80007ffe00d */
[----:B------:R-:W-:Y:S01]  /*04f0*/  IADD3 R4, PT, PT, R10, R11, R9 ;  /* 0x0000000b0a047210 */ /* 0x000fe20007ffe009 */
[----:B------:R-:W-:Y:S06]  /*0500*/  @P1 BRA `(.L_x_65) ;  /* 0xfffffffc00841947 */ /* 0x000fec000383ffff */
.L_x_64:
[----:B------:R-:W-:Y:S05]  /*0510*/  BSYNC.RECONVERGENT B2 ;  /* 0x0000000000027941 */ /* 0x000fea0003800200 */
.L_x_63:
[----:B------:R-:W-:Y:S05]  /*0520*/  @!P0 BRA `(.L_x_62) ;  /* 0x0000000000dc8947 */ /* 0x000fea0003800000 */
[----:B------:R-:W-:Y:S01]  /*0530*/  ISETP.GE.U32.AND P0, PT, R21, 0x8, PT ;  /* 0x000000081500780c */ /* 0x000fe20003f06070 */
[----:B------:R-:W-:Y:S01]  /*0540*/  BSSY.RECONVERGENT B2, `(.L_x_66) ;  /* 0x0000016000027945 */ /* 0x000fe20003800200 */
[----:B------:R-:W-:-:S04]  /*0550*/  LOP3.LUT R16, R2, 0x7, RZ, 0xc0, !PT ;  /* 0x0000000702107812 */ /* 0x000fc800078ec0ff */
[----:B------:R-:W-:-:S07]  /*0560*/  ISETP.NE.AND P1, PT, R16, RZ, PT ;  /* 0x000000ff1000720c */ /* 0x000fce0003f25270 */
[----:B------:R-:W-:Y:S06]  /*0570*/  @!P0 BRA `(.L_x_67) ;  /* 0x0000000000488947 */ /* 0x000fec0003800000 */
[----:B------:R-:W0:Y:S01]  /*0580*/  LDCU.64 UR4, c[0x0][0x380] ;  /* 0x00007000ff0477ac */ /* 0x000e220008000a00 */
[----:B------:R-:W-:-:S04]  /*0590*/  IADD3 R7, P0, PT, R5, UR7, RZ ;  /* 0x0000000705077c10 */ /* 0x000fc8000ff1e0ff */
[----:B------:R-:W-:Y:S02]  /*05a0*/  LEA.HI.X.SX32 R8, R5, RZ, 0x1, P0 ;  /* 0x000000ff05087211 */ /* 0x000fe400000f0eff */
[----:B0-----:R-:W-:-:S04]  /*05b0*/  LEA R6, P0, R7, UR4, 0x2 ;  /* 0x0000000407067c11 */ /* 0x001fc8000f8010ff */
[----:B------:R-:W-:-:S05]  /*05c0*/  LEA.HI.X R7, R7, UR5, R8, 0x2, P0 ;  /* 0x0000000507077c11 */ /* 0x000fca00080f1408 */
[----:B------:R-:W2:Y:S04]  /*05d0*/  LDG.E R9, desc[UR14][R6.64] ;  /* 0x0000000e06097981 */ /* 0x000ea8000c1e1900 */
[----:B------:R-:W2:Y:S04]  /*05e0*/  LDG.E R8, desc[UR14][R6.64+0x400] ;  /* 0x0004000e06087981 */ /* 0x000ea8000c1e1900 */
[----:B------:R-:W3:Y:S04]  /*05f0*/  LDG.E R11, desc[UR14][R6.64+0x800] ;  /* 0x0008000e060b7981 */ /* 0x000ee8000c1e1900 */
[----:B------:R-:W3:Y:S04]  /*0600*/  LDG.E R10, desc[UR14][R6.64+0xc00] ;  /* 0x000c000e060a7981 */ /* 0x000ee8000c1e1900 */
[----:B------:R-:W4:Y:S04]  /*0610*/  LDG.E R13, desc[UR14][R6.64+0x1000] ;  /* 0x0010000e060d7981 */ /* 0x000f28000c1e1900 */
[----:B------:R-:W4:Y:S04]  /*0620*/  LDG.E R12, desc[UR14][R6.64+0x1400] ;  /* 0x0014000e060c7981 */ /* 0x000f28000c1e1900 */
[----:B------:R-:W4:Y:S04]  /*0630*/  LDG.E R15, desc[UR14][R6.64+0x1800] ;  /* 0x0018000e060f7981 */ /* 0x000f28000c1e1900 */
[----:B------:R-:W4:Y:S01]  /*0640*/  LDG.E R14, desc[UR14][R6.64+0x1c00] ;  /* 0x001c000e060e7981 */ /* 0x000f22000c1e1900 */
[----:B------:R-:W-:Y:S01]  /*0650*/  VIADD R5, R5, 0x800 ;  /* 0x0000080005057836 */ /* 0x000fe20000000000 */
[----:B--2--5:R-:W-:-:S04]  /*0660*/  IADD3 R8, PT, PT, R8, R9, R4 ;  /* 0x0000000908087210 */ /* 0x024fc80007ffe004 */
[----:B---3--:R-:W-:-:S04]  /*0670*/  IADD3 R8, PT, PT, R10, R11, R8 ;  /* 0x0000000b0a087210 */ /* 0x008fc80007ffe008 */
[----:B----4-:R-:W-:-:S04]  /*0680*/  IADD3 R8, PT, PT, R12, R13, R8 ;  /* 0x0000000d0c087210 */ /* 0x010fc80007ffe008 */
[----:B------:R-:W-:-:S07]  /*0690*/  IADD3 R4, PT, PT, R14, R15, R8 ;  /* 0x0000000f0e047210 */ /* 0x000fce0007ffe008 */
.L_x_67:
[----:B------:R-:W-:Y:S05]  /*06a0*/  BSYNC.RECONVERGENT B2 ;  /* 0x0000000000027941 */ /* 0x000fea0003800200 */
.L_x_66:
        /* <DEDUP_REMOVED lines=14> */
[----:B------:R-:W3:Y:S01]  /*0790*/  LDG.E R10, desc[UR14][R6.64+0xc00] ;  /* 0x000c000e060a7981 */ /* 0x000ee2000c1e1900 */
[----:B------:R-:W-:Y:S01]  /*07a0*/  VIADD R5, R5, 0x400 ;  /* 0x0000040005057836 */ /* 0x000fe20000000000 */
[----:B--2--5:R-:W-:-:S04]  /*07b0*/  IADD3 R4, PT, PT, R8, R9, R4 ;  /* 0x0000000908047210 */ /* 0x024fc80007ffe004 */
[----:B---3--:R-:W-:-:S07]  /*07c0*/  IADD3 R4, PT, PT, R10, R11, R4 ;  /* 0x0000000b0a047210 */ /* 0x008fce0007ffe004 */
.L_x_69:
[----:B------:R-:W-:Y:S05]  /*07d0*/  BSYNC.RECONVERGENT B2 ;  /* 0x0000000000027941 */ /* 0x000fea0003800200 */
.L_x_68:
[----:B------:R-:W-:Y:S05]  /*07e0*/  @!P1 BRA `(.L_x_62) ;  /* 0x00000000002c9947 */ /* 0x000fea0003800000 */
[----:B------:R-:W0:Y:S01]  /*07f0*/  LDC.64 R6, c[0x0][0x380] ;  /* 0x0000e000ff067b82 */ /* 0x000e220000000a00 */
[----:B------:R-:W-:Y:S02]  /*0800*/  IMAD.U32 R9, RZ, RZ, UR16 ;  /* 0x00000010ff097e24 */ /* 0x000fe4000f8e00ff */
[----:B------:R-:W-:Y:S02]  /*0810*/  IMAD.MOV R2, RZ, RZ, -R2 ;  /* 0x000000ffff027224 */ /* 0x000fe400078e0a02 */
[----:B0-----:R-:W-:-:S07]  /*0820*/  IMAD.WIDE.U32 R6, R9, 0x4000, R6 ;  /* 0x0000400009067825 */ /* 0x001fce00078e0006 */
.L_x_70:
[----:B------:R-:W-:-:S06]  /*0830*/  IMAD.WIDE R8, R5, 0x4, R6 ;  /* 0x0000000405087825 */ /* 0x000fcc00078e0206 */
[----:B------:R-:W2:Y:S01]  /*0840*/  LDG.E R9, desc[UR14][R8.64] ;  /* 0x0000000e08097981 */ /* 0x000ea2000c1e1900 */
[----:B------:R-:W-:Y:S02]  /*0850*/  VIADD R2, R2, 0x1 ;  /* 0x0000000102027836 */ /* 0x000fe40000000000 */
[----:B------:R-:W-:-:S03]  /*0860*/  VIADD R5, R5, 0x100 ;  /* 0x0000010005057836 */ /* 0x000fc60000000000 */
[----:B------:R-:W-:Y:S01]  /*0870*/  ISETP.NE.AND P0, PT, R2, RZ, PT ;  /* 0x000000ff0200720c */ /* 0x000fe20003f05270 */
[----:B--2--5:R-:W-:-:S12]  /*0880*/  IMAD.IADD R4, R9, 0x1, R4 ;  /* 0x0000000109047824 */ /* 0x024fd800078e0204 */
[----:B------:R-:W-:Y:S05]  /*0890*/  @P0 BRA `(.L_x_70) ;  /* 0xfffffffc00e40947 */ /* 0x000fea000383ffff */
.L_x_62:
[----:B------:R-:W-:Y:S05]  /*08a0*/  BSYNC.RECONVERGENT B1 ;  /* 0x0000000000017941 */ /* 0x000fea0003800200 */
.L_x_61:
[----:B------:R-:W-:-:S13]  /*08b0*/  ISETP.GE.AND P0, PT, R0, 0x100, PT ;  /* 0x000001000000780c */ /* 0x000fda0003f06270 */
[----:B------:R-:W-:Y:S05]  /*08c0*/  @!P0 BRA `(.L_x_71) ;  /* 0x0000000000ac8947 */ /* 0x000fea0003800000 */
[----:B------:R-:W1:Y:S01]  /*08d0*/  S2R R8, SR_LANEID ;  /* 0x0000000000087919 */ /* 0x000e620000000000 */
[----:B-----5:R-:W2:Y:S01]  /*08e0*/  SHFL.DOWN PT, R0, R4, 0x1, 0x1f ;  /* 0x08201f0004007f89 */ /* 0x020ea200000e0000 */
[C---:B-1----:R-:W-:Y:S02]  /*08f0*/  ISETP.GT.AND P0, PT, R8.reuse, 0x1e, PT ;  /* 0x0000001e0800780c */ /* 0x042fe40003f04270 */
[----:B------:R-:W-:Y:S02]  /*0900*/  ISETP.NE.AND P1, PT, R8, RZ, PT ;  /* 0x000000ff0800720c */ /* 0x000fe40003f25270 */
[----:B--2---:R-:W-:Y:S02]  /*0910*/  SEL R5, R0, RZ, !P0 ;  /* 0x000000ff00057207 */ /* 0x004fe40004000000 */
[----:B------:R-:W-:-:S03]  /*0920*/  ISETP.GT.AND P0, PT, R8, 0x1d, PT ;  /* 0x0000001d0800780c */ /* 0x000fc60003f04270 */
[----:B------:R-:W-:-:S05]  /*0930*/  IMAD.IADD R5, R5, 0x1, R4 ;  /* 0x0000000105057824 */ /* 0x000fca00078e0204 */
[----:B------:R-:W1:Y:S01]  /*0940*/  SHFL.DOWN PT, R0, R5, 0x2, 0x1f ;  /* 0x08401f0005007f89 */ /* 0x000e6200000e0000 */
[----:B0-----:R-:W0:Y:S01]  /*0950*/  @!P1 S2R R6, SR_CgaCtaId ;  /* 0x0000000000069919 */ /* 0x001e220000008800 */
[----:B-1----:R-:W-:Y:S02]  /*0960*/  SEL R0, R0, RZ, !P0 ;  /* 0x000000ff00007207 */ /* 0x002fe40004000000 */
[----:B------:R-:W-:-:S03]  /*0970*/  ISETP.GT.AND P0, PT, R8, 0x1b, PT ;  /* 0x0000001b0800780c */ /* 0x000fc60003f04270 */
[----:B------:R-:W-:Y:S01]  /*0980*/  IMAD.IADD R0, R5, 0x1, R0 ;  /* 0x0000000105007824 */ /* 0x000fe200078e0200 */
[----:B------:R-:W-:-:S04]  /*0990*/  @!P1 MOV R5, 0x400 ;  /* 0x0000040000059802 */ /* 0x000fc80000000f00 */
[----:B------:R-:W1:Y:S01]  /*09a0*/  SHFL.DOWN PT, R2, R0, 0x4, 0x1f ;  /* 0x08801f0000027f89 */ /* 0x000e6200000e0000 */
[----:B0-----:R-:W-:Y:S02]  /*09b0*/  @!P1 LEA R5, R6, R5, 0x18 ;  /* 0x0000000506059211 */ /* 0x001fe400078ec0ff */
[----:B-1----:R-:W-:Y:S02]  /*09c0*/  SEL R7, R2, RZ, !P0 ;  /* 0x000000ff02077207 */ /* 0x002fe40004000000 */
        /* <DEDUP_REMOVED lines=19> */
[----:B--2---:R-:W-:Y:S04]  /*0b00*/  LDS R0, [UR4+0xc] ;  /* 0x00000c04ff007984 */ /* 0x004fe80008000800 */
[----:B------:R-:W0:Y:S04]  /*0b10*/  LDS.128 R4, [UR4+0x10] ;  /* 0x00001004ff047984 */ /* 0x000e280008000c00 */
[----:B------:R-:W1:Y:S01]  /*0b20*/  LDS.64 R2, [UR4+0x20] ;  /* 0x00002004ff027984 */ /* 0x000e620008000a00 */
[----:B0-----:R-:W-:-:S04]  /*0b30*/  IADD3 R0, PT, PT, R4, R0, R9 ;  /* 0x0000000004007210 */ /* 0x001fc80007ffe009 */
[----:B------:R-:W-:-:S04]  /*0b40*/  IADD3 R0, PT, PT, R6, R0, R5 ;  /* 0x0000000006007210 */ /* 0x000fc80007ffe005 */
[----:B-1----:R-:W-:-:S05]  /*0b50*/  IADD3 R0, PT, PT, R2, R0, R7 ;  /* 0x0000000002007210 */ /* 0x002fca0007ffe007 */
[----:B------:R-:W-:Y:S01]  /*0b60*/  IMAD.IADD R9, R0, 0x1, R3 ;  /* 0x0000000100097824 */ /* 0x000fe200078e0203 */
[----:B------:R-:W-:Y:S06]  /*0b70*/  BRA `(.L_x_72) ;  /* 0x0000001400307947 */ /* 0x000fec0003800000 */
.L_x_71:
[----:B------:R-:W-:Y:S01]  /*0b80*/  LOP3.LUT R2, R3, 0x3e0, RZ, 0xc0, !PT ;  /* 0x000003e003027812 */ /* 0x000fe200078ec0ff */
[----:B------:R-:W1:Y:S03]  /*0b90*/  S2R R10, SR_LANEID ;  /* 0x00000000000a7919 */ /* 0x000e660000000000 */
[----:B0-----:R-:W-:Y:S01]  /*0ba0*/  LOP3.LUT R7, RZ, R2, RZ, 0x33, !PT ;  /* 0x00000002ff077212 */ /* 0x001fe200078e33ff */
[----:B------:R-:W-:-:S04]  /*0bb0*/  VIADD R5, R2, 0x20 ;  /* 0x0000002002057836 */ /* 0x000fc80000000000 */
[----:B------:R-:W-:Y:S01]  /*0bc0*/  IMAD.IADD R7, R0, 0x1, R7 ;  /* 0x0000000100077824 */ /* 0x000fe200078e0207 */
[----:B------:R-:W-:-:S04]  /*0bd0*/  ISETP.GT.AND P0, PT, R5, R0, PT ;  /* 0x000000000500720c */ /* 0x000fc80003f04270 */
[----:B------:R-:W-:-:S05]  /*0be0*/  SEL R7, R7, 0x1f, P0 ;  /* 0x0000001f07077807 */ /* 0x000fca0000000000 */
[----:B-----5:R-:W0:Y:S01]  /*0bf0*/  SHFL.DOWN PT, R2, R4, 0x1, R7 ;  /* 0x0820000004027989 */ /* 0x020e2200000e0007 */
[CC--:B-1----:R-:W-:Y:S01]  /*0c00*/  ISETP.GE.AND P0, PT, R10.reuse, R7.reuse, PT ;  /* 0x000000070a00720c */ /* 0x0c2fe20003f06270 */
[C---:B------:R-:W-:Y:S01]  /*0c10*/  VIADD R6, R10.reuse, 0x2 ;  /* 0x000000020a067836 */ /* 0x040fe20000000000 */
[C---:B------:R-:W-:Y:S01]  /*0c20*/  ISETP.NE.AND P1, PT, R10.reuse, RZ, PT ;  /* 0x000000ff0a00720c */ /* 0x040fe20003f25270 */
[----:B------:R-:W-:Y:S01]  /*0c30*/  VIADD R8, R10, 0x4 ;  /* 0x000000040a087836 */ /* 0x000fe20000000000 */
[----:B0-----:R-:W-:Y:S02]  /*0c40*/  SEL R5, R2, RZ, !P0 ;  /* 0x000000ff02057207 */ /* 0x001fe40004000000 */
        /* <DEDUP_REMOVED lines=35> */
[----:B------:R-:W0:Y:S04]  /*0e80*/  LDS.128 R4, [UR4+0x10] ;  /* 0x00001004ff047984 */ /* 0x000e280008000c00 */
[----:B------:R-:W2:Y:S04]  /*0e90*/  LDS R2, [UR4+0xc] ;  /* 0x00000c04ff027984 */ /* 0x000ea80008000800 */
[----:B------:R-:W3:Y:S01]  /*0ea0*/  LDS.64 R10, [UR4+0x20] ;  /* 0x00002004ff0a7984 */ /* 0x000ee20008000a00 */
[----:B0-----:R-:W-:Y:S02]  /*0eb0*/  SEL R4, R4, RZ, P2 ;  /* 0x000000ff04047207 */ /* 0x001fe40001000000 */
[----:B------:R-:W-:-:S02]  /*0ec0*/  ISETP.GT.AND P2, PT, R0, 0x60, PT ;  /* 0x000000600000780c */ /* 0x000fc40003f44270 */
[----:B--2---:R-:W-:Y:S02]  /*0ed0*/  SEL R2, R2, RZ, P1 ;  /* 0x000000ff02027207 */ /* 0x004fe40000800000 */
        /* <DEDUP_REMOVED lines=8> */
[----:B---3--:R-:W-:Y:S02]  /*0f60*/  SEL R10, R10, RZ, P2 ;  /* 0x000000ff0a0a7207 */ /* 0x008fe40001000000 */
[----:B------:R-:W-:Y:S02]  /*0f70*/  SEL R11, R11, RZ, P3 ;  /* 0x000000ff0b0b7207 */ /* 0x000fe40001800000 */
[----:B------:R-:W-:-:S05]  /*0f80*/  IADD3 R2, PT, PT, R10, R2, R7 ;  /* 0x000000020a027210 */ /* 0x000fca0007ffe007 */
[----:B-1----:R-:W-:Y:S01]  /*0f90*/  IMAD.IADD R9, R2, 0x1, R11 ;  /* 0x0000000102097824 */ /* 0x002fe200078e020b */
[----:B------:R-:W-:Y:S06]  /*0fa0*/  BRA `(.L_x_72) ;  /* 0x0000001000247947 */ /* 0x000fec0003800000 */
.L_x_58:
[----:B------:R-:W0:Y:S01]  /*0fb0*/  S2R R0, SR_TID.X ;  /* 0x0000000000007919 */ /* 0x000e220000002100 */
[----:B------:R-:W1:Y:S01]  /*0fc0*/  LDC.64 R4, c[0x0][0x380] ;  /* 0x0000e000ff047b82 */ /* 0x000e620000000a00 */
[----:B0-----:R-:W-:-:S04]  /*0fd0*/  VIADD R7, R0, UR7 ;  /* 0x0000000700077c36 */ /* 0x001fc80008000000 */
[----:B-1----:R-:W-:-:S05]  /*0fe0*/  IMAD.WIDE.U32 R4, R7, 0x4, R4 ;  /* 0x0000000407047825 */ /* 0x002fca00078e0004 */
[----:B------:R-:W2:Y:S04]  /*0ff0*/  LDG.E R6, desc[UR14][R4.64] ;  /* 0x0000000e04067981 */ /* 0x000ea8000c1e1900 */
[----:B------:R-:W2:Y:S04]  /*1000*/  LDG.E R7, desc[UR14][R4.64+0x400] ;  /* 0x0004000e04077981 */ /* 0x000ea8000c1e1900 */
[----:B------:R-:W2:Y:S04]  /*1010*/  LDG.E R8, desc[UR14][R4.64+0x800] ;  /* 0x0008000e04087981 */ /* 0x000ea8000c1e1900 */
[----:B------:R-:W3:Y:S04]  /*1020*/  LDG.E R9, desc[UR14][R4.64+0xc00] ;  /* 0x000c000e04097981 */ /* 0x000ee8000c1e1900 */
[----:B------:R-:W3:Y:S04]  /*1030*/  LDG.E R10, desc[UR14][R4.64+0x1000] ;  /* 0x0010000e040a7981 */ /* 0x000ee8000c1e1900 */
[----:B------:R-:W4:Y:S04]  /*1040*/  LDG.E R11, desc[UR14][R4.64+0x1400] ;  /* 0x0014000e040b7981 */ /* 0x000f28000c1e1900 */
[----:B------:R-:W4:Y:S04]  /*1050*/  LDG.E R12, desc[UR14][R4.64+0x1800] ;  /* 0x0018000e040c7981 */ /* 0x000f28000c1e1900 */
[----:B------:R-:W5:Y:S04]  /*1060*/  LDG.E R13, desc[UR14][R4.64+0x1c00] ;  /* 0x001c000e040d7981 */ /* 0x000f68000c1e1900 */
[----:B------:R-:W5:Y:S04]  /*1070*/  LDG.E R14, desc[UR14][R4.64+0x2000] ;  /* 0x0020000e040e7981 */ /* 0x000f68000c1e1900 */
[----:B------:R-:W5:Y:S04]  /*1080*/  LDG.E R15, desc[UR14][R4.64+0x2400] ;  /* 0x0024000e040f7981 */ /* 0x000f68000c1e1900 */
[----:B------:R-:W5:Y:S04]  /*1090*/  LDG.E R16, desc[UR14][R4.64+0x2800] ;  /* 0x0028000e04107981 */ /* 0x000f68000c1e1900 */
[----:B------:R-:W5:Y:S04]  /*10a0*/  LDG.E R17, desc[UR14][R4.64+0x2c00] ;  /* 0x002c000e04117981 */ /* 0x000f68000c1e1900 */
[----:B------:R-:W5:Y:S04]  /*10b0*/  LDG.E R18, desc[UR14][R4.64+0x3000] ;  /* 0x0030000e04127981 */ /* 0x000f68000c1e1900 */
[----:B------:R-:W5:Y:S04]  /*10c0*/  LDG.E R19, desc[UR14][R4.64+0x3400] ;  /* 0x0034000e04137981 */ /* 0x000f68000c1e1900 */
[----:B------:R-:W5:Y:S04]  /*10d0*/  LDG.E R20, desc[UR14][R4.64+0x3800] ;  /* 0x0038000e04147981 */ /* 0x000f68000c1e1900 */
[----:B------:R-:W5:Y:S01]  /*10e0*/  LDG.E R21, desc[UR14][R4.64+0x3c00] ;  /* 0x003c000e04157981 */ /* 0x000f62000c1e1900 */
[----:B------:R-:W-:-:S04]  /*10f0*/  ISETP.GE.U32.AND P0, PT, R23, UR5, PT ;  /* 0x0000000517007c0c */ /* 0x000fc8000bf06070 */
[----:B------:R-:W-:Y:S02]  /*1100*/  ISETP.GE.U32.AND.EX P0, PT, R22, UR4, PT, P0 ;  /* 0x0000000416007c0c */ /* 0x000fe4000bf06100 */
[----:B--2---:R-:W-:-:S04]  /*1110*/  IADD3 R6, PT, PT, R8, R7, R6 ;  /* 0x0000000708067210 */ /* 0x004fc80007ffe006 */
[----:B---3--:R-:W-:-:S04]  /*1120*/  IADD3 R6, PT, PT, R10, R9, R6 ;  /* 0x000000090a067210 */ /* 0x008fc80007ffe006 */
[----:B----4-:R-:W-:-:S04]  /*1130*/  IADD3 R6, PT, PT, R12, R11, R6 ;  /* 0x0000000b0c067210 */ /* 0x010fc80007ffe006 */
[----:B-----5:R-:W-:-:S04]  /*1140*/  IADD3 R6, PT, PT, R14, R13, R6 ;  /* 0x0000000d0e067210 */ /* 0x020fc80007ffe006 */
[----:B------:R-:W-:-:S04]  /*1150*/  IADD3 R6, PT, PT, R16, R15, R6 ;  /* 0x0000000f10067210 */ /* 0x000fc80007ffe006 */
[----:B------:R-:W-:-:S04]  /*1160*/  IADD3 R6, PT, PT, R18, R17, R6 ;  /* 0x0000001112067210 */ /* 0x000fc80007ffe006 */
[----:B------:R-:W-:-:S05]  /*1170*/  IADD3 R6, PT, PT, R20, R19, R6 ;  /* 0x0000001314067210 */ /* 0x000fca0007ffe006 */
[----:B------:R-:W-:Y:S01]  /*1180*/  IMAD.IADD R8, R21, 0x1, R6 ;  /* 0x0000000115087824 */ /* 0x000fe200078e0206 */
[----:B------:R-:W-:Y:S06]  /*1190*/  @!P0 BRA `(.L_x_73) ;  /* 0x0000000c00008947 */ /* 0x000fec0003800000 */
[----:B------:R-:W-:Y:S01]  /*11a0*/  UIADD3 UR8, UP0, UPT, UR5, UR7, URZ ;  /* 0x0000000705087290 */ /* 0x000fe2000ff1e0ff */
[----:B------:R-:W-:Y:S01]  /*11b0*/  IADD3 R20, P1, PT, R2, -0x1000, RZ ;  /* 0xfffff00002147810 */ /* 0x000fe20007f3e0ff */
[----:B------:R-:W0:Y:S01]  /*11c0*/  LDCU.64 UR12, c[0x0][0x380] ;  /* 0x00007000ff0c77ac */ /* 0x000e220008000a00 */
[----:B------:R-:W-:Y:S02]  /*11d0*/  LOP3.LUT R5, RZ, R0, RZ, 0x33, !PT ;  /* 0x00000000ff057212 */ /* 0x000fe400078e33ff */
[----:B------:R-:W-:Y:S01]  /*11e0*/  IADD3.X R9, PT, PT, R3, -0x1, RZ, P1, !PT ;  /* 0xffffffff03097810 */ /* 0x000fe20000ffe4ff */
[----:B------:R-:W-:Y:S01]  /*11f0*/  UIADD3.X UR9, UPT, UPT, URZ, UR4, URZ, UP0, !UPT ;  /* 0x00000004ff097290 */ /* 0x000fe200087fe4ff */
[----:B------:R-:W-:Y:S01]  /*1200*/  ISETP.LT.U32.AND P0, PT, R20, UR8, PT ;  /* 0x0000000814007c0c */ /* 0x000fe2000bf01070 */
[----:B------:R-:W-:Y:S01]  /*1210*/  UMOV UR6, UR5 ;  /* 0x0000000500067c82 */ /* 0x000fe20008000000 */
[----:B------:R-:W-:Y:S01]  /*1220*/  IADD3 R11, P2, PT, R0, UR8, RZ ;  /* 0x00000008000b7c10 */ /* 0x000fe2000ff5e0ff */
[----:B------:R-:W-:Y:S01]  /*1230*/  UMOV UR4, URZ ;  /* 0x000000ff00047c82 */ /* 0x000fe20008000000 */
[----:B------:R-:W-:Y:S01]  /*1240*/  IADD3 R5, PT, PT, R2, -UR5, R5 ;  /* 0x8000000502057c10 */ /* 0x000fe2000fffe005 */
[----:B------:R-:W-:Y:S01]  /*1250*/  IMAD.U32 R10, RZ, RZ, UR9 ;  /* 0x00000009ff0a7e24 */ /* 0x000fe2000f8e00ff */
[----:B------:R-:W-:Y:S01]  /*1260*/  UMOV UR10, UR8 ;  /* 0x00000008000a7c82 */ /* 0x000fe20008000000 */
[----:B------:R-:W-:-:S02]  /*1270*/  IMAD.X R4, RZ, RZ, UR9, P2 ;  /* 0x00000009ff047e24 */ /* 0x000fc400090e06ff */
[----:B------:R-:W-:Y:S01]  /*1280*/  VIADD R7, R5, -UR7 ;  /* 0x8000000705077c36 */ /* 0x000fe20008000000 */
[----:B------:R-:W-:Y:S01]  /*1290*/  ISETP.GT.U32.AND.EX P0, PT, R10, R9, PT, P0 ;  /* 0x000000090a00720c */ /* 0x000fe20003f04100 */
[----:B------:R-:W-:Y:S01]  /*12a0*/  UMOV UR7, UR9 ;  /* 0x0000000900077c82 */ /* 0x000fe20008000000 */
[----:B0-----:R-:W-:-:S04]  /*12b0*/  LEA R6, P1, R11, UR12, 0x2 ;  /* 0x0000000c0b067c11 */ /* 0x001fc8000f8210ff */
[----:B------:R-:W-:Y:S02]  /*12c0*/  IADD3 R6, P2, PT, R6, 0x2000, RZ ;  /* 0x0000200006067810 */ /* 0x000fe40007f5e0ff */
[----:B------:R-:W-:-:S05]  /*12d0*/  LEA.HI.X R11, R11, UR13, R4, 0x2, P1 ;  /* 0x0000000d0b0b7c11 */ /* 0x000fca00088f1404 */
[----:B------:R-:W-:Y:S01]  /*12e0*/  IMAD.X R11, RZ, RZ, R11, P2 ;  /* 0x000000ffff0b7224 */ /* 0x000fe200010e060b */
[----:B------:R-:W-:Y:S06]  /*12f0*/  @P0 BRA `(.L_x_74) ;  /* 0x0000000000d40947 */ /* 0x000fec0003800000 */
[----:B------:R-:W0:Y:S01]  /*1300*/  LDC.64 R2, c[0x0][0x3b8] ;  /* 0x0000ee00ff027b82 */ /* 0x000e220000000a00 */
[----:B------:R-:W1:Y:S01]  /*1310*/  LDCU.64 UR12, c[0x0][0x380] ;  /* 0x00007000ff0c77ac */ /* 0x000e620008000a00 */
[----:B------:R-:W-:Y:S01]  /*1320*/  NOP ;  /* 0x0000000000007918 */ /* 0x000fe20000000000 */
.L_x_75:
[----:B------:R-:W-:-:S05]  /*1330*/  IADD3 R5, P0, PT, R0, UR8, RZ ;  /* 0x0000000800057c10 */ /* 0x000fca000ff1e0ff */
[----:B------:R-:W-:Y:S01]  /*1340*/  IMAD.X R10, RZ, RZ, UR9, P0 ;  /* 0x00000009ff0a7e24 */ /* 0x000fe200080e06ff */
[----:B-1----:R-:W-:-:S04]  /*1350*/  LEA R4, P0, R5, UR12, 0x2 ;  /* 0x0000000c05047c11 */ /* 0x002fc8000f8010ff */
[----:B------:R-:W-:-:S05]  /*1360*/  LEA.HI.X R5, R5, UR13, R10, 0x2, P0 ;  /* 0x0000000d05057c11 */ /* 0x000fca00080f140a */
        /* <DEDUP_REMOVED lines=15> */
[----:B------:R1:W5:Y:S01]  /*1460*/  LDG.E R21, desc[UR14][R4.64+0x3c00] ;  /* 0x003c000e04157981 */ /* 0x000362000c1e1900 */
[----:B------:R-:W-:-:S02]  /*1470*/  USHF.R.S32.HI UR11, URZ, 0x1f, UR5 ;  /* 0x0000001fff0b7899 */ /* 0x000fc40008011405 */
[----:B------:R-:W-:-:S04]  /*1480*/  UIADD3 UR6, UP0, UPT, UR5, UR10, URZ ;  /* 0x0000000a05067290 */ /* 0x000fc8000ff1e0ff */
[----:B------:R-:W-:Y:S01]  /*1490*/  UIADD3.X UR7, UPT, UPT, UR11, UR7, URZ, UP0, !UPT ;  /* 0x000000070b077290 */ /* 0x000fe200087fe4ff */
[----:B--2---:R-:W-:Y:S02]  /*14a0*/  IADD3 R22, PT, PT, R22, R23, R8 ;  /* 0x0000001716167210 */ /* 0x004fe40007ffe008 */
[----:B0-----:R-:W-:-:S04]  /*14b0*/  IADD3 R8, P1, PT, R2, -UR8, RZ ;  /* 0x8000000802087c10 */ /* 0x001fc8000ff3e0ff */
[----:B------:R-:W-:Y:S02]  /*14c0*/  ISETP.GE.U32.AND P0, PT, R8, UR5, PT ;  /* 0x0000000508007c0c */ /* 0x000fe4000bf06070 */
[----:B---3--:R-:W-:Y:S02]  /*14d0*/  IADD3 R22, PT, PT, R25, R24, R22 ;  /* 0x0000001819167210 */ /* 0x008fe40007ffe016 */
[----:B-1----:R-:W-:-:S04]  /*14e0*/  IADD3.X R4, PT, PT, R3, ~UR9, RZ, P1, !PT ;  /* 0x8000000903047c10 */ /* 0x002fc80008ffe4ff */
[----:B------:R-:W-:Y:S02]  /*14f0*/  ISETP.GE.U32.AND.EX P0, PT, R4, UR11, PT, P0 ;  /* 0x0000000b04007c0c */ /* 0x000fe4000bf06100 */
[----:B----4-:R-:W-:-:S04]  /*1500*/  IADD3 R22, PT, PT, R27, R26, R22 ;  /* 0x0000001a1b167210 */ /* 0x010fc80007ffe016 */
[----:B-----5:R-:W-:-:S04]  /*1510*/  IADD3 R18, PT, PT, R19, R18, R22 ;  /* 0x0000001213127210 */ /* 0x020fc80007ffe016 */
[----:B------:R-:W-:-:S04]  /*1520*/  IADD3 R10, PT, PT, R10, R15, R18 ;  /* 0x0000000f0a0a7210 */ /* 0x000fc80007ffe012 */
[----:B------:R-:W-:-:S04]  /*1530*/  IADD3 R10, PT, PT, R16, R17, R10 ;  /* 0x00000011100a7210 */ /* 0x000fc80007ffe00a */
[----:B------:R-:W-:-:S04]  /*1540*/  IADD3 R10, PT, PT, R13, R14, R10 ;  /* 0x0000000e0d0a7210 */ /* 0x000fc80007ffe00a */
[----:B------:R-:W-:Y:S01]  /*1550*/  IADD3 R8, PT, PT, R21, R12, R10 ;  /* 0x0000000c15087210 */ /* 0x000fe20007ffe00a */
[----:B------:R-:W-:Y:S06]  /*1560*/  @!P0 BRA `(.L_x_73) ;  /* 0x00000008000c8947 */ /* 0x000fec0003800000 */
[----:B------:R-:W-:Y:S02]  /*1570*/  UIADD3 UR8, UP0, UPT, UR5, UR8, URZ ;  /* 0x0000000805087290 */ /* 0x000fe4000ff1e0ff */
[----:B------:R-:W-:Y:S01]  /*1580*/  IMAD.U32 R5, RZ, RZ, UR5 ;  /* 0x00000005ff057e24 */ /* 0x000fe2000f8e00ff */
[----:B------:R-:W-:Y:S01]  /*1590*/  UIADD3 UR4, UPT, UPT, UR4, 0x1, URZ ;  /* 0x0000000104047890 */ /* 0x000fe2000fffe0ff */
[----:B------:R-:W-:Y:S01]  /*15a0*/  IMAD.MOV.U32 R10, RZ, RZ, R6 ;  /* 0x000000ffff0a7224 */ /* 0x000fe200078e0006 */
[----:B------:R-:W-:Y:S01]  /*15b0*/  UIADD3.X UR9, UPT, UPT, UR11, UR9, URZ, UP0, !UPT ;  /* 0x000000090b097290 */ /* 0x000fe200087fe4ff */
[----:B------:R-:W-:Y:S01]  /*15c0*/  VIADD R7, R7, -UR5 ;  /* 0x8000000507077c36 */ /* 0x000fe20008000000 */
[----:B------:R-:W-:Y:S01]  /*15d0*/  ISETP.LT.U32.AND P0, PT, R20, UR8, PT ;  /* 0x0000000814007c0c */ /* 0x000fe2000bf01070 */
[----:B------:R-:W-:Y:S01]  /*15e0*/  IMAD.WIDE R10, R5, 0x4, R10 ;  /* 0x00000004050a7825 */ /* 0x000fe200078e020a */
[----:B------:R-:W-:-:S03]  /*15f0*/  UMOV UR10, UR6 ;  /* 0x00000006000a7c82 */ /* 0x000fc60008000000 */
[----:B------:R-:W-:Y:S02]  /*1600*/  IMAD.U32 R4, RZ, RZ, UR9 ;  /* 0x00000009ff047e24 */ /* 0x000fe4000f8e00ff */
[----:B------:R-:W-:-:S03]  /*1610*/  IMAD.MOV.U32 R6, RZ, RZ, R10 ;  /* 0x000000ffff067224 */ /* 0x000fc600078e000a */
[----:B------:R-:W-:-:S13]  /*1620*/  ISETP.GT.U32.AND.EX P0, PT, R4, R9, PT, P0 ;  /* 0x000000090400720c */ /* 0x000fda0003f04100 */
[----:B------:R-:W-:Y:S05]  /*1630*/  @!P0 BRA `(.L_x_75) ;  /* 0xfffffffc003c8947 */ /* 0x000fea000383ffff */
[----:B------:R-:W-:-:S05]  /*1640*/  UMOV UR6, UR5 ;  /* 0x0000000500067c82 */ /* 0x000fca0008000000 */
.L_x_74:
[C---:B------:R-:W-:Y:S01]  /*1650*/  VIADD R5, R2.reuse, -UR8 ;  /* 0x8000000802057c36 */ /* 0x040fe20008000000 */
[----:B------:R-:W-:Y:S01]  /*1660*/  ISETP.LE.U32.AND P1, PT, R2, UR8, PT ;  /* 0x0000000802007c0c */ /* 0x000fe2000bf23070 */
[----:B------:R-:W-:Y:S01]  /*1670*/  IMAD.U32 R4, RZ, RZ, UR9 ;  /* 0x00000009ff047e24 */ /* 0x000fe2000f8e00ff */
[----:B------:R-:W-:Y:S02]  /*1680*/  BSSY.RECONVERGENT B1, `(.L_x_73) ;  /* 0x0000071000017945 */ /* 0x000fe40003800200 */
[----:B------:R-:W-:-:S04]  /*1690*/  ISETP.GE.AND P0, PT, R0, R5, PT ;  /* 0x000000050000720c */ /* 0x000fc80003f06270 */
[----:B------:R-:W-:-:S13]  /*16a0*/  ISETP.GE.U32.OR.EX P0, PT, R4, R3, P0, P1 ;  /* 0x000000030400720c */ /* 0x000fda0000706510 */
[----:B------:R-:W-:Y:S05]  /*16b0*/  @P0 BRA `(.L_x_76) ;  /* 0x0000000400b40947 */ /* 0x000fea0003800000 */
[----:B------:R-:W0:Y:S01]  /*16c0*/  LDC R4, c[0x0][0x3c0] ;  /* 0x0000f000ff047b82 */ /* 0x000e220000000800 */
[----:B------:R-:W-:Y:S01]  /*16d0*/  USHF.L.U32 UR5, UR16, 0xc, URZ ;  /* 0x0000000c10057899 */ /* 0x000fe200080006ff */
[----:B------:R-:W-:Y:S01]  /*16e0*/  LOP3.LUT R3, RZ, R0, RZ, 0x33, !PT ;  /* 0x00000000ff037212 */ /* 0x000fe200078e33ff */
[----:B------:R-:W-:Y:S02]  /*16f0*/  BSSY.RECONVERGENT B2, `(.L_x_77) ;  /* 0x000002e000027945 */ /* 0x000fe40003800200 */
[----:B------:R-:W-:-:S06]  /*1700*/  UIADD3 UR5, UPT, UPT, UR5, UR6, URZ ;  /* 0x0000000605057290 */ /* 0x000fcc000fffe0ff */
[----:B------:R-:W-:Y:S01]  /*1710*/  IADD3 R2, PT, PT, R2, -UR5, R3 ;  /* 0x8000000502027c10 */ /* 0x000fe2000fffe003 */
[----:B0-----:R-:W-:-:S04]  /*1720*/  IMAD R3, R4, UR4, RZ ;  /* 0x0000000404037c24 */ /* 0x001fc8000f8e02ff */
[----:B------:R-:W-:-:S05]  /*1730*/  IMAD R2, R3, -0x1000, R2 ;  /* 0xfffff00003027824 */ /* 0x000fca00078e0202 */
[C---:B------:R-:W-:Y:S02]  /*1740*/  ISETP.GE.U32.AND P0, PT, R2.reuse, 0xf00, PT ;  /* 0x00000f000200780c */ /* 0x040fe40003f06070 */
[----:B------:R-:W-:Y:S01]  /*1750*/  LEA.HI R20, R2, 0x1, RZ, 0x18 ;  /* 0x0000000102147811 */ /* 0x000fe200078fc0ff */
[----:B------:R-:W-:-:S03]  /*1760*/  IMAD.MOV.U32 R2, RZ, RZ, R0 ;  /* 0x000000ffff027224 */ /* 0x000fc600078e0000 */
[----:B------:R-:W-:-:S04]  /*1770*/  LOP3.LUT R21, R20, 0xf, RZ, 0xc0, !PT ;  /* 0x0000000f14157812 */ /* 0x000fc800078ec0ff */
[----:B------:R-:W-:-:S03]  /*1780*/  ISETP.NE.AND P1, PT, R21, RZ, PT ;  /* 0x000000ff1500720c */ /* 0x000fc60003f25270 */
[----:B------:R-:W-:Y:S10]  /*1790*/  @!P0 BRA `(.L_x_78) ;  /* 0x00000000008c8947 */ /* 0x000ff40003800000 */
[----:B------:R-:W-:-:S04]  /*17a0*/  LEA.HI R2, R7, 0x1, RZ, 0x18 ;  /* 0x0000000107027811 */ /* 0x000fc800078fc0ff */
[----:B------:R-:W-:Y:S01]  /*17b0*/  LOP3.LUT R3, R2, 0x1fffff0, RZ, 0xc0, !PT ;  /* 0x01fffff002037812 */ /* 0x000fe200078ec0ff */
[----:B------:R-:W-:-:S04]  /*17c0*/  IMAD.MOV.U32 R2, RZ, RZ, R0 ;  /* 0x000000ffff027224 */ /* 0x000fc800078e0000 */
[----:B------:R-:W-:-:S07]  /*17d0*/  IMAD.MOV R3, RZ, RZ, -R3 ;  /* 0x000000ffff037224 */ /* 0x000fce00078e0a03 */
.L_x_79:
[----:B------:R-:W-:-:S05]  /*17e0*/  IMAD.MOV.U32 R10, RZ, RZ, R6 ;  /* 0x000000ffff0a7224 */ /* 0x000fca00078e0006 */
        /* <DEDUP_REMOVED lines=16> */
[----:B------:R-:W-:-:S02]  /*18f0*/  VIADD R3, R3, 0x10 ;  /* 0x0000001003037836 */ /* 0x000fc40000000000 */
[----:B------:R-:W-:-:S03]  /*1900*/  VIADD R2, R2, 0x1000 ;  /* 0x0000100002027836 */ /* 0x000fc60000000000 */
[----:B------:R-:W-:Y:S02]  /*1910*/  ISETP.NE.AND P0, PT, R3, RZ, PT ;  /* 0x000000ff0300720c */ /* 0x000fe40003f05270 */
[----:B--2---:R-:W-:-:S04]  /*1920*/  IADD3 R14, PT, PT, R14, R15, R8 ;  /* 0x0000000f0e0e7210 */ /* 0x004fc80007ffe008 */
[----:B---3--:R-:W-:-:S04]  /*1930*/  IADD3 R14, PT, PT, R16, R17, R14 ;  /* 0x00000011100e7210 */ /* 0x008fc80007ffe00e */
[----:B----4-:R-:W-:-:S04]  /*1940*/  IADD3 R14, PT, PT, R18, R19, R14 ;  /* 0x00000013120e7210 */ /* 0x010fc80007ffe00e */
[----:B-----5:R-:W-:-:S04]  /*1950*/  IADD3 R14, PT, PT, R22, R23, R14 ;  /* 0x00000017160e7210 */ /* 0x020fc80007ffe00e */
[----:B------:R-:W-:-:S04]  /*1960*/  IADD3 R14, PT, PT, R24, R25, R14 ;  /* 0x00000019180e7210 */ /* 0x000fc80007ffe00e */
[----:B------:R-:W-:Y:S02]  /*1970*/  IADD3 R13, PT, PT, R6, R13, R14 ;  /* 0x0000000d060d7210 */ /* 0x000fe40007ffe00e */
[----:B------:R-:W-:-:S05]  /*1980*/  IADD3 R6, P2, PT, R10, 0x4000, RZ ;  /* 0x000040000a067810 */ /* 0x000fca0007f5e0ff */
[----:B0-----:R-:W-:Y:S01]  /*1990*/  IMAD.X R11, RZ, RZ, R11, P2 ;  /* 0x000000ffff0b7224 */ /* 0x001fe200010e060b */
[----:B------:R-:W-:-:S04]  /*19a0*/  IADD3 R9, PT, PT, R12, R9, R13 ;  /* 0x000000090c097210 */ /* 0x000fc80007ffe00d */
[----:B------:R-:W-:Y:S01]  /*19b0*/  IADD3 R8, PT, PT, R5, R4, R9 ;  /* 0x0000000405087210 */ /* 0x000fe20007ffe009 */
[----:B------:R-:W-:Y:S06]  /*19c0*/  @P0 BRA `(.L_x_79) ;  /* 0xfffffffc00840947 */ /* 0x000fec000383ffff */
.L_x_78:
[----:B------:R-:W-:Y:S05]  /*19d0*/  BSYNC.RECONVERGENT B2 ;  /* 0x0000000000027941 */ /* 0x000fea0003800200 */
.L_x_77:
[----:B------:R-:W-:Y:S05]  /*19e0*/  @!P1 BRA `(.L_x_76) ;  /* 0x0000000000e89947 */ /* 0x000fea0003800000 */
[----:B------:R-:W-:Y:S01]  /*19f0*/  ISETP.GE.U32.AND P0, PT, R21, 0x8, PT ;  /* 0x000000081500780c */ /* 0x000fe20003f06070 */
[----:B------:R-:W-:Y:S01]  /*1a00*/  BSSY.RECONVERGENT B2, `(.L_x_80) ;  /* 0x0000015000027945 */ /* 0x000fe20003800200 */
[----:B------:R-:W-:-:S04]  /*1a10*/  LOP3.LUT R15, R20, 0x7, RZ, 0xc0, !PT ;  /* 0x00000007140f7812 */ /* 0x000fc800078ec0ff */
[----:B------:R-:W-:-:S07]  /*1a20*/  ISETP.NE.AND P1, PT, R15, RZ, PT ;  /* 0x000000ff0f00720c */ /* 0x000fce0003f25270 */
[----:B------:R-:W-:Y:S06]  /*1a30*/  @!P0 BRA `(.L_x_81) ;  /* 0x0000000000448947 */ /* 0x000fec0003800000 */
[----:B------:R-:W-:-:S05]  /*1a40*/  IADD3 R3, P0, PT, R2, UR8, RZ ;  /* 0x0000000802037c10 */ /* 0x000fca000ff1e0ff */
[----:B------:R-:W-:Y:S01]  /*1a50*/  IMAD.X R6, RZ, RZ, UR9, P0 ;  /* 0x00000009ff067e24 */ /* 0x000fe200080e06ff */
[----:B------:R-:W-:-:S04]  /*1a60*/  LEA R4, P0, R3, UR12, 0x2 ;  /* 0x0000000c03047c11 */ /* 0x000fc8000f8010ff */
        /* <DEDUP_REMOVED lines=8> */
[----:B------:R-:W5:Y:S01]  /*1af0*/  LDG.E R13, desc[UR14][R4.64+0x1c00] ;  /* 0x001c000e040d7981 */ /* 0x000f62000c1e1900 */
[----:B------:R-:W-:Y:S01]  /*1b00*/  VIADD R2, R2, 0x800 ;  /* 0x0000080002027836 */ /* 0x000fe20000000000 */
[----:B--2---:R-:W-:-:S04]  /*1b10*/  IADD3 R3, PT, PT, R6, R3, R8 ;  /* 0x0000000306037210 */ /* 0x004fc80007ffe008 */
[----:B---3--:R-:W-:-:S04]  /*1b20*/  IADD3 R3, PT, PT, R9, R10, R3 ;  /* 0x0000000a09037210 */ /* 0x008fc80007ffe003 */
[----:B----4-:R-:W-:-:S04]  /*1b30*/  IADD3 R3, PT, PT, R11, R12, R3 ;  /* 0x0000000c0b037210 */ /* 0x010fc80007ffe003 */
[----:B-----5:R-:W-:-:S07]  /*1b40*/  IADD3 R8, PT, PT, R13, R14, R3 ;  /* 0x0000000e0d087210 */ /* 0x020fce0007ffe003 */
.L_x_81:
[----:B------:R-:W-:Y:S05]  /*1b50*/  BSYNC.RECONVERGENT B2 ;  /* 0x0000000000027941 */ /* 0x000fea0003800200 */
.L_x_80:
[----:B------:R-:W-:Y:S05]  /*1b60*/  @!P1 BRA `(.L_x_76) ;  /* 0x0000000000889947 */ /* 0x000fea0003800000 */
[----:B------:R-:W-:Y:S01]  /*1b70*/  ISETP.GE.U32.AND P0, PT, R15, 0x4, PT ;  /* 0x000000040f00780c */ /* 0x000fe20003f06070 */
[----:B------:R-:W-:Y:S01]  /*1b80*/  BSSY.RECONVERGENT B2, `(.L_x_82) ;  /* 0x000000e000027945 */ /* 0x000fe20003800200 */
[----:B------:R-:W-:-:S11]  /*1b90*/  LOP3.LUT P1, RZ, R20, 0x3, RZ, 0xc0, !PT ;  /* 0x0000000314ff7812 */ /* 0x000fd6000782c0ff */
[----:B------:R-:W-:Y:S05]  /*1ba0*/  @!P0 BRA `(.L_x_83) ;  /* 0x00000000002c8947 */ /* 0x000fea0003800000 */
[----:B------:R-:W-:-:S05]  /*1bb0*/  IADD3 R3, P0, PT, R2, UR8, RZ ;  /* 0x0000000802037c10 */ /* 0x000fca000ff1e0ff */
[----:B------:R-:W-:Y:S01]  /*1bc0*/  IMAD.X R6, RZ, RZ, UR9, P0 ;  /* 0x00000009ff067e24 */ /* 0x000fe200080e06ff */
[----:B------:R-:W-:-:S04]  /*1bd0*/  LEA R4, P0, R3, UR12, 0x2 ;  /* 0x0000000c03047c11 */ /* 0x000fc8000f8010ff */
[----:B------:R-:W-:-:S05]  /*1be0*/  LEA.HI.X R5, R3, UR13, R6, 0x2, P0 ;  /* 0x0000000d03057c11 */ /* 0x000fca00080f1406 */
[----:B------:R-:W2:Y:S04]  /*1bf0*/  LDG.E R3, desc[UR14][R4.64] ;  /* 0x0000000e04037981 */ /* 0x000ea8000c1e1900 */
[----:B------:R-:W2:Y:S04]  /*1c00*/  LDG.E R6, desc[UR14][R4.64+0x400] ;  /* 0x0004000e04067981 */ /* 0x000ea8000c1e1900 */
[----:B------:R-:W3:Y:S04]  /*1c10*/  LDG.E R10, desc[UR14][R4.64+0x800] ;  /* 0x0008000e040a7981 */ /* 0x000ee8000c1e1900 */
[----:B------:R-:W3:Y:S01]  /*1c20*/  LDG.E R9, desc[UR14][R4.64+0xc00] ;  /* 0x000c000e04097981 */ /* 0x000ee2000c1e1900 */
[----:B------:R-:W-:Y:S01]  /*1c30*/  VIADD R2, R2, 0x400 ;  /* 0x0000040002027836 */ /* 0x000fe20000000000 */
[----:B--2---:R-:W-:-:S04]  /*1c40*/  IADD3 R3, PT, PT, R6, R3, R8 ;  /* 0x0000000306037210 */ /* 0x004fc80007ffe008 */
[----:B---3--:R-:W-:-:S07]  /*1c50*/  IADD3 R8, PT, PT, R9, R10, R3 ;  /* 0x0000000a09087210 */ /* 0x008fce0007ffe003 */
.L_x_83:
[----:B------:R-:W-:Y:S05]  /*1c60*/  BSYNC.RECONVERGENT B2 ;  /* 0x0000000000027941 */ /* 0x000fea0003800200 */
.L_x_82:
[----:B------:R-:W-:Y:S05]  /*1c70*/  @!P1 BRA `(.L_x_76) ;  /* 0x0000000000449947 */ /* 0x000fea0003800000 */
[----:B------:R-:W-:Y:S02]  /*1c80*/  LOP3.LUT R7, R7, 0xffff, RZ, 0xc0, !PT ;  /* 0x0000ffff07077812 */ /* 0x000fe400078ec0ff */
[----:B------:R-:W-:Y:S02]  /*1c90*/  IADD3 R6, P0, PT, R2, UR10, RZ ;  /* 0x0000000a02067c10 */ /* 0x000fe4000ff1e0ff */
[----:B------:R-:W-:Y:S02]  /*1ca0*/  LEA.HI R2, R7, 0x1, RZ, 0x18 ;  /* 0x0000000107027811 */ /* 0x000fe400078fc0ff */
[----:B------:R-:W-:Y:S01]  /*1cb0*/  LEA R5, P1, R6, UR12, 0x2 ;  /* 0x0000000c06057c11 */ /* 0x000fe2000f8210ff */
[----:B------:R-:W-:Y:S01]  /*1cc0*/  IMAD.X R3, RZ, RZ, UR7, P0 ;  /* 0x00000007ff037e24 */ /* 0x000fe200080e06ff */
[----:B------:R-:W-:-:S04]  /*1cd0*/  LOP3.LUT R2, R2, 0x3, RZ, 0xc0, !PT ;  /* 0x0000000302027812 */ /* 0x000fc800078ec0ff */
[----:B------:R-:W-:Y:S01]  /*1ce0*/  LEA.HI.X R6, R6, UR13, R3, 0x2, P1 ;  /* 0x0000000d06067c11 */ /* 0x000fe200088f1403 */
[----:B------:R-:W-:-:S07]  /*1cf0*/  IMAD.MOV R4, RZ, RZ, -R2 ;  /* 0x000000ffff047224 */ /* 0x000fce00078e0a02 */
.L_x_84:
[----:B------:R-:W-:Y:S02]  /*1d00*/  IMAD.MOV.U32 R3, RZ, RZ, R6 ;  /* 0x000000ffff037224 */ /* 0x000fe400078e0006 */
[----:B------:R-:W-:-:S05]  /*1d10*/  IMAD.MOV.U32 R2, RZ, RZ, R5 ;  /* 0x000000ffff027224 */ /* 0x000fca00078e0005 */
[----:B------:R-:W2:Y:S01]  /*1d20*/  LDG.E R3, desc[UR14][R2.64] ;  /* 0x0000000e02037981 */ /* 0x000ea2000c1e1900 */
[----:B------:R-:W-:Y:S01]  /*1d30*/  VIADD R4, R4, 0x1 ;  /* 0x0000000104047836 */ /* 0x000fe20000000000 */
[----:B------:R-:W-:-:S04]  /*1d40*/  IADD3 R5, P1, PT, R5, 0x400, RZ ;  /* 0x0000040005057810 */ /* 0x000fc80007f3e0ff */
[----:B------:R-:W-:Y:S01]  /*1d50*/  ISETP.NE.AND P0, PT, R4, RZ, PT ;  /* 0x000000ff0400720c */ /* 0x000fe20003f05270 */
[----:B------:R-:W-:Y:S02]  /*1d60*/  IMAD.X R6, RZ, RZ, R6, P1 ;  /* 0x000000ffff067224 */ /* 0x000fe400008e0606 */
[----:B--2---:R-:W-:-:S10]  /*1d70*/  IMAD.IADD R8, R3, 0x1, R8 ;  /* 0x0000000103087824 */ /* 0x004fd400078e0208 */
[----:B------:R-:W-:Y:S05]  /*1d80*/  @P0 BRA `(.L_x_84) ;  /* 0xfffffffc00dc0947 */ /* 0x000fea000383ffff */
.L_x_76:
[----:B------:R-:W-:Y:S05]  /*1d90*/  BSYNC.RECONVERGENT B1 ;  /* 0x0000000000017941 */ /* 0x000fea0003800200 */
.L_x_73:
        /* <DEDUP_REMOVED lines=37> */
[----:B0-----:R-:W0:Y:S01]  /*1ff0*/  LDS.64 R2, [UR4+0x20] ;  /* 0x00002004ff027984 */ /* 0x001e220008000a00 */
[----:B-1----:R-:W-:-:S04]  /*2000*/  IADD3 R0, PT, PT, R4, R0, R9 ;  /* 0x0000000004007210 */ /* 0x002fc80007ffe009 */
[----:B------:R-:W-:-:S04]  /*2010*/  IADD3 R0, PT, PT, R6, R0, R5 ;  /* 0x0000000006007210 */ /* 0x000fc80007ffe005 */
[----:B0-----:R-:W-:-:S05]  /*2020*/  IADD3 R0, PT, PT, R2, R0, R7 ;  /* 0x0000000002007210 */ /* 0x001fca0007ffe007 */
[----:B------:R-:W-:-:S07]  /*2030*/  IMAD.IADD R9, R0, 0x1, R3 ;  /* 0x0000000100097824 */ /* 0x000fce00078e0203 */
.L_x_72:
[----:B------:R-:W-:Y:S05]  /*2040*/  BSYNC.RECONVERGENT B0 ;  /* 0x0000000000007941 */ /* 0x000fea0003800200 */
.L_x_57:
[----:B------:R-:W-:Y:S05]  /*2050*/  @P0 EXIT ;  /* 0x000000000000094d */ /* 0x000fea0003800000 */
[----:B------:R-:W3:Y:S02]  /*2060*/  LDCU.64 UR4, c[0x0][0x388] ;  /* 0x00007100ff0477ac */ /* 0x000ee40008000a00 */
[----:B---3--:R-:W-:-:S06]  /*2070*/  UIMAD.WIDE.U32 UR4, UR16, 0x4, UR4 ;  /* 0x00000004100478a5 */ /* 0x008fcc000f8e0004 */
[----:B0-----:R-:W-:Y:S02]  /*2080*/  IMAD.U32 R2, RZ, RZ, UR4 ;  /* 0x00000004ff027e24 */ /* 0x001fe4000f8e00ff */
[----:B------:R-:W-:-:S05]  /*2090*/  IMAD.U32 R3, RZ, RZ, UR5 ;  /* 0x00000005ff037e24 */ /* 0x000fca000f8e00ff */
[----:B------:R-:W-:Y:S01]  /*20a0*/  STG.E desc[UR14][R2.64], R9 ;  /* 0x0000000902007986 */ /* 0x000fe2000c10190e */
[----:B------:R-:W-:Y:S05]  /*20b0*/  EXIT ;  /* 0x000000000000794d */ /* 0x000fea0003800000 */
.L_x_85:
        /* <DEDUP_REMOVED lines=12> */
.L_x_287:


//--------------------- .text._ZN3cub18CUB_300001_SM_10006detail6reduce28DeviceReduceSingleTileKernelINS2_10policy_hubIiyN4cuda3std3__44plusIiEEE10Policy1000EN6thrust24THRUST_300001_SM_1000_NS10device_ptrIjEEPiyS9_iiNS7_10__identityEEEvT0_T1_T2_T3_T4_T6_ --------------------------
	.section	.text._ZN3cub18CUB_300001_SM_10006detail6reduce28DeviceReduceSingleTileKernelINS2_10policy_hubIiyN4cuda3std3__44plusIiEEE10Policy1000EN6thrust24THRUST_300001_SM_1000_NS10device_ptrIjEEPiyS9_iiNS7_10__identityEEEvT0_T1_T2_T3_T4_T6_,"ax",@progbits
	.align	128
        .global         _ZN3cub18CUB_300001_SM_10006detail6reduce28DeviceReduceSingleTileKernelINS2_10policy_hubIiyN4cuda3std3__44plusIiEEE10Policy1000EN6thrust24THRUST_300001_SM_1000_NS10device_ptrIjEEPiyS9_iiNS7_10__identityEEEvT0_T1_T2_T3_T4_T6_
        .type           _ZN3cub18CUB_300001_SM_10006detail6reduce28DeviceReduceSingleTileKernelINS2_10policy_hubIiyN4cuda3std3__44plusIiEEE10Policy1000EN6thrust24THRUST_300001_SM_1000_NS10device_ptrIjEEPiyS9_iiNS7_10__identityEEEvT0_T1_T2_T3_T4_T6_,@function
        .size           _ZN3cub18CUB_300001_SM_10006detail6reduce28DeviceReduceSingleTileKernelINS2_10policy_hubIiyN4cuda3std3__44plusIiEEE10Policy1000EN6thrust24THRUST_300001_SM_1000_NS10device_ptrIjEEPiyS9_iiNS7_10__identityEEEvT0_T1_T2_T3_T4_T6_,(.L_x_288 - _ZN3cub18CUB_300001_SM_10006detail6reduce28DeviceReduceSingleTileKernelINS2_10policy_hubIiyN4cuda3std3__44plusIiEEE10Policy1000EN6thrust24THRUST_300001_SM_1000_NS10device_ptrIjEEPiyS9_iiNS7_10__identityEEEvT0_T1_T2_T3_T4_T6_)
        .other          _ZN3cub18CUB_300001_SM_10006detail6reduce28DeviceReduceSingleTileKernelINS2_10policy_hubIiyN4cuda3std3__44plusIiEEE10Policy1000EN6thrust24THRUST_300001_SM_1000_NS10device_ptrIjEEPiyS9_iiNS7_10__identityEEEvT0_T1_T2_T3_T4_T6_,@"STO_CUDA_ENTRY STV_DEFAULT"
_ZN3cub18CUB_300001_SM_10006detail6reduce28DeviceReduceSingleTileKernelINS2_10policy_hubIiyN4cuda3std3__44plusIiEEE10Policy1000EN6thrust24THRUST_300001_SM_1000_NS10device_ptrIjEEPiyS9_iiNS7_10__identityEEEvT0_T1_T2_T3_T4_T6_:
.text._ZN3cub18CUB_300001_SM_10006detail6reduce28DeviceReduceSingleTileKernelINS2_10policy_hubIiyN4cuda3std3__44plusIiEEE10Policy1000EN6thrust24THRUST_300001_SM_1000_NS10device_ptrIjEEPiyS9_iiNS7_10__identityEEEvT0_T1_T2_T3_T4_T6_:
[----:B------:R-:W-:Y:S01]  /*0000*/  LDC R1, c[0x0][0x37c] ;  /* 0x0000df00ff017b82 */ /* 0x000fe20000000800 */
[----:B------:R-:W0:Y:S01]  /*0010*/  LDCU.64 UR4, c[0x0][0x390] ;  /* 0x00007200ff0477ac */ /* 0x000e220008000a00 */
[----:B------:R-:W1:Y:S01]  /*0020*/  LDCU.64 UR6, c[0x0][0x358] ;  /* 0x00006b00ff0677ac */ /* 0x000e620008000a00 */
[----:B0-----:R-:W-:Y:S02]  /*0030*/  IMAD.U32 R4, RZ, RZ, UR4 ;  /* 0x00000004ff047e24 */ /* 0x001fe4000f8e00ff */
[----:B------:R-:W-:-:S03]  /*0040*/  IMAD.U32 R0, RZ, RZ, UR5 ;  /* 0x00000005ff007e24 */ /* 0x000fc6000f8e00ff */
[----:B------:R-:W-:-:S04]  /*0050*/  ISETP.NE.U32.AND P0, PT, R4, RZ, PT ;  /* 0x000000ff0400720c */ /* 0x000fc80003f05070 */
[----:B------:R-:W-:-:S13]  /*0060*/  ISETP.NE.AND.EX P0, PT, R0, RZ, PT, P0 ;  /* 0x000000ff0000720c */ /* 0x000fda0003f05300 */
        /* <DEDUP_REMOVED lines=8> */
.L_x_86:
[----:B------:R-:W-:Y:S01]  /*00f0*/  ISETP.GT.U32.AND P0, PT, R4, 0xfff, PT ;  /* 0x00000fff0400780c */ /* 0x000fe20003f04070 */
[----:B------:R-:W-:Y:S03]  /*0100*/  BSSY.RECONVERGENT B0, `(.L_x_87) ;  /* 0x00001d1000007945 */ /* 0x000fe60003800200 */
[----:B------:R-:W-:-:S13]  /*0110*/  ISETP.GT.U32.AND.EX P0, PT, R0, RZ, PT, P0 ;  /* 0x000000ff0000720c */ /* 0x000fda0003f04100 */
[----:B------:R-:W-:Y:S05]  /*0120*/  @P0 BRA `(.L_x_88) ;  /* 0x0000000c00940947 */ /* 0x000fea0003800000 */
[----:B------:R-:W0:Y:S01]  /*0130*/  S2R R5, SR_TID.X ;  /* 0x0000000000057919 */ /* 0x000e220000002100 */
[----:B------:R-:W-:Y:S01]  /*0140*/  BSSY.RECONVERGENT B1, `(.L_x_89) ;  /* 0x0000009000017945 */ /* 0x000fe20003800200 */
[----:B------:R-:W-:Y:S01]  /*0150*/  IMAD.MOV.U32 R6, RZ, RZ, RZ ;  /* 0x000000ffff067224 */ /* 0x000fe200078e00ff */
[----:B0-----:R-:W-:Y:S01]  /*0160*/  ISETP.GE.U32.AND P0, PT, R5, R4, PT ;  /* 0x000000040500720c */ /* 0x001fe20003f06070 */
[----:B------:R-:W-:-:S12]  /*0170*/  IMAD.MOV.U32 R7, RZ, RZ, R5 ;  /* 0x000000ffff077224 */ /* 0x000fd800078e0005 */
[----:B------:R-:W-:Y:S05]  /*0180*/  @P0 BRA `(.L_x_90) ;  /* 0x0000000000100947 */ /* 0x000fea0003800000 */
[----:B------:R-:W0:Y:S02]  /*0190*/  LDC.64 R2, c[0x0][0x380] ;  /* 0x0000e000ff027b82 */ /* 0x000e240000000a00 */
[----:B0-----:R-:W-:-:S05]  /*01a0*/  IMAD.WIDE.U32 R2, R5, 0x4, R2 ;  /* 0x0000000405027825 */ /* 0x001fca00078e0002 */
[----:B------:R0:W5:Y:S01]  /*01b0*/  LDG.E R6, desc[UR6][R2.64] ;  /* 0x0000000602067981 */ /* 0x000162000c1e1900 */
[----:B------:R-:W-:-:S07]  /*01c0*/  VIADD R7, R5, 0x100 ;  /* 0x0000010005077836 */ /* 0x000fce0000000000 */
.L_x_90:
[----:B------:R-:W-:Y:S05]  /*01d0*/  BSYNC.RECONVERGENT B1 ;  /* 0x0000000000017941 */ /* 0x000fea0003800200 */
.L_x_89:
[----:B------:R-:W-:Y:S01]  /*01e0*/  ISETP.GE.U32.AND P0, PT, R7, R4, PT ;  /* 0x000000040700720c */ /* 0x000fe20003f06070 */
[----:B------:R-:W-:-:S12]  /*01f0*/  BSSY.RECONVERGENT B1, `(.L_x_91) ;  /* 0x0000060000017945 */ /* 0x000fd80003800200 */
[----:B------:R-:W-:Y:S05]  /*0200*/  @P0 BRA `(.L_x_92) ;  /* 0x0000000400780947 */ /* 0x000fea0003800000 */
[----:B0-----:R-:W-:Y:S01]  /*0210*/  LOP3.LUT R3, RZ, R7, RZ, 0x33, !PT ;  /* 0x00000007ff037212 */ /* 0x001fe200078e33ff */
[----:B------:R-:W-:Y:S04]  /*0220*/  BSSY.RECONVERGENT B2, `(.L_x_93) ;  /* 0x000002c000027945 */ /* 0x000fe80003800200 */
[----:B------:R-:W-:-:S05]  /*0230*/  IMAD.IADD R3, R3, 0x1, R4 ;  /* 0x0000000103037824 */ /* 0x000fca00078e0204 */
[C---:B------:R-:W-:Y:S02]  /*0240*/  ISETP.GE.U32.AND P0, PT, R3.reuse, 0xf00, PT ;  /* 0x00000f000300780c */ /* 0x040fe40003f06070 */
[----:B------:R-:W-:-:S04]  /*0250*/  LEA.HI R8, R3, 0x1, RZ, 0x18 ;  /* 0x0000000103087811 */ /* 0x000fc800078fc0ff */
[----:B------:R-:W-:-:S04]  /*0260*/  LOP3.LUT R22, R8, 0xf, RZ, 0xc0, !PT ;  /* 0x0000000f08167812 */ /* 0x000fc800078ec0ff */
[----:B------:R-:W-:-:S03]  /*0270*/  ISETP.NE.AND P1, PT, R22, RZ, PT ;  /* 0x000000ff1600720c */ /* 0x000fc60003f25270 */
[----:B------:R-:W-:Y:S10]  /*0280*/  @!P0 BRA `(.L_x_94) ;  /* 0x0000000000948947 */ /* 0x000ff40003800000 */
[----:B------:R-:W0:Y:S01]  /*0290*/  LDC.64 R2, c[0x0][0x380] ;  /* 0x0000e000ff027b82 */ /* 0x000e220000000a00 */
[----:B------:R-:W-:-:S05]  /*02a0*/  LOP3.LUT R9, R8, 0x1fffff0, RZ, 0xc0, !PT ;  /* 0x01fffff008097812 */ /* 0x000fca00078ec0ff */
[----:B------:R-:W-:Y:S02]  /*02b0*/  IMAD.MOV R9, RZ, RZ, -R9 ;  /* 0x000000ffff097224 */ /* 0x000fe400078e0a09 */
[----:B0-----:R-:W-:-:S03]  /*02c0*/  IMAD.WIDE.U32 R2, R7, 0x4, R2 ;  /* 0x0000000407027825 */ /* 0x001fc600078e0002 */
[----:B------:R-:W-:-:S05]  /*02d0*/  IADD3 R15, P0, PT, R2, 0x2000, RZ ;  /* 0x00002000020f7810 */ /* 0x000fca0007f1e0ff */
[----:B------:R-:W-:-:S08]  /*02e0*/  IMAD.X R3, RZ, RZ, R3, P0 ;  /* 0x000000ffff037224 */ /* 0x000fd000000e0603 */
.L_x_95:
        /* <DEDUP_REMOVED lines=31> */
.L_x_94:
[----:B------:R-:W-:Y:S05]  /*04e0*/  BSYNC.RECONVERGENT B2 ;  /* 0x0000000000027941 */ /* 0x000fea0003800200 */
.L_x_93:
[----:B------:R-:W-:Y:S05]  /*04f0*/  @!P1 BRA `(.L_x_92) ;  /* 0x0000000000bc9947 */ /* 0x000fea0003800000 */
[----:B------:R-:W-:Y:S01]  /*0500*/  ISETP.GE.U32.AND P0, PT, R22, 0x8, PT ;  /* 0x000000081600780c */ /* 0x000fe20003f06070 */
[----:B------:R-:W-:Y:S01]  /*0510*/  BSSY.RECONVERGENT B2, `(.L_x_96) ;  /* 0x0000013000027945 */ /* 0x000fe20003800200 */
[----:B------:R-:W-:-:S04]  /*0520*/  LOP3.LUT R17, R8, 0x7, RZ, 0xc0, !PT ;  /* 0x0000000708117812 */ /* 0x000fc800078ec0ff */
[----:B------:R-:W-:-:S07]  /*0530*/  ISETP.NE.AND P1, PT, R17, RZ, PT ;  /* 0x000000ff1100720c */ /* 0x000fce0003f25270 */
[----:B------:R-:W-:Y:S06]  /*0540*/  @!P0 BRA `(.L_x_97) ;  /* 0x00000000003c8947 */ /* 0x000fec0003800000 */
[----:B------:R-:W0:Y:S02]  /*0550*/  LDC.64 R2, c[0x0][0x380] ;  /* 0x0000e000ff027b82 */ /* 0x000e240000000a00 */
[----:B0-----:R-:W-:-:S05]  /*0560*/  IMAD.WIDE R2, R7, 0x4, R2 ;  /* 0x0000000407027825 */ /* 0x001fca00078e0202 */
        /* <DEDUP_REMOVED lines=13> */
.L_x_97:
[----:B------:R-:W-:Y:S05]  /*0640*/  BSYNC.RECONVERGENT B2 ;  /* 0x0000000000027941 */ /* 0x000fea0003800200 */
.L_x_96:
        /* <DEDUP_REMOVED lines=11> */
[----:B------:R-:W3:Y:S01]  /*0700*/  LDG.E R12, desc[UR6][R2.64+0xc00] ;  /* 0x000c0006020c7981 */ /* 0x000ee2000c1e1900 */
[----:B------:R-:W-:Y:S01]  /*0710*/  VIADD R7, R7, 0x400 ;  /* 0x0000040007077836 */ /* 0x000fe20000000000 */
[----:B--2--5:R-:W-:-:S04]  /*0720*/  IADD3 R6, PT, PT, R8, R9, R6 ;  /* 0x0000000908067210 */ /* 0x024fc80007ffe006 */
[----:B---3--:R-:W-:-:S07]  /*0730*/  IADD3 R6, PT, PT, R12, R11, R6 ;  /* 0x0000000b0c067210 */ /* 0x008fce0007ffe006 */
.L_x_99:
[----:B------:R-:W-:Y:S05]  /*0740*/  BSYNC.RECONVERGENT B2 ;  /* 0x0000000000027941 */ /* 0x000fea0003800200 */
.L_x_98:
[----:B------:R-:W-:Y:S05]  /*0750*/  @!P1 BRA `(.L_x_92) ;  /* 0x0000000000249947 */ /* 0x000fea0003800000 */
[----:B------:R-:W0:Y:S01]  /*0760*/  LDC.64 R8, c[0x0][0x380] ;  /* 0x0000e000ff087b82 */ /* 0x000e220000000a00 */
[----:B------:R-:W-:-:S07]  /*0770*/  IMAD.MOV R10, RZ, RZ, -R10 ;  /* 0x000000ffff0a7224 */ /* 0x000fce00078e0a0a */
.L_x_100:
[----:B0-----:R-:W-:-:S06]  /*0780*/  IMAD.WIDE R2, R7, 0x4, R8 ;  /* 0x0000000407027825 */ /* 0x001fcc00078e0208 */
[----:B------:R-:W2:Y:S01]  /*0790*/  LDG.E R3, desc[UR6][R2.64] ;  /* 0x0000000602037981 */ /* 0x000ea2000c1e1900 */
[----:B------:R-:W-:Y:S02]  /*07a0*/  VIADD R10, R10, 0x1 ;  /* 0x000000010a0a7836 */ /* 0x000fe40000000000 */
[----:B------:R-:W-:-:S03]  /*07b0*/  VIADD R7, R7, 0x100 ;  /* 0x0000010007077836 */ /* 0x000fc60000000000 */
[----:B------:R-:W-:Y:S01]  /*07c0*/  ISETP.NE.AND P0, PT, R10, RZ, PT ;  /* 0x000000ff0a00720c */ /* 0x000fe20003f05270 */
[----:B--2--5:R-:W-:-:S12]  /*07d0*/  IMAD.IADD R6, R3, 0x1, R6 ;  /* 0x0000000103067824 */ /* 0x024fd800078e0206 */
[----:B------:R-:W-:Y:S05]  /*07e0*/  @P0 BRA `(.L_x_100) ;  /* 0xfffffffc00e40947 */ /* 0x000fea000383ffff */
.L_x_92:
[----:B------:R-:W-:Y:S05]  /*07f0*/  BSYNC.RECONVERGENT B1 ;  /* 0x0000000000017941 */ /* 0x000fea0003800200 */
.L_x_91:
[----:B------:R-:W-:-:S04]  /*0800*/  ISETP.GE.U32.AND P0, PT, R4, 0x100, PT ;  /* 0x000001000400780c */ /* 0x000fc80003f06070 */
[----:B------:R-:W-:-:S13]  /*0810*/  ISETP.GE.U32.AND.EX P0, PT, R0, RZ, PT, P0 ;  /* 0x000000ff0000720c */ /* 0x000fda0003f06100 */
[----:B------:R-:W-:Y:S05]  /*0820*/  @!P0 BRA `(.L_x_101) ;  /* 0x0000000000ac8947 */ /* 0x000fea0003800000 */
[----:B------:R-:W1:Y:S01]  /*0830*/  S2R R8, SR_LANEID ;  /* 0x0000000000087919 */ /* 0x000e620000000000 */
[----:B------:R-:W-:Y:S01]  /*0840*/  ISETP.NE.AND P5, PT, R5, RZ, PT ;  /* 0x000000ff0500720c */ /* 0x000fe20003fa5270 */
[----:B-----5:R-:W0:Y:S01]  /*0850*/  SHFL.DOWN PT, R0, R6, 0x1, 0x1f ;  /* 0x08201f0006007f89 */ /* 0x020e2200000e0000 */
[C---:B-1----:R-:W-:Y:S02]  /*0860*/  ISETP.GT.AND P0, PT, R8.reuse, 0x1e, PT ;  /* 0x0000001e0800780c */ /* 0x042fe40003f04270 */
[----:B------:R-:W-:Y:S02]  /*0870*/  ISETP.NE.AND P1, PT, R8, RZ, PT ;  /* 0x000000ff0800720c */ /* 0x000fe40003f25270 */
[----:B0-----:R-:W-:Y:S02]  /*0880*/  SEL R3, R0, RZ, !P0 ;  /* 0x000000ff00037207 */ /* 0x001fe40004000000 */
        /* <DEDUP_REMOVED lines=21> */
[----:B0-----:R-:W-:-:S05]  /*09e0*/  SEL R3, R3, RZ, !P0 ;  /* 0x000000ff03037207 */ /* 0x001fca0004000000 */
[----:B------:R-:W-:-:S05]  /*09f0*/  IMAD.IADD R7, R2, 0x1, R3 ;  /* 0x0000000102077824 */ /* 0x000fca00078e0203 */
[----:B------:R1:W-:Y:S01]  /*0a00*/  @!P1 STS [R0+0x8], R7 ;  /* 0x0000080700009388 */ /* 0x0003e20000000800 */
[----:B------:R-:W-:Y:S06]  /*0a10*/  BAR.SYNC.DEFER_BLOCKING 0x0 ;  /* 0x0000000000007b1d */ /* 0x000fec0000010000 */
[----:B------:R-:W-:Y:S05]  /*0a20*/  @P5 BRA `(.L_x_102) ;  /* 0x0000001000f85947 */ /* 0x000fea0003800000 */
[----:B------:R-:W0:Y:S01]  /*0a30*/  S2UR UR5, SR_CgaCtaId ;  /* 0x00000000000579c3 */ /* 0x000e220000008800 */
[----:B------:R-:W-:Y:S02]  /*0a40*/  UMOV UR4, 0x400 ;  /* 0x0000040000047882 */ /* 0x000fe40000000000 */
[----:B0-----:R-:W-:-:S09]  /*0a50*/  ULEA UR4, UR5, UR4, 0x18 ;  /* 0x0000000405047291 */ /* 0x001fd2000f8ec0ff */
[----:B-1----:R-:W-:Y:S04]  /*0a60*/  LDS R0, [UR4+0xc] ;  /* 0x00000c04ff007984 */ /* 0x002fe80008000800 */
[----:B------:R-:W0:Y:S04]  /*0a70*/  LDS.128 R8, [UR4+0x10] ;  /* 0x00001004ff087984 */ /* 0x000e280008000c00 */
[----:B------:R-:W1:Y:S01]  /*0a80*/  LDS.64 R2, [UR4+0x20] ;  /* 0x00002004ff027984 */ /* 0x000e620008000a00 */
[----:B0-----:R-:W-:-:S04]  /*0a90*/  IADD3 R0, PT, PT, R8, R0, R7 ;  /* 0x0000000008007210 */ /* 0x001fc80007ffe007 */
[----:B------:R-:W-:-:S04]  /*0aa0*/  IADD3 R0, PT, PT, R10, R0, R9 ;  /* 0x000000000a007210 */ /* 0x000fc80007ffe009 */
[----:B-1----:R-:W-:-:S05]  /*0ab0*/  IADD3 R0, PT, PT, R2, R0, R11 ;  /* 0x0000000002007210 */ /* 0x002fca0007ffe00b */
[----:B------:R-:W-:Y:S01]  /*0ac0*/  IMAD.IADD R7, R0, 0x1, R3 ;  /* 0x0000000100077824 */ /* 0x000fe200078e0203 */
[----:B------:R-:W-:Y:S06]  /*0ad0*/  BRA `(.L_x_102) ;  /* 0x0000001000cc7947 */ /* 0x000fec0003800000 */
.L_x_101:
[C---:B0-----:R-:W-:Y:S01]  /*0ae0*/  LOP3.LUT R2, R5.reuse, 0x3e0, RZ, 0xc0, !PT ;  /* 0x000003e005027812 */ /* 0x041fe200078ec0ff */
[----:B------:R-:W0:Y:S01]  /*0af0*/  S2R R12, SR_LANEID ;  /* 0x00000000000c7919 */ /* 0x000e220000000000 */
[----:B------:R-:W-:Y:S02]  /*0b00*/  ISETP.NE.AND P5, PT, R5, RZ, PT ;  /* 0x000000ff0500720c */ /* 0x000fe40003fa5270 */
[----:B------:R-:W-:Y:S01]  /*0b10*/  LOP3.LUT R7, RZ, R2, RZ, 0x33, !PT ;  /* 0x00000002ff077212 */ /* 0x000fe200078e33ff */
[----:B------:R-:W-:-:S04]  /*0b20*/  VIADD R3, R2, 0x20 ;  /* 0x0000002002037836 */ /* 0x000fc80000000000 */
[----:B------:R-:W-:Y:S01]  /*0b30*/  IMAD.IADD R7, R7, 0x1, R4 ;  /* 0x0000000107077824 */ /* 0x000fe200078e0204 */
[----:B------:R-:W-:-:S04]  /*0b40*/  ISETP.GT.U32.AND P0, PT, R3, R4, PT ;  /* 0x000000040300720c */ /* 0x000fc80003f04070 */
        /* <DEDUP_REMOVED lines=10> */
[----:B------:R-:W-:Y:S01]  /*0bf0*/  @!P1 SHF.R.U32.HI R9, RZ, 0x3, R5 ;  /* 0x00000003ff099819 */ /* 0x000fe20000011605 */
[----:B------:R-:W1:Y:S03]  /*0c00*/  SHFL.DOWN PT, R7, R2, 0x2, R3 ;  /* 0x0840000002077989 */ /* 0x000e6600000e0003 */
[----:B------:R-:W-:Y:S02]  /*0c10*/  @!P1 LOP3.LUT R9, R9, 0x7c, RZ, 0xc0, !PT ;  /* 0x0000007c09099812 */ /* 0x000fe400078ec0ff */
[----:B-1----:R-:W-:Y:S02]  /*0c20*/  SEL R7, R7, RZ, !P0 ;  /* 0x000000ff07077207 */ /* 0x002fe40004000000 */
[----:B------:R-:W-:Y:S02]  /*0c30*/  ISETP.GT.AND P0, PT, R10, R3, PT ;  /* 0x000000030a00720c */ /* 0x000fe40003f04270 */
[----:B------:R-:W-:Y:S01]  /*0c40*/  @!P1 MOV R10, 0x400 ;  /* 0x00000400000a9802 */ /* 0x000fe20000000f00 */
[----:B------:R-:W-:-:S02]  /*0c50*/  IMAD.IADD R8, R2, 0x1, R7 ;  /* 0x0000000102087824 */ /* 0x000fc400078e0207 */
[----:B------:R-:W-:Y:S01]  /*0c60*/  VIADD R2, R12, 0x8 ;  /* 0x000000080c027836 */ /* 0x000fe20000000000 */
[----:B0-----:R-:W-:Y:S02]  /*0c70*/  @!P1 LEA R10, R11, R10, 0x18 ;  /* 0x0000000a0b0a9211 */ /* 0x001fe400078ec0ff */
        /* <DEDUP_REMOVED lines=11> */
[----:B0-----:R-:W-:-:S05]  /*0d30*/  SEL R7, R7, RZ, !P0 ;  /* 0x000000ff07077207 */ /* 0x001fca0004000000 */
[----:B------:R-:W-:-:S05]  /*0d40*/  IMAD.IADD R7, R2, 0x1, R7 ;  /* 0x0000000102077824 */ /* 0x000fca00078e0207 */
[----:B------:R0:W-:Y:S01]  /*0d50*/  @!P1 STS [R10+0x8], R7 ;  /* 0x000008070a009388 */ /* 0x0001e20000000800 */
[----:B------:R-:W-:Y:S06]  /*0d60*/  BAR.SYNC.DEFER_BLOCKING 0x0 ;  /* 0x0000000000007b1d */ /* 0x000fec0000010000 */
[----:B------:R-:W-:Y:S05]  /*0d70*/  @P5 BRA `(.L_x_102) ;  /* 0x0000001000245947 */ /* 0x000fea0003800000 */
[----:B------:R-:W1:Y:S01]  /*0d80*/  S2UR UR5, SR_CgaCtaId ;  /* 0x00000000000579c3 */ /* 0x000e620000008800 */
[----:B------:R-:W-:Y:S01]  /*0d90*/  UMOV UR4, 0x400 ;  /* 0x0000040000047882 */ /* 0x000fe20000000000 */
[C---:B------:R-:W-:Y:S02]  /*0da0*/  ISETP.GT.U32.AND P0, PT, R4.reuse, 0x40, PT ;  /* 0x000000400400780c */ /* 0x040fe40003f04070 */
[C---:B------:R-:W-:Y:S02]  /*0db0*/  ISETP.GT.U32.AND P6, PT, R4.reuse, 0x20, PT ;  /* 0x000000200400780c */ /* 0x040fe40003fc4070 */
[C---:B------:R-:W-:Y:S02]  /*0dc0*/  ISETP.GT.U32.AND P4, PT, R4.reuse, 0x60, PT ;  /* 0x000000600400780c */ /* 0x040fe40003f84070 */
[----:B------:R-:W-:Y:S02]  /*0dd0*/  ISETP.GT.U32.AND P2, PT, R4, 0x80, PT ;  /* 0x000000800400780c */ /* 0x000fe40003f44070 */
[----:B------:R-:W-:-:S02]  /*0de0*/  ISETP.GT.U32.AND.EX P0, PT, R0, RZ, PT, P0 ;  /* 0x000000ff0000720c */ /* 0x000fc40003f04100 */
[----:B------:R-:W-:Y:S02]  /*0df0*/  ISETP.GT.U32.AND.EX P6, PT, R0, RZ, PT, P6 ;  /* 0x000000ff0000720c */ /* 0x000fe40003fc4160 */
[C---:B------:R-:W-:Y:S02]  /*0e00*/  ISETP.GT.U32.AND P3, PT, R4.reuse, 0xa0, PT ;  /* 0x000000a00400780c */ /* 0x040fe40003f64070 */
[----:B------:R-:W-:Y:S02]  /*0e10*/  ISETP.GT.U32.AND P1, PT, R4, 0xc0, PT ;  /* 0x000000c00400780c */ /* 0x000fe40003f24070 */
[C---:B------:R-:W-:Y:S02]  /*0e20*/  ISETP.GT.U32.AND.EX P4, PT, R0.reuse, RZ, PT, P4 ;  /* 0x000000ff0000720c */ /* 0x040fe40003f84140 */
[C---:B------:R-:W-:Y:S02]  /*0e30*/  ISETP.GT.U32.AND.EX P2, PT, R0.reuse, RZ, PT, P2 ;  /* 0x000000ff0000720c */ /* 0x040fe40003f44120 */
[C---:B------:R-:W-:Y:S01]  /*0e40*/  ISETP.GT.U32.AND.EX P3, PT, R0.reuse, RZ, PT, P3 ;  /* 0x000000ff0000720c */ /* 0x040fe20003f64130 */
[----:B-1----:R-:W-:Y:S01]  /*0e50*/  ULEA UR4, UR5, UR4, 0x18 ;  /* 0x0000000405047291 */ /* 0x002fe2000f8ec0ff */
[----:B------:R-:W-:-:S08]  /*0e60*/  ISETP.GT.U32.AND.EX P1, PT, R0, RZ, PT, P1 ;  /* 0x000000ff0000720c */ /* 0x000fd00003f24110 */
[----:B0-----:R-:W0:Y:S04]  /*0e70*/  LDS.128 R8, [UR4+0x10] ;  /* 0x00001004ff087984 */ /* 0x001e280008000c00 */
[----:B------:R-:W1:Y:S04]  /*0e80*/  LDS R5, [UR4+0xc] ;  /* 0x00000c04ff057984 */ /* 0x000e680008000800 */
[----:B------:R-:W2:Y:S01]  /*0e90*/  LDS.64 R2, [UR4+0x20] ;  /* 0x00002004ff027984 */ /* 0x000ea20008000a00 */
[----:B0-----:R-:W-:Y:S02]  /*0ea0*/  SEL R8, R8, RZ, P0 ;  /* 0x000000ff08087207 */ /* 0x001fe40000000000 */
[----:B------:R-:W-:-:S02]  /*0eb0*/  ISETP.GT.U32.AND P0, PT, R4, 0xe0, PT ;  /* 0x000000e00400780c */ /* 0x000fc40003f04070 */
[----:B-1----:R-:W-:Y:S02]  /*0ec0*/  SEL R6, R5, RZ, P6 ;  /* 0x000000ff05067207 */ /* 0x002fe40003000000 */
[----:B------:R-:W-:Y:S02]  /*0ed0*/  SEL R9, R9, RZ, P4 ;  /* 0x000000ff09097207 */ /* 0x000fe40002000000 */
[----:B------:R-:W-:Y:S02]  /*0ee0*/  IADD3 R6, PT, PT, R8, R6, R7 ;  /* 0x0000000608067210 */ /* 0x000fe40007ffe007 */
[----:B------:R-:W-:Y:S02]  /*0ef0*/  SEL R10, R10, RZ, P2 ;  /* 0x000000ff0a0a7207 */ /* 0x000fe40001000000 */
[----:B------:R-:W-:Y:S02]  /*0f00*/  ISETP.GT.U32.AND.EX P0, PT, R0, RZ, PT, P0 ;  /* 0x000000ff0000720c */ /* 0x000fe40003f04100 */
[----:B------:R-:W-:-:S02]  /*0f10*/  SEL R11, R11, RZ, P3 ;  /* 0x000000ff0b0b7207 */ /* 0x000fc40001800000 */
[----:B------:R-:W-:Y:S02]  /*0f20*/  IADD3 R6, PT, PT, R10, R6, R9 ;  /* 0x000000060a067210 */ /* 0x000fe40007ffe009 */
[----:B--2---:R-:W-:Y:S02]  /*0f30*/  SEL R2, R2, RZ, P1 ;  /* 0x000000ff02027207 */ /* 0x004fe40000800000 */
[----:B------:R-:W-:Y:S02]  /*0f40*/  SEL R3, R3, RZ, P0 ;  /* 0x000000ff03037207 */ /* 0x000fe40000000000 */
[----:B------:R-:W-:-:S05]  /*0f50*/  IADD3 R2, PT, PT, R2, R6, R11 ;  /* 0x0000000602027210 */ /* 0x000fca0007ffe00b */
[----:B------:R-:W-:Y:S01]  /*0f60*/  IMAD.IADD R7, R2, 0x1, R3 ;  /* 0x0000000102077824 */ /* 0x000fe200078e0203 */
[----:B------:R-:W-:Y:S06]  /*0f70*/  BRA `(.L_x_102) ;  /* 0x0000000c00a47947 */ /* 0x000fec0003800000 */
.L_x_88:
[----:B------:R-:W0:Y:S01]  /*0f80*/  S2R R8, SR_TID.X ;  /* 0x0000000000087919 */ /* 0x000e220000002100 */
[----:B------:R-:W0:Y:S02]  /*0f90*/  LDC.64 R2, c[0x0][0x380] ;  /* 0x0000e000ff027b82 */ /* 0x000e240000000a00 */
[----:B0-----:R-:W-:-:S05]  /*0fa0*/  IMAD.WIDE.U32 R2, R8, 0x4, R2 ;  /* 0x0000000408027825 */ /* 0x001fca00078e0002 */
        /* <DEDUP_REMOVED lines=16> */
[----:B--2---:R-:W-:-:S04]  /*10b0*/  IADD3 R5, PT, PT, R7, R6, R5 ;  /* 0x0000000607057210 */ /* 0x004fc80007ffe005 */
[----:B---3--:R-:W-:Y:S01]  /*10c0*/  IADD3 R5, PT, PT, R12, R9, R5 ;  /* 0x000000090c057210 */ /* 0x008fe20007ffe005 */
[----:B------:R-:W-:Y:S01]  /*10d0*/  IMAD.MOV.U32 R9, RZ, RZ, 0x1000 ;  /* 0x00001000ff097424 */ /* 0x000fe200078e00ff */
[----:B------:R-:W-:-:S04]  /*10e0*/  IADD3 R12, P1, PT, R4, -0x1000, RZ ;  /* 0xfffff000040c7810 */ /* 0x000fc80007f3e0ff */
[----:B------:R-:W-:Y:S02]  /*10f0*/  ISETP.GE.U32.AND P0, PT, R12, 0x1000, PT ;  /* 0x000010000c00780c */ /* 0x000fe40003f06070 */
[----:B----4-:R-:W-:Y:S01]  /*1100*/  IADD3 R5, PT, PT, R14, R11, R5 ;  /* 0x0000000b0e057210 */ /* 0x010fe20007ffe005 */
[----:B------:R-:W-:Y:S01]  /*1110*/  IMAD.MOV.U32 R11, RZ, RZ, RZ ;  /* 0x000000ffff0b7224 */ /* 0x000fe200078e00ff */
[----:B------:R-:W-:-:S04]  /*1120*/  IADD3.X R14, PT, PT, R0, -0x1, RZ, P1, !PT ;  /* 0xffffffff000e7810 */ /* 0x000fc80000ffe4ff */
[----:B------:R-:W-:Y:S02]  /*1130*/  ISETP.GE.U32.AND.EX P0, PT, R14, RZ, PT, P0 ;  /* 0x000000ff0e00720c */ /* 0x000fe40003f06100 */
[----:B-----5:R-:W-:-:S04]  /*1140*/  IADD3 R5, PT, PT, R16, R13, R5 ;  /* 0x0000000d10057210 */ /* 0x020fc80007ffe005 */
[----:B------:R-:W-:-:S04]  /*1150*/  IADD3 R5, PT, PT, R18, R15, R5 ;  /* 0x0000000f12057210 */ /* 0x000fc80007ffe005 */
[----:B------:R-:W-:-:S04]  /*1160*/  IADD3 R5, PT, PT, R20, R17, R5 ;  /* 0x0000001114057210 */ /* 0x000fc80007ffe005 */
[----:B------:R-:W-:-:S05]  /*1170*/  IADD3 R5, PT, PT, R22, R19, R5 ;  /* 0x0000001316057210 */ /* 0x000fca0007ffe005 */
[----:B------:R-:W-:Y:S01]  /*1180*/  IMAD.IADD R10, R10, 0x1, R5 ;  /* 0x000000010a0a7824 */ /* 0x000fe200078e0205 */
[----:B------:R-:W-:Y:S06]  /*1190*/  @!P0 BRA `(.L_x_103) ;  /* 0x0000000000a08947 */ /* 0x000fec0003800000 */
[----:B------:R-:W0:Y:S01]  /*11a0*/  LDC.64 R4, c[0x0][0x390] ;  /* 0x0000e400ff047b82 */ /* 0x000e220000000a00 */
[----:B------:R-:W-:Y:S02]  /*11b0*/  IMAD.MOV.U32 R9, RZ, RZ, 0x1000 ;  /* 0x00001000ff097424 */ /* 0x000fe400078e00ff */
[----:B------:R-:W-:-:S07]  /*11c0*/  IMAD.MOV.U32 R11, RZ, RZ, RZ ;  /* 0x000000ffff0b7224 */ /* 0x000fce00078e00ff */
.L_x_105:
[----:B------:R-:W-:-:S04]  /*11d0*/  LEA R6, P0, R9, R2, 0x2 ;  /* 0x0000000209067211 */ /* 0x000fc800078010ff */
[----:B------:R-:W-:-:S05]  /*11e0*/  LEA.HI.X R7, R9, R3, R11, 0x2, P0 ;  /* 0x0000000309077211 */ /* 0x000fca00000f140b */
        /* <DEDUP_REMOVED lines=16> */
[----:B--2---:R-:W-:-:S02]  /*12f0*/  IADD3 R25, PT, PT, R26, R25, R10 ;  /* 0x000000191a197210 */ /* 0x004fc40007ffe00a */
[----:B0-----:R-:W-:-:S04]  /*1300*/  IADD3 R10, P1, PT, -R9, R4, RZ ;  /* 0x00000004090a7210 */ /* 0x001fc80007f3e1ff */
[----:B------:R-:W-:Y:S02]  /*1310*/  ISETP.GE.U32.AND P0, PT, R10, 0x1000, PT ;  /* 0x000010000a00780c */ /* 0x000fe40003f06070 */
[----:B---3--:R-:W-:-:S04]  /*1320*/  IADD3 R25, PT, PT, R28, R27, R25 ;  /* 0x0000001b1c197210 */ /* 0x008fc80007ffe019 */
[----:B----4-:R-:W-:-:S04]  /*1330*/  IADD3 R23, PT, PT, R23, R24, R25 ;  /* 0x0000001817177210 */ /* 0x010fc80007ffe019 */
[----:B-----5:R-:W-:Y:S01]  /*1340*/  IADD3 R21, PT, PT, R21, R0, R23 ;  /* 0x0000000015157210 */ /* 0x020fe20007ffe017 */
[----:B------:R-:W-:-:S04]  /*1350*/  IMAD.MOV.U32 R0, RZ, RZ, R5 ;  /* 0x000000ffff007224 */ /* 0x000fc800078e0005 */
[----:B------:R-:W-:Y:S01]  /*1360*/  IMAD.X R10, R0, 0x1, ~R11, P1 ;  /* 0x00000001000a7824 */ /* 0x000fe200008e0e0b */
[----:B------:R-:W-:-:S04]  /*1370*/  IADD3 R13, PT, PT, R16, R13, R21 ;  /* 0x0000000d100d7210 */ /* 0x000fc80007ffe015 */
[----:B------:R-:W-:Y:S02]  /*1380*/  ISETP.GE.U32.AND.EX P0, PT, R10, RZ, PT, P0 ;  /* 0x000000ff0a00720c */ /* 0x000fe40003f06100 */
[----:B------:R-:W-:-:S04]  /*1390*/  IADD3 R13, PT, PT, R18, R15, R13 ;  /* 0x0000000f120d7210 */ /* 0x000fc80007ffe00d */
[----:B------:R-:W-:-:S04]  /*13a0*/  IADD3 R13, PT, PT, R20, R17, R13 ;  /* 0x00000011140d7210 */ /* 0x000fc80007ffe00d */
[----:B------:R-:W-:-:S03]  /*13b0*/  IADD3 R10, PT, PT, R22, R19, R13 ;  /* 0x00000013160a7210 */ /* 0x000fc60007ffe00d */
[----:B------:R-:W-:Y:S05]  /*13c0*/  @!P0 BRA `(.L_x_104) ;  /* 0x0000000400e88947 */ /* 0x000fea0003800000 */
[----:B------:R-:W-:-:S05]  /*13d0*/  IADD3 R9, P0, PT, R9, 0x1000, RZ ;  /* 0x0000100009097810 */ /* 0x000fca0007f1e0ff */
[----:B------:R-:W-:Y:S01]  /*13e0*/  IMAD.X R11, RZ, RZ, R11, P0 ;  /* 0x000000ffff0b7224 */ /* 0x000fe200000e060b */
[----:B------:R-:W-:-:S04]  /*13f0*/  ISETP.GT.U32.AND P0, PT, R9, R12, PT ;  /* 0x0000000c0900720c */ /* 0x000fc80003f04070 */
[----:B------:R-:W-:-:S13]  /*1400*/  ISETP.GT.U32.AND.EX P0, PT, R11, R14, PT, P0 ;  /* 0x0000000e0b00720c */ /* 0x000fda0003f04100 */
[----:B------:R-:W-:Y:S05]  /*1410*/  @!P0 BRA `(.L_x_105) ;  /* 0xfffffffc006c8947 */ /* 0x000fea000383ffff */
.L_x_103:
[----:B------:R-:W-:Y:S01]  /*1420*/  IMAD.IADD R3, R4, 0x1, -R9 ;  /* 0x0000000104037824 */ /* 0x000fe200078e0a09 */
[----:B------:R-:W-:Y:S01]  /*1430*/  ISETP.GE.U32.AND P1, PT, R9, R4, PT ;  /* 0x000000040900720c */ /* 0x000fe20003f26070 */
[----:B------:R-:W-:Y:S03]  /*1440*/  BSSY.RECONVERGENT B1, `(.L_x_104) ;  /* 0x0000072000017945 */ /* 0x000fe60003800200 */
[----:B------:R-:W-:-:S04]  /*1450*/  ISETP.GE.AND P0, PT, R8, R3, PT ;  /* 0x000000030800720c */ /* 0x000fc80003f06270 */
[----:B------:R-:W-:-:S13]  /*1460*/  ISETP.GE.U32.OR.EX P0, PT, R11, R0, P0, P1 ;  /* 0x000000000b00720c */ /* 0x000fda0000706510 */
[----:B------:R-:W-:Y:S05]  /*1470*/  @P0 BRA `(.L_x_106) ;  /* 0x0000000400b80947 */ /* 0x000fea0003800000 */
[----:B------:R-:W-:Y:S01]  /*1480*/  LOP3.LUT R0, RZ, R8, RZ, 0x33, !PT ;  /* 0x00000008ff007212 */ /* 0x000fe200078e33ff */
[----:B------:R-:W-:Y:S03]  /*1490*/  BSSY.RECONVERGENT B2, `(.L_x_107) ;  /* 0x0000031000027945 */ /* 0x000fe60003800200 */
[----:B------:R-:W-:-:S04]  /*14a0*/  IADD3 R0, PT, PT, -R9, R4, R0 ;  /* 0x0000000409007210 */ /* 0x000fc80007ffe100 */
[C---:B------:R-:W-:Y:S02]  /*14b0*/  ISETP.GE.U32.AND P0, PT, R0.reuse, 0xf00, PT ;  /* 0x00000f000000780c */ /* 0x040fe40003f06070 */
[----:B------:R-:W-:Y:S01]  /*14c0*/  LEA.HI R4, R0, 0x1, RZ, 0x18 ;  /* 0x0000000100047811 */ /* 0x000fe200078fc0ff */
[----:B------:R-:W-:-:S03]  /*14d0*/  IMAD.MOV.U32 R0, RZ, RZ, R8 ;  /* 0x000000ffff007224 */ /* 0x000fc600078e0008 */
[----:B------:R-:W-:-:S04]  /*14e0*/  LOP3.LUT R24, R4, 0xf, RZ, 0xc0, !PT ;  /* 0x0000000f04187812 */ /* 0x000fc800078ec0ff */
[----:B------:R-:W-:-:S03]  /*14f0*/  ISETP.NE.AND P1, PT, R24, RZ, PT ;  /* 0x000000ff1800720c */ /* 0x000fc60003f25270 */
[----:B------:R-:W-:Y:S10]  /*1500*/  @!P0 BRA `(.L_x_108) ;  /* 0x0000000000a48947 */ /* 0x000ff40003800000 */
[----:B------:R-:W0:Y:S01]  /*1510*/  LDCU.64 UR4, c[0x0][0x380] ;  /* 0x00007000ff0477ac */ /* 0x000e220008000a00 */
[----:B------:R-:W-:Y:S02]  /*1520*/  IADD3 R3, P0, PT, R8, R9, RZ ;  /* 0x0000000908037210 */ /* 0x000fe40007f1e0ff */
[----:B------:R-:W-:-:S03]  /*1530*/  LOP3.LUT R6, R4, 0x1fffff0, RZ, 0xc0, !PT ;  /* 0x01fffff004067812 */ /* 0x000fc600078ec0ff */
[----:B------:R-:W-:Y:S02]  /*1540*/  IMAD.X R0, RZ, RZ, R11, P0 ;  /* 0x000000ffff007224 */ /* 0x000fe400000e060b */
[----:B------:R-:W-:Y:S01]  /*1550*/  IMAD.MOV R6, RZ, RZ, -R6 ;  /* 0x000000ffff067224 */ /* 0x000fe200078e0a06 */
[----:B0-----:R-:W-:-:S04]  /*1560*/  LEA R15, P2, R3, UR4, 0x2 ;  /* 0x00000004030f7c11 */ /* 0x001fc8000f8410ff */
[----:B------:R-:W-:Y:S02]  /*1570*/  IADD3 R15, P0, PT, R15, 0x2000, RZ ;  /* 0x000020000f0f7810 */ /* 0x000fe40007f1e0ff */
[----:B------:R-:W-:Y:S01]  /*1580*/  LEA.HI.X R3, R3, UR5, R0, 0x2, P2 ;  /* 0x0000000503037c11 */ /* 0x000fe200090f1400 */
[----:B------:R-:W-:-:S04]  /*1590*/  IMAD.MOV.U32 R0, RZ, RZ, R8 ;  /* 0x000000ffff007224 */ /* 0x000fc800078e0008 */
[----:B------:R-:W-:-:S07]  /*15a0*/  IMAD.X R3, RZ, RZ, R3, P0 ;  /* 0x000000ffff037224 */ /* 0x000fce00000e0603 */
.L_x_109:
        /* <DEDUP_REMOVED lines=31> */
.L_x_108:
[----:B------:R-:W-:Y:S05]  /*17a0*/  BSYNC.RECONVERGENT B2 ;  /* 0x0000000000027941 */ /* 0x000fea0003800200 */
.L_x_107:
[----:B------:R-:W-:Y:S05]  /*17b0*/  @!P1 BRA `(.L_x_106) ;  /* 0x0000000000e89947 */ /* 0x000fea0003800000 */
[----:B------:R-:W-:Y:S01]  /*17c0*/  ISETP.GE.U32.AND P0, PT, R24, 0x8, PT ;  /* 0x000000081800780c */ /* 0x000fe20003f06070 */
[----:B------:R-:W-:Y:S01]  /*17d0*/  BSSY.RECONVERGENT B2, `(.L_x_110) ;  /* 0x0000016000027945 */ /* 0x000fe20003800200 */
[----:B------:R-:W-:-:S04]  /*17e0*/  LOP3.LUT R17, R4, 0x7, RZ, 0xc0, !PT ;  /* 0x0000000704117812 */ /* 0x000fc800078ec0ff */
[----:B------:R-:W-:-:S07]  /*17f0*/  ISETP.NE.AND P1, PT, R17, RZ, PT ;  /* 0x000000ff1100720c */ /* 0x000fce0003f25270 */
[----:B------:R-:W-:Y:S06]  /*1800*/  @!P0 BRA `(.L_x_111) ;  /* 0x0000000000488947 */ /* 0x000fec0003800000 */
[----:B------:R-:W0:Y:S01]  /*1810*/  LDCU.64 UR4, c[0x0][0x380] ;  /* 0x00007000ff0477ac */ /* 0x000e220008000a00 */
[----:B------:R-:W-:-:S05]  /*1820*/  IADD3 R3, P0, PT, R0, R9, RZ ;  /* 0x0000000900037210 */ /* 0x000fca0007f1e0ff */
[----:B------:R-:W-:Y:S01]  /*1830*/  IMAD.X R6, RZ, RZ, R11, P0 ;  /* 0x000000ffff067224 */ /* 0x000fe200000e060b */
        /* <DEDUP_REMOVED lines=15> */
.L_x_111:
[----:B------:R-:W-:Y:S05]  /*1930*/  BSYNC.RECONVERGENT B2 ;  /* 0x0000000000027941 */ /* 0x000fea0003800200 */
.L_x_110:
        /* <DEDUP_REMOVED lines=18> */
.L_x_113:
[----:B------:R-:W-:Y:S05]  /*1a60*/  BSYNC.RECONVERGENT B2 ;  /* 0x0000000000027941 */ /* 0x000fea0003800200 */
.L_x_112:
[----:B------:R-:W-:Y:S05]  /*1a70*/  @!P1 BRA `(.L_x_106) ;  /* 0x0000000000389947 */ /* 0x000fea0003800000 */
[----:B------:R-:W0:Y:S01]  /*1a80*/  LDCU.64 UR4, c[0x0][0x380] ;  /* 0x00007000ff0477ac */ /* 0x000e220008000a00 */
[----:B------:R-:W-:Y:S01]  /*1a90*/  IADD3 R5, P0, PT, R0, R9, RZ ;  /* 0x0000000900057210 */ /* 0x000fe20007f1e0ff */
[----:B------:R-:W-:-:S04]  /*1aa0*/  IMAD.MOV R0, RZ, RZ, -R6 ;  /* 0x000000ffff007224 */ /* 0x000fc800078e0a06 */
[----:B------:R-:W-:Y:S01]  /*1ab0*/  IMAD.X R4, RZ, RZ, R11, P0 ;  /* 0x000000ffff047224 */ /* 0x000fe200000e060b */
[----:B0-----:R-:W-:-:S04]  /*1ac0*/  LEA R2, P1, R5, UR4, 0x2 ;  /* 0x0000000405027c11 */ /* 0x001fc8000f8210ff */
[----:B------:R-:W-:-:S09]  /*1ad0*/  LEA.HI.X R5, R5, UR5, R4, 0x2, P1 ;  /* 0x0000000505057c11 */ /* 0x000fd200088f1404 */
.L_x_114:
[----:B------:R-:W-:-:S06]  /*1ae0*/  IMAD.MOV.U32 R3, RZ, RZ, R5 ;  /* 0x000000ffff037224 */ /* 0x000fcc00078e0005 */
[----:B------:R0:W2:Y:S01]  /*1af0*/  LDG.E R3, desc[UR6][R2.64] ;  /* 0x0000000602037981 */ /* 0x0000a2000c1e1900 */
[----:B------:R-:W-:-:S05]  /*1b00*/  VIADD R0, R0, 0x1 ;  /* 0x0000000100007836 */ /* 0x000fca0000000000 */
[----:B------:R-:W-:Y:S02]  /*1b10*/  ISETP.NE.AND P0, PT, R0, RZ, PT ;  /* 0x000000ff0000720c */ /* 0x000fe40003f05270 */
[----:B0-----:R-:W-:-:S05]  /*1b20*/  IADD3 R2, P1, PT, R2, 0x400, RZ ;  /* 0x0000040002027810 */ /* 0x001fca0007f3e0ff */
[----:B------:R-:W-:Y:S02]  /*1b30*/  IMAD.X R5, RZ, RZ, R5, P1 ;  /* 0x000000ffff057224 */ /* 0x000fe400008e0605 */
[----:B--2---:R-:W-:-:S04]  /*1b40*/  IMAD.IADD R10, R3, 0x1, R10 ;  /* 0x00000001030a7824 */ /* 0x004fc800078e020a */
[----:B------:R-:W-:Y:S05]  /*1b50*/  @P0 BRA `(.L_x_114) ;  /* 0xfffffffc00e00947 */ /* 0x000fea000383ffff */
.L_x_106:
[----:B------:R-:W-:Y:S05]  /*1b60*/  BSYNC.RECONVERGENT B1 ;  /* 0x0000000000017941 */ /* 0x000fea0003800200 */
.L_x_104:
[----:B------:R-:W0:Y:S01]  /*1b70*/  S2R R6, SR_LANEID ;  /* 0x0000000000067919 */ /* 0x000e220000000000 */
[----:B------:R-:W-:Y:S01]  /*1b80*/  ISETP.NE.AND P5, PT, R8, RZ, PT ;  /* 0x000000ff0800720c */ /* 0x000fe20003fa5270 */
        /* <DEDUP_REMOVED lines=39> */
[----:B------:R-:W-:-:S07]  /*1e00*/  IMAD.IADD R7, R0, 0x1, R3 ;  /* 0x0000000100077824 */ /* 0x000fce00078e0203 */
.L_x_102:
[----:B------:R-:W-:Y:S05]  /*1e10*/  BSYNC.RECONVERGENT B0 ;  /* 0x0000000000007941 */ /* 0x000fea0003800200 */
.L_x_87:
[----:B------:R-:W-:Y:S05]  /*1e20*/  @P5 EXIT ;  /* 0x000000000000594d */ /* 0x000fea0003800000 */
[----:B------:R-:W3:Y:S01]  /*1e30*/  LDC.64 R2, c[0x0][0x388] ;  /* 0x0000e200ff027b82 */ /* 0x000ee20000000a00 */
[----:B------:R-:W0:Y:S02]  /*1e40*/  LDCU UR4, c[0x0][0x39c] ;  /* 0x00007380ff0477ac */ /* 0x000e240008000800 */
[----:B012---:R-:W-:-:S05]  /*1e50*/  VIADD R7, R7, UR4 ;  /* 0x0000000407077c36 */ /* 0x007fca0008000000 */
[----:B---3--:R-:W-:Y:S01]  /*1e60*/  STG.E desc[UR6][R2.64], R7 ;  /* 0x0000000702007986 */ /* 0x008fe2000c101906 */
[----:B------:R-:W-:Y:S05]  /*1e70*/  EXIT ;  /* 0x000000000000794d */ /* 0x000fea0003800000 */
.L_x_115:
        /* <DEDUP_REMOVED lines=16> */
.L_x_288:


//--------------------- .text._ZN3cub18CUB_300001_SM_10006detail6reduce28DeviceReduceSingleTileKernelINS2_10policy_hubIijN4cuda3std3__44plusIiEEE10Policy1000EPiSC_iS9_iiNS7_10__identityEEEvT0_T1_T2_T3_T4_T6_ --------------------------
	.section	.text._ZN3cub18CUB_300001_SM_10006detail6reduce28DeviceReduceSingleTileKernelINS2_10policy_hubIijN4cuda3std3__44plusIiEEE10Policy1000EPiSC_iS9_iiNS7_10__identityEEEvT0_T1_T2_T3_T4_T6_,"ax",@progbits
	.align	128
        .global         _ZN3cub18CUB_300001_SM_10006detail6reduce28DeviceReduceSingleTileKernelINS2_10policy_hubIijN4cuda3std3__44plusIiEEE10Policy1000EPiSC_iS9_iiNS7_10__identityEEEvT0_T1_T2_T3_T4_T6_
        .type           _ZN3cub18CUB_300001_SM_10006detail6reduce28DeviceReduceSingleTileKernelINS2_10policy_hubIijN4cuda3std3__44plusIiEEE10Policy1000EPiSC_iS9_iiNS7_10__identityEEEvT0_T1_T2_T3_T4_T6_,@function
        .size           _ZN3cub18CUB_300001_SM_10006detail6reduce28DeviceReduceSingleTileKernelINS2_10policy_hubIijN4cuda3std3__44plusIiEEE10Policy1000EPiSC_iS9_iiNS7_10__identityEEEvT0_T1_T2_T3_T4_T6_,(.L_x_289 - _ZN3cub18CUB_300001_SM_10006detail6reduce28DeviceReduceSingleTileKernelINS2_10policy_hubIijN4cuda3std3__44plusIiEEE10Policy1000EPiSC_iS9_iiNS7_10__identityEEEvT0_T1_T2_T3_T4_T6_)
        .other          _ZN3cub18CUB_300001_SM_10006detail6reduce28DeviceReduceSingleTileKernelINS2_10policy_hubIijN4cuda3std3__44plusIiEEE10Policy1000EPiSC_iS9_iiNS7_10__identityEEEvT0_T1_T2_T3_T4_T6_,@"STO_CUDA_ENTRY STV_DEFAULT"
_ZN3cub18CUB_300001_SM_10006detail6reduce28DeviceReduceSingleTileKernelINS2_10policy_hubIijN4cuda3std3__44plusIiEEE10Policy1000EPiSC_iS9_iiNS7_10__identityEEEvT0_T1_T2_T3_T4_T6_:
.text._ZN3cub18CUB_300001_SM_10006detail6reduce28DeviceReduceSingleTileKernelINS2_10policy_hubIijN4cuda3std3__44plusIiEEE10Policy1000EPiSC_iS9_iiNS7_10__identityEEEvT0_T1_T2_T3_T4_T6_:
        /* <DEDUP_REMOVED lines=13> */
.L_x_116:
        /* <DEDUP_REMOVED lines=16> */
.L_x_121:
[----:B------:R-:W-:Y:S05]  /*01d0*/  BSYNC.RECONVERGENT B1 ;  /* 0x0000000000017941 */ /* 0x000fea0003800200 */
.L_x_120:
        /* <DEDUP_REMOVED lines=16> */
.L_x_126:
        /* <DEDUP_REMOVED lines=9> */
.L_x_125:
[----:B------:R-:W-:Y:S05]  /*0370*/  BSYNC.RECONVERGENT B2 ;  /* 0x0000000000027941 */ /* 0x000fea0003800200 */
.L_x_124:
        /* <DEDUP_REMOVED lines=8> */
.L_x_129:
        /* <DEDUP_REMOVED lines=35> */
.L_x_128:
[----:B------:R-:W-:Y:S05]  /*0630*/  BSYNC.RECONVERGENT B2 ;  /* 0x0000000000027941 */ /* 0x000fea0003800200 */
.L_x_127:
        /* <DEDUP_REMOVED lines=22> */
.L_x_131:
[----:B------:R-:W-:Y:S05]  /*07a0*/  BSYNC.RECONVERGENT B2 ;  /* 0x0000000000027941 */ /* 0x000fea0003800200 */
.L_x_130:
        /* <DEDUP_REMOVED lines=10> */
.L_x_123:
[----:B------:R-:W-:Y:S05]  /*0850*/  BSYNC.RECONVERGENT B1 ;  /* 0x0000000000017941 */ /* 0x000fea0003800200 */
.L_x_122:
        /* <DEDUP_REMOVED lines=45> */
.L_x_132:
        /* <DEDUP_REMOVED lines=67> */
.L_x_119:
        /* <DEDUP_REMOVED lines=22> */
.L_x_136:
        /* <DEDUP_REMOVED lines=20> */
.L_x_134:
        /* <DEDUP_REMOVED lines=20> */
.L_x_140:
        /* <DEDUP_REMOVED lines=8> */
.L_x_139:
[----:B------:R-:W-:Y:S05]  /*13c0*/  BSYNC.RECONVERGENT B2 ;  /* 0x0000000000027941 */ /* 0x000fea0003800200 */
.L_x_138:
        /* <DEDUP_REMOVED lines=16> */
.L_x_143:
        /* <DEDUP_REMOVED lines=39> */
.L_x_142:
[----:B------:R-:W-:Y:S05]  /*1740*/  BSYNC.RECONVERGENT B2 ;  /* 0x0000000000027941 */ /* 0x000fea0003800200 */
.L_x_141:
        /* <DEDUP_REMOVED lines=27> */
.L_x_145:
[----:B------:R-:W-:Y:S05]  /*1900*/  BSYNC.RECONVERGENT B2 ;  /* 0x0000000000027941 */ /* 0x000fea0003800200 */
.L_x_144:
        /* <DEDUP_REMOVED lines=10> */
.L_x_137:
[----:B------:R-:W-:Y:S05]  /*19b0*/  BSYNC.RECONVERGENT B1 ;  /* 0x0000000000017941 */ /* 0x000fea0003800200 */
.L_x_135:
        /* <DEDUP_REMOVED lines=43> */
.L_x_118:
        /* <DEDUP_REMOVED lines=12> */
.L_x_148:
[----:B------:R-:W-:Y:S05]  /*1d30*/  BSYNC.RECONVERGENT B1 ;  /* 0x0000000000017941 */ /* 0x000fea0003800200 */
.L_x_147:
        /* <DEDUP_REMOVED lines=16> */
.L_x_153:
        /* <DEDUP_REMOVED lines=9> */
.L_x_152:
[----:B------:R-:W-:Y:S05]  /*1ed0*/  BSYNC.RECONVERGENT B2 ;  /* 0x0000000000027941 */ /* 0x000fea0003800200 */
.L_x_151:
        /* <DEDUP_REMOVED lines=8> */
.L_x_156:
        /* <DEDUP_REMOVED lines=35> */
.L_x_155:
[----:B------:R-:W-:Y:S05]  /*2190*/  BSYNC.RECONVERGENT B2 ;  /* 0x0000000000027941 */ /* 0x000fea0003800200 */
.L_x_154:
        /* <DEDUP_REMOVED lines=22> */
.L_x_158:
[----:B------:R-:W-:Y:S05]  /*2300*/  BSYNC.RECONVERGENT B2 ;  /* 0x0000000000027941 */ /* 0x000fea0003800200 */
.L_x_157:
        /* <DEDUP_REMOVED lines=10> */
.L_x_150:
[----:B------:R-:W-:Y:S05]  /*23b0*/  BSYNC.RECONVERGENT B1 ;  /* 0x0000000000017941 */ /* 0x000fea0003800200 */
.L_x_149:
        /* <DEDUP_REMOVED lines=45> */
.L_x_159:
        /* <DEDUP_REMOVED lines=67> */
.L_x_146:
        /* <DEDUP_REMOVED lines=33> */
.L_x_162:
        /* <DEDUP_REMOVED lines=32> */
.L_x_160:
        /* <DEDUP_REMOVED lines=20> */
.L_x_166:
        /* <DEDUP_REMOVED lines=8> */
.L_x_165:
[----:B------:R-:W-:Y:S05]  /*3090*/  BSYNC.RECONVERGENT B2 ;  /* 0x0000000000027941 */ /* 0x000fea0003800200 */
.L_x_164:
        /* <DEDUP_REMOVED lines=16> */
.L_x_169:
        /* <DEDUP_REMOVED lines=39> */
.L_x_168:
[----:B------:R-:W-:Y:S05]  /*3410*/  BSYNC.RECONVERGENT B2 ;  /* 0x0000000000027941 */ /* 0x000fea0003800200 */
.L_x_167:
        /* <DEDUP_REMOVED lines=27> */
.L_x_171:
[----:B------:R-:W-:Y:S05]  /*35d0*/  BSYNC.RECONVERGENT B2 ;  /* 0x0000000000027941 */ /* 0x000fea0003800200 */
.L_x_170:
        /* <DEDUP_REMOVED lines=10> */
.L_x_163:
[----:B------:R-:W-:Y:S05]  /*3680*/  BSYNC.RECONVERGENT B1 ;  /* 0x0000000000017941 */ /* 0x000fea0003800200 */
.L_x_161:
        /* <DEDUP_REMOVED lines=42> */
.L_x_133:
[----:B------:R-:W-:Y:S05]  /*3930*/  BSYNC.RECONVERGENT B0 ;  /* 0x0000000000007941 */ /* 0x000fea0003800200 */
.L_x_117:
[----:B------:R-:W-:Y:S05]  /*3940*/  @P0 EXIT ;  /* 0x000000000000094d */ /* 0x000fea0003800000 */
[----:B-1----:R-:W1:Y:S01]  /*3950*/  LDC.64 R4, c[0x0][0x388] ;  /* 0x0000e200ff047b82 */ /* 0x002e620000000a00 */
[----:B------:R-:W0:Y:S02]  /*3960*/  LDCU UR4, c[0x0][0x398] ;  /* 0x00007300ff0477ac */ /* 0x000e240008000800 */
[----:B0-234-:R-:W-:-:S05]  /*3970*/  VIADD R3, R3, UR4 ;  /* 0x0000000403037c36 */ /* 0x01dfca0008000000 */
[----:B-1----:R-:W-:Y:S01]  /*3980*/  STG.E desc[UR6][R4.64], R3 ;  /* 0x0000000304007986 */ /* 0x002fe2000c101906 */
[----:B------:R-:W-:Y:S05]  /*3990*/  EXIT ;  /* 0x000000000000794d */ /* 0x000fea0003800000 */
.L_x_172:
        /* <DEDUP_REMOVED lines=14> */
.L_x_289:


//--------------------- .text._ZN3cub18CUB_300001_SM_10006detail6reduce18DeviceReduceKernelINS2_10policy_hubIijN4cuda3std3__44plusIiEEE10Policy1000EN6thrust24THRUST_300001_SM_1000_NS10device_ptrIjEEjS9_iNS7_10__identityEEEvT0_PT3_T1_NS0_13GridEvenShareISK_EET2_T4_ --------------------------
	.section	.text._ZN3cub18CUB_300001_SM_10006detail6reduce18DeviceReduceKernelINS2_10policy_hubIijN4cuda3std3__44plusIiEEE10Policy1000EN6thrust24THRUST_300001_SM_1000_NS10device_ptrIjEEjS9_iNS7_10__identityEEEvT0_PT3_T1_NS0_13GridEvenShareISK_EET2_T4_,"ax",@progbits
	.align	128
        .global         _ZN3cub18CUB_300001_SM_10006detail6reduce18DeviceReduceKernelINS2_10policy_hubIijN4cuda3std3__44plusIiEEE10Policy1000EN6thrust24THRUST_300001_SM_1000_NS10device_ptrIjEEjS9_iNS7_10__identityEEEvT0_PT3_T1_NS0_13GridEvenShareISK_EET2_T4_
        .type           _ZN3cub18CUB_300001_SM_10006detail6reduce18DeviceReduceKernelINS2_10policy_hubIijN4cuda3std3__44plusIiEEE10Policy1000EN6thrust24THRUST_300001_SM_1000_NS10device_ptrIjEEjS9_iNS7_10__identityEEEvT0_PT3_T1_NS0_13GridEvenShareISK_EET2_T4_,@function
        .size           _ZN3cub18CUB_300001_SM_10006detail6reduce18DeviceReduceKernelINS2_10policy_hubIijN4cuda3std3__44plusIiEEE10Policy1000EN6thrust24THRUST_300001_SM_1000_NS10device_ptrIjEEjS9_iNS7_10__identityEEEvT0_PT3_T1_NS0_13GridEvenShareISK_EET2_T4_,(.L_x_290 - _ZN3cub18CUB_300001_SM_10006detail6reduce18DeviceReduceKernelINS2_10policy_hubIijN4cuda3std3__44plusIiEEE10Policy1000EN6thrust24THRUST_300001_SM_1000_NS10device_ptrIjEEjS9_iNS7_10__identityEEEvT0_PT3_T1_NS0_13GridEvenShareISK_EET2_T4_)
        .other          _ZN3cub18CUB_300001_SM_10006detail6reduce18DeviceReduceKernelINS2_10policy_hubIijN4cuda3std3__44plusIiEEE10Policy1000EN6thrust24THRUST_300001_SM_1000_NS10device_ptrIjEEjS9_iNS7_10__identityEEEvT0_PT3_T1_NS0_13GridEvenShareISK_EET2_T4_,@"STO_CUDA_ENTRY STV_DEFAULT"
_ZN3cub18CUB_300001_SM_10006detail6reduce18DeviceReduceKernelINS2_10policy_hubIijN4cuda3std3__44plusIiEEE10Policy1000EN6thrust24THRUST_300001_SM_1000_NS10device_ptrIjEEjS9_iNS7_10__identityEEEvT0_PT3_T1_NS0_13GridEvenShareISK_EET2_T4_:
.text._ZN3cub18CUB_300001_SM_10006detail6reduce18DeviceReduceKernelINS2_10policy_hubIijN4cuda3std3__44plusIiEEE10Policy1000EN6thrust24THRUST_300001_SM_1000_NS10device_ptrIjEEjS9_iNS7_10__identityEEEvT0_PT3_T1_NS0_13GridEvenShareISK_EET2_T4_:
[----:B------:R-:W-:Y:S01]  /*0000*/  LDC R1, c[0x0][0x37c] ;  /* 0x0000df00ff017b82 */ /* 0x000fe20000000800 */
[----:B------:R-:W0:Y:S07]  /*0010*/  S2R R3, SR_CTAID.X ;  /* 0x0000000000037919 */ /* 0x000e2e0000002500 */
[----:B------:R-:W1:Y:S01]  /*0020*/  LDC.64 R8, c[0x0][0x3a8] ;  /* 0x0000ea00ff087b82 */ /* 0x000e620000000a00 */
[----:B------:R-:W2:Y:S01]  /*0030*/  LDCU.64 UR6, c[0x0][0x358] ;  /* 0x00006b00ff0677ac */ /* 0x000ea20008000a00 */
[----:B------:R-:W-:Y:S01]  /*0040*/  BSSY.RECONVERGENT B0, `(.L_x_173) ;  /* 0x0000236000007945 */ /* 0x000fe20003800200 */
[----:B-1----:R-:W-:-:S02]  /*0050*/  IMAD.SHL.U32 R13, R9, 0x1000, RZ ;  /* 0x00001000090d7824 */ /* 0x002fc400078e00ff */
[----:B0-----:R-:W-:-:S05]  /*0060*/  IMAD R0, R3, -0x1000, R8 ;  /* 0xfffff00003007824 */ /* 0x001fca00078e0208 */
[----:B------:R-:W-:-:S13]  /*0070*/  ISETP.GT.U32.AND P0, PT, R0, 0xfff, PT ;  /* 0x00000fff0000780c */ /* 0x000fda0003f04070 */
[----:B--2---:R-:W-:Y:S05]  /*0080*/  @P0 BRA `(.L_x_174) ;  /* 0x0000001000540947 */ /* 0x004fea0003800000 */
[----:B------:R-:W0:Y:S01]  /*0090*/  S2R R2, SR_TID.X ;  /* 0x0000000000027919 */ /* 0x000e220000002100 */
[----:B------:R-:W-:Y:S01]  /*00a0*/  BSSY.RECONVERGENT B1, `(.L_x_175) ;  /* 0x000000a000017945 */ /* 0x000fe20003800200 */
[----:B------:R-:W-:Y:S01]  /*00b0*/  IMAD.MOV.U32 R14, RZ, RZ, RZ ;  /* 0x000000ffff0e7224 */ /* 0x000fe200078e00ff */
[----:B0-----:R-:W-:Y:S01]  /*00c0*/  ISETP.GE.U32.AND P0, PT, R2, R0, PT ;  /* 0x000000000200720c */ /* 0x001fe20003f06070 */
[----:B------:R-:W-:-:S12]  /*00d0*/  IMAD.MOV.U32 R4, RZ, RZ, R2 ;  /* 0x000000ffff047224 */ /* 0x000fd800078e0002 */
[----:B------:R-:W-:Y:S05]  /*00e0*/  @P0 BRA `(.L_x_176) ;  /* 0x0000000000140947 */ /* 0x000fea0003800000 */
[----:B------:R-:W0:Y:S01]  /*00f0*/  LDC.64 R14, c[0x0][0x380] ;  /* 0x0000e000ff0e7b82 */ /* 0x000e220000000a00 */
[----:B------:R-:W-:-:S04]  /*0100*/  IMAD R5, R3, 0x1000, R2 ;  /* 0x0000100003057824 */ /* 0x000fc800078e0202 */
[----:B0-----:R-:W-:-:S06]  /*0110*/  IMAD.WIDE.U32 R14, R5, 0x4, R14 ;  /* 0x00000004050e7825 */ /* 0x001fcc00078e000e */
[----:B------:R0:W5:Y:S01]  /*0120*/  LDG.E R14, desc[UR6][R14.64] ;  /* 0x000000060e0e7981 */ /* 0x000162000c1e1900 */
[----:B------:R-:W-:-:S07]  /*0130*/  VIADD R4, R2, 0x100 ;  /* 0x0000010002047836 */ /* 0x000fce0000000000 */
.L_x_176:
[----:B------:R-:W-:Y:S05]  /*0140*/  BSYNC.RECONVERGENT B1 ;  /* 0x0000000000017941 */ /* 0x000fea0003800200 */
.L_x_175:
[----:B------:R-:W-:Y:S01]  /*0150*/  ISETP.GE.U32.AND P0, PT, R4, R0, PT ;  /* 0x000000000400720c */ /* 0x000fe20003f06070 */
[----:B------:R-:W-:-:S12]  /*0160*/  BSSY.RECONVERGENT B1, `(.L_x_177) ;  /* 0x0000097000017945 */ /* 0x000fd80003800200 */
[----:B------:R-:W-:Y:S05]  /*0170*/  @P0 BRA `(.L_x_178) ;  /* 0x0000000800540947 */ /* 0x000fea0003800000 */
[----:B------:R-:W-:Y:S01]  /*0180*/  LOP3.LUT R5, RZ, R4, RZ, 0x33, !PT ;  /* 0x00000004ff057212 */ /* 0x000fe200078e33ff */
[----:B------:R-:W-:Y:S04]  /*0190*/  BSSY.RECONVERGENT B2, `(.L_x_179) ;  /* 0x000004b000027945 */ /* 0x000fe80003800200 */
[----:B------:R-:W-:-:S04]  /*01a0*/  IMAD.IADD R8, R5, 0x1, R8 ;  /* 0x0000000105087824 */ /* 0x000fc800078e0208 */
[----:B------:R-:W-:-:S05]  /*01b0*/  IMAD R8, R3, -0x1000, R8 ;  /* 0xfffff00003087824 */ /* 0x000fca00078e0208 */
[C---:B------:R-:W-:Y:S02]  /*01c0*/  ISETP.GE.U32.AND P0, PT, R8.reuse, 0xf00, PT ;  /* 0x00000f000800780c */ /* 0x040fe40003f06070 */
[----:B------:R-:W-:-:S04]  /*01d0*/  LEA.HI R5, R8, 0x1, RZ, 0x18 ;  /* 0x0000000108057811 */ /* 0x000fc800078fc0ff */
[----:B------:R-:W-:-:S07]  /*01e0*/  LOP3.LUT R6, R5, 0xf, RZ, 0xc0, !PT ;  /* 0x0000000f05067812 */ /* 0x000fce00078ec0ff */
[----:B------:R-:W-:Y:S05]  /*01f0*/  @!P0 BRA `(.L_x_180) ;  /* 0x0000000400108947 */ /* 0x000fea0003800000 */
[----:B------:R-:W-:Y:S01]  /*0200*/  LOP3.LUT R8, R5, 0x1fffff0, RZ, 0xc0, !PT ;  /* 0x01fffff005087812 */ /* 0x000fe200078ec0ff */
[----:B------:R-:W-:Y:S01]  /*0210*/  BSSY.RECONVERGENT B3, `(.L_x_181) ;  /* 0x0000041000037945 */ /* 0x000fe20003800200 */
[----:B------:R-:W-:Y:S01]  /*0220*/  LOP3.LUT R7, R4, 0x800, RZ, 0xfc, !PT ;  /* 0x0000080004077812 */ /* 0x000fe200078efcff */
[----:B------:R-:W-:Y:S01]  /*0230*/  IMAD R4, R3, 0x1000, R4 ;  /* 0x0000100003047824 */ /* 0x000fe200078e0204 */
[----:B------:R-:W-:-:S07]  /*0240*/  IADD3 R8, PT, PT, -R8, RZ, RZ ;  /* 0x000000ff08087210 */ /* 0x000fce0007ffe1ff */
.L_x_182:
[----:B------:R-:W1:Y:S01]  /*0250*/  LDC.64 R12, c[0x0][0x380] ;  /* 0x0000e000ff0c7b82 */ /* 0x000e620000000a00 */
[----:B------:R-:W-:-:S04]  /*0260*/  VIADD R21, R4, 0x100 ;  /* 0x0000010004157836 */ /* 0x000fc80000000000 */
[----:B-1----:R-:W-:-:S04]  /*0270*/  IMAD.WIDE.U32 R20, R21, 0x4, R12 ;  /* 0x0000000415147825 */ /* 0x002fc800078e000c */
[C---:B------:R-:W-:Y:S01]  /*0280*/  IMAD.WIDE.U32 R16, R4.reuse, 0x4, R12 ;  /* 0x0000000404107825 */ /* 0x040fe200078e000c */
[----:B0-----:R-:W2:Y:S04]  /*0290*/  LDG.E R15, desc[UR6][R20.64] ;  /* 0x00000006140f7981 */ /* 0x001ea8000c1e1900 */
[----:B------:R0:W2:Y:S01]  /*02a0*/  LDG.E R9, desc[UR6][R16.64] ;  /* 0x0000000610097981 */ /* 0x0000a2000c1e1900 */
[C---:B------:R-:W-:Y:S02]  /*02b0*/  VIADD R29, R4.reuse, 0x600 ;  /* 0x00000600041d7836 */ /* 0x040fe40000000000 */
[C---:B------:R-:W-:Y:S01]  /*02c0*/  VIADD R27, R4.reuse, 0x300 ;  /* 0x00000300041b7836 */ /* 0x040fe20000000000 */
[C---:B------:R-:W-:Y:S01]  /*02d0*/  IADD3 R28, PT, PT, R4.reuse, 0x800, RZ ;  /* 0x00000800041c7810 */ /* 0x040fe20007ffe0ff */
[----:B------:R-:W-:-:S02]  /*02e0*/  VIADD R11, R4, 0x200 ;  /* 0x00000200040b7836 */ /* 0x000fc40000000000 */
[----:B------:R-:W-:-:S04]  /*02f0*/  IMAD.WIDE.U32 R26, R27, 0x4, R12 ;  /* 0x000000041b1a7825 */ /* 0x000fc800078e000c */
[--C-:B0-----:R-:W-:Y:S02]  /*0300*/  IMAD.WIDE.U32 R16, R29, 0x4, R12.reuse ;  /* 0x000000041d107825 */ /* 0x101fe400078e000c */
[----:B------:R-:W3:Y:S02]  /*0310*/  LDG.E R26, desc[UR6][R26.64] ;  /* 0x000000061a1a7981 */ /* 0x000ee4000c1e1900 */
[C---:B------:R-:W-:Y:S02]  /*0320*/  VIADD R19, R4.reuse, 0x400 ;  /* 0x0000040004137836 */ /* 0x040fe40000000000 */
[C---:B------:R-:W-:Y:S01]  /*0330*/  VIADD R23, R4.reuse, 0x500 ;  /* 0x0000050004177836 */ /* 0x040fe20000000000 */
[----:B------:R0:W4:Y:S01]  /*0340*/  LDG.E R22, desc[UR6][R16.64] ;  /* 0x0000000610167981 */ /* 0x000122000c1e1900 */
[----:B------:R-:W-:Y:S02]  /*0350*/  VIADD R29, R4, 0x700 ;  /* 0x00000700041d7836 */ /* 0x000fe40000000000 */
[----:B------:R-:W-:-:S04]  /*0360*/  IMAD.WIDE.U32 R10, R11, 0x4, R12 ;  /* 0x000000040b0a7825 */ /* 0x000fc800078e000c */
[--C-:B------:R-:W-:Y:S01]  /*0370*/  IMAD.WIDE.U32 R18, R19, 0x4, R12.reuse ;  /* 0x0000000413127825 */ /* 0x100fe200078e000c */
[----:B------:R1:W3:Y:S03]  /*0380*/  LDG.E R25, desc[UR6][R10.64] ;  /* 0x000000060a197981 */ /* 0x0002e6000c1e1900 */
[--C-:B------:R-:W-:Y:S01]  /*0390*/  IMAD.WIDE.U32 R20, R23, 0x4, R12.reuse ;  /* 0x0000000417147825 */ /* 0x100fe200078e000c */
[----:B------:R-:W4:Y:S03]  /*03a0*/  LDG.E R24, desc[UR6][R18.64] ;  /* 0x0000000612187981 */ /* 0x000f26000c1e1900 */
[--C-:B0-----:R-:W-:Y:S01]  /*03b0*/  IMAD.WIDE.U32 R16, R29, 0x4, R12.reuse ;  /* 0x000000041d107825 */ /* 0x101fe200078e000c */
[----:B------:R0:W4:Y:S03]  /*03c0*/  LDG.E R23, desc[UR6][R20.64] ;  /* 0x0000000614177981 */ /* 0x000126000c1e1900 */
[----:B------:R-:W-:Y:S01]  /*03d0*/  IMAD.WIDE.U32 R28, R28, 0x4, R12 ;  /* 0x000000041c1c7825 */ /* 0x000fe200078e000c */
[----:B------:R-:W4:Y:S03]  /*03e0*/  LDG.E R19, desc[UR6][R16.64] ;  /* 0x0000000610137981 */ /* 0x000f26000c1e1900 */
[----:B------:R-:W-:-:S02]  /*03f0*/  VIADD R27, R4, 0xa00 ;  /* 0x00000a00041b7836 */ /* 0x000fc40000000000 */
[----:B-1----:R-:W-:Y:S01]  /*0400*/  VIADD R11, R4, 0x900 ;  /* 0x00000900040b7836 */ /* 0x002fe20000000000 */
[----:B------:R1:W4:Y:S01]  /*0410*/  LDG.E R18, desc[UR6][R28.64] ;  /* 0x000000061c127981 */ /* 0x000322000c1e1900 */
[----:B0-----:R-:W-:-:S04]  /*0420*/  IMAD.WIDE.U32 R20, R27, 0x4, R12 ;  /* 0x000000041b147825 */ /* 0x001fc800078e000c */
[----:B------:R-:W-:Y:S02]  /*0430*/  VIADD R27, R4, 0xb00 ;  /* 0x00000b00041b7836 */ /* 0x000fe40000000000 */
[----:B------:R-:W-:-:S04]  /*0440*/  IMAD.WIDE.U32 R10, R11, 0x4, R12 ;  /* 0x000000040b0a7825 */ /* 0x000fc800078e000c */
[----:B-1----:R-:W-:Y:S02]  /*0450*/  VIADD R29, R4, 0xc00 ;  /* 0x00000c00041d7836 */ /* 0x002fe40000000000 */
[----:B------:R-:W4:Y:S02]  /*0460*/  LDG.E R11, desc[UR6][R10.64] ;  /* 0x000000060a0b7981 */ /* 0x000f24000c1e1900 */
[----:B------:R-:W-:-:S06]  /*0470*/  IMAD.WIDE.U32 R16, R29, 0x4, R12 ;  /* 0x000000041d107825 */ /* 0x000fcc00078e000c */
[----:B------:R0:W4:Y:S04]  /*0480*/  LDG.E R16, desc[UR6][R16.64] ;  /* 0x0000000610107981 */ /* 0x000128000c1e1900 */
[----:B------:R1:W4:Y:S01]  /*0490*/  LDG.E R10, desc[UR6][R20.64] ;  /* 0x00000006140a7981 */ /* 0x000322000c1e1900 */
[----:B0-----:R-:W-:Y:S01]  /*04a0*/  VIADD R17, R4, 0xf00 ;  /* 0x00000f0004117836 */ /* 0x001fe20000000000 */
[----:B--2--5:R-:W-:Y:S01]  /*04b0*/  IADD3 R9, PT, PT, R15, R9, R14 ;  /* 0x000000090f097210 */ /* 0x024fe20007ffe00e */
[----:B------:R-:W-:-:S04]  /*04c0*/  IMAD.WIDE.U32 R14, R27, 0x4, R12 ;  /* 0x000000041b0e7825 */ /* 0x000fc800078e000c */
[----:B------:R-:W-:Y:S02]  /*04d0*/  VIADD R27, R4, 0xd00 ;  /* 0x00000d00041b7836 */ /* 0x000fe40000000000 */
[----:B------:R-:W2:Y:S02]  /*04e0*/  LDG.E R15, desc[UR6][R14.64] ;  /* 0x000000060e0f7981 */ /* 0x000ea4000c1e1900 */
[----:B------:R-:W-:-:S04]  /*04f0*/  IMAD.WIDE.U32 R28, R27, 0x4, R12 ;  /* 0x000000041b1c7825 */ /* 0x000fc800078e000c */
[----:B------:R-:W-:Y:S02]  /*0500*/  VIADD R27, R4, 0xe00 ;  /* 0x00000e00041b7836 */ /* 0x000fe40000000000 */
[----:B------:R-:W2:Y:S02]  /*0510*/  LDG.E R29, desc[UR6][R28.64] ;  /* 0x000000061c1d7981 */ /* 0x000ea4000c1e1900 */
[----:B-1----:R-:W-:-:S04]  /*0520*/  IMAD.WIDE.U32 R20, R27, 0x4, R12 ;  /* 0x000000041b147825 */ /* 0x002fc800078e000c */
[----:B------:R-:W-:Y:S02]  /*0530*/  IMAD.WIDE.U32 R12, R17, 0x4, R12 ;  /* 0x00000004110c7825 */ /* 0x000fe400078e000c */
[----:B------:R-:W2:Y:S04]  /*0540*/  LDG.E R20, desc[UR6][R20.64] ;  /* 0x0000000614147981 */ /* 0x000ea8000c1e1900 */
[----:B------:R-:W2:Y:S01]  /*0550*/  LDG.E R12, desc[UR6][R12.64] ;  /* 0x000000060c0c7981 */ /* 0x000ea2000c1e1900 */
[----:B---3--:R-:W-:Y:S02]  /*0560*/  IADD3 R9, PT, PT, R26, R25, R9 ;  /* 0x000000191a097210 */ /* 0x008fe40007ffe009 */
[----:B------:R-:W-:Y:S02]  /*0570*/  IADD3 R8, PT, PT, R8, 0x10, RZ ;  /* 0x0000001008087810 */ /* 0x000fe40007ffe0ff */
[----:B----4-:R-:W-:-:S02]  /*0580*/  IADD3 R9, PT, PT, R23, R24, R9 ;  /* 0x0000001817097210 */ /* 0x010fc40007ffe009 */
[----:B------:R-:W-:Y:S02]  /*0590*/  ISETP.NE.AND P0, PT, R8, RZ, PT ;  /* 0x000000ff0800720c */ /* 0x000fe40003f05270 */
[----:B------:R-:W-:Y:S01]  /*05a0*/  IADD3 R9, PT, PT, R19, R22, R9 ;  /* 0x0000001613097210 */ /* 0x000fe20007ffe009 */
[----:B------:R-:W-:Y:S02]  /*05b0*/  VIADD R7, R7, 0x1000 ;  /* 0x0000100007077836 */ /* 0x000fe40000000000 */
[----:B------:R-:W-:Y:S01]  /*05c0*/  VIADD R4, R4, 0x1000 ;  /* 0x0000100004047836 */ /* 0x000fe20000000000 */
[----:B------:R-:W-:-:S04]  /*05d0*/  IADD3 R9, PT, PT, R11, R18, R9 ;  /* 0x000000120b097210 */ /* 0x000fc80007ffe009 */
[----:B--2---:R-:W-:-:S04]  /*05e0*/  IADD3 R9, PT, PT, R15, R10, R9 ;  /* 0x0000000a0f097210 */ /* 0x004fc80007ffe009 */
[----:B------:R-:W-:-:S04]  /*05f0*/  IADD3 R9, PT, PT, R29, R16, R9 ;  /* 0x000000101d097210 */ /* 0x000fc80007ffe009 */
[----:B------:R-:W-:Y:S01]  /*0600*/  IADD3 R14, PT, PT, R12, R20, R9 ;  /* 0x000000140c0e7210 */ /* 0x000fe20007ffe009 */
[----:B------:R-:W-:Y:S06]  /*0610*/  @P0 BRA `(.L_x_182) ;  /* 0xfffffffc000c0947 */ /* 0x000fec000383ffff */
[----:B------:R-:W-:Y:S05]  /*0620*/  BSYNC.RECONVERGENT B3 ;  /* 0x0000000000037941 */ /* 0x000fea0003800200 */
.L_x_181:
[----:B------:R-:W-:-:S07]  /*0630*/  VIADD R4, R7, 0xfffff800 ;  /* 0xfffff80007047836 */ /* 0x000fce0000000000 */
.L_x_180:
[----:B------:R-:W-:Y:S05]  /*0640*/  BSYNC.RECONVERGENT B2 ;  /* 0x0000000000027941 */ /* 0x000fea0003800200 */
.L_x_179:
[----:B------:R-:W-:-:S13]  /*0650*/  ISETP.NE.AND P0, PT, R6, RZ, PT ;  /* 0x000000ff0600720c */ /* 0x000fda0003f05270 */
[----:B------:R-:W-:Y:S05]  /*0660*/  @!P0 BRA `(.L_x_178) ;  /* 0x0000000400188947 */ /* 0x000fea0003800000 */
[----:B------:R-:W-:Y:S01]  /*0670*/  ISETP.GE.U32.AND P0, PT, R6, 0x8, PT ;  /* 0x000000080600780c */ /* 0x000fe20003f06070 */
[----:B------:R-:W-:Y:S01]  /*0680*/  BSSY.RECONVERGENT B2, `(.L_x_183) ;  /* 0x0000022000027945 */ /* 0x000fe20003800200 */
[----:B------:R-:W-:-:S04]  /*0690*/  LOP3.LUT R24, R5, 0x7, RZ, 0xc0, !PT ;  /* 0x0000000705187812 */ /* 0x000fc800078ec0ff */
[----:B------:R-:W-:-:S07]  /*06a0*/  ISETP.NE.AND P1, PT, R24, RZ, PT ;  /* 0x000000ff1800720c */ /* 0x000fce0003f25270 */
[----:B------:R-:W-:Y:S06]  /*06b0*/  @!P0 BRA `(.L_x_184) ;  /* 0x0000000000788947 */ /* 0x000fec0003800000 */
[----:B------:R-:W1:Y:S01]  /*06c0*/  LDC.64 R10, c[0x0][0x380] ;  /* 0x0000e000ff0a7b82 */ /* 0x000e620000000a00 */
[----:B------:R-:W-:-:S04]  /*06d0*/  IMAD R27, R3, 0x1000, R4 ;  /* 0x00001000031b7824 */ /* 0x000fc800078e0204 */
[C---:B------:R-:W-:Y:S02]  /*06e0*/  VIADD R21, R27.reuse, 0x100 ;  /* 0x000001001b157836 */ /* 0x040fe40000000000 */
[C---:B------:R-:W-:Y:S02]  /*06f0*/  VIADD R17, R27.reuse, 0x300 ;  /* 0x000003001b117836 */ /* 0x040fe40000000000 */
[C---:B------:R-:W-:Y:S01]  /*0700*/  VIADD R23, R27.reuse, 0x200 ;  /* 0x000002001b177836 */ /* 0x040fe20000000000 */
[C---:B------:R-:W-:Y:S01]  /*0710*/  IADD3 R7, PT, PT, R27.reuse, 0x400, RZ ;  /* 0x000004001b077810 */ /* 0x040fe20007ffe0ff */
[C---:B------:R-:W-:Y:S02]  /*0720*/  VIADD R9, R27.reuse, 0x500 ;  /* 0x000005001b097836 */ /* 0x040fe40000000000 */
[C---:B------:R-:W-:Y:S02]  /*0730*/  VIADD R25, R27.reuse, 0x600 ;  /* 0x000006001b197836 */ /* 0x040fe40000000000 */
[----:B-1----:R-:W-:-:S04]  /*0740*/  IMAD.WIDE.U32 R12, R27, 0x4, R10 ;  /* 0x000000041b0c7825 */ /* 0x002fc800078e000a */
[--C-:B------:R-:W-:Y:S01]  /*0750*/  IMAD.WIDE.U32 R20, R21, 0x4, R10.reuse ;  /* 0x0000000415147825 */ /* 0x100fe200078e000a */
[----:B0-----:R0:W2:Y:S03]  /*0760*/  LDG.E R15, desc[UR6][R12.64] ;  /* 0x000000060c0f7981 */ /* 0x0010a6000c1e1900 */
[--C-:B------:R-:W-:Y:S01]  /*0770*/  IMAD.WIDE.U32 R16, R17, 0x4, R10.reuse ;  /* 0x0000000411107825 */ /* 0x100fe200078e000a */
[----:B------:R-:W2:Y:S03]  /*0780*/  LDG.E R18, desc[UR6][R20.64] ;  /* 0x0000000614127981 */ /* 0x000ea6000c1e1900 */
[----:B------:R-:W-:Y:S02]  /*0790*/  IMAD.WIDE.U32 R22, R23, 0x4, R10 ;  /* 0x0000000417167825 */ /* 0x000fe400078e000a */
[----:B------:R-:W3:Y:S02]  /*07a0*/  LDG.E R16, desc[UR6][R16.64] ;  /* 0x0000000610107981 */ /* 0x000ee4000c1e1900 */
[----:B------:R-:W-:-:S02]  /*07b0*/  VIADD R27, R27, 0x700 ;  /* 0x000007001b1b7836 */ /* 0x000fc40000000000 */
[--C-:B------:R-:W-:Y:S01]  /*07c0*/  IMAD.WIDE.U32 R6, R7, 0x4, R10.reuse ;  /* 0x0000000407067825 */ /* 0x100fe200078e000a */
[----:B------:R-:W3:Y:S03]  /*07d0*/  LDG.E R19, desc[UR6][R22.64] ;  /* 0x0000000616137981 */ /* 0x000ee6000c1e1900 */
[--C-:B------:R-:W-:Y:S02]  /*07e0*/  IMAD.WIDE.U32 R8, R9, 0x4, R10.reuse ;  /* 0x0000000409087825 */ /* 0x100fe400078e000a */
[----:B------:R-:W4:Y:S02]  /*07f0*/  LDG.E R7, desc[UR6][R6.64] ;  /* 0x0000000606077981 */ /* 0x000f24000c1e1900 */
[--C-:B0-----:R-:W-:Y:S02]  /*0800*/  IMAD.WIDE.U32 R12, R25, 0x4, R10.reuse ;  /* 0x00000004190c7825 */ /* 0x101fe400078e000a */
[----:B------:R-:W4:Y:S02]  /*0810*/  LDG.E R8, desc[UR6][R8.64] ;  /* 0x0000000608087981 */ /* 0x000f24000c1e1900 */
[----:B------:R-:W-:-:S02]  /*0820*/  IMAD.WIDE.U32 R10, R27, 0x4, R10 ;  /* 0x000000041b0a7825 */ /* 0x000fc400078e000a */
[----:B------:R-:W4:Y:S04]  /*0830*/  LDG.E R13, desc[UR6][R12.64] ;  /* 0x000000060c0d7981 */ /* 0x000f28000c1e1900 */
[----:B------:R-:W4:Y:S01]  /*0840*/  LDG.E R10, desc[UR6][R10.64] ;  /* 0x000000060a0a7981 */ /* 0x000f22000c1e1900 */
[----:B------:R-:W-:Y:S01]  /*0850*/  VIADD R4, R4, 0x800 ;  /* 0x0000080004047836 */ /* 0x000fe20000000000 */
[----:B--2--5:R-:W-:-:S04]  /*0860*/  IADD3 R18, PT, PT, R18, R15, R14 ;  /* 0x0000000f12127210 */ /* 0x024fc80007ffe00e */
[----:B---3--:R-:W-:-:S04]  /*0870*/  IADD3 R18, PT, PT, R16, R19, R18 ;  /* 0x0000001310127210 */ /* 0x008fc80007ffe012 */
[----:B----4-:R-:W-:-:S04]  /*0880*/  IADD3 R18, PT, PT, R8, R7, R18 ;  /* 0x0000000708127210 */ /* 0x010fc80007ffe012 */
[----:B------:R-:W-:-:S07]  /*0890*/  IADD3 R14, PT, PT, R10, R13, R18 ;  /* 0x0000000d0a0e7210 */ /* 0x000fce0007ffe012 */
.L_x_184:
[----:B------:R-:W-:Y:S05]  /*08a0*/  BSYNC.RECONVERGENT B2 ;  /* 0x0000000000027941 */ /* 0x000fea0003800200 */
.L_x_183:
        /* <DEDUP_REMOVED lines=8> */
[C---:B------:R-:W-:Y:S01]  /*0930*/  VIADD R13, R11.reuse, 0x100 ;  /* 0x000001000b0d7836 */ /* 0x040fe20000000000 */
[C---:B------:R-:W-:Y:S01]  /*0940*/  IADD3 R17, PT, PT, R11.reuse, 0x300, RZ ;  /* 0x000003000b117810 */ /* 0x040fe20007ffe0ff */
[C---:B0-----:R-:W-:Y:S02]  /*0950*/  VIADD R15, R11.reuse, 0x200 ;  /* 0x000002000b0f7836 */ /* 0x041fe40000000000 */
[----:B-1----:R-:W-:-:S04]  /*0960*/  IMAD.WIDE.U32 R8, R11, 0x4, R6 ;  /* 0x000000040b087825 */ /* 0x002fc800078e0006 */
[--C-:B------:R-:W-:Y:S02]  /*0970*/  IMAD.WIDE.U32 R10, R13, 0x4, R6.reuse ;  /* 0x000000040d0a7825 */ /* 0x100fe400078e0006 */
[----:B------:R-:W2:Y:S02]  /*0980*/  LDG.E R9, desc[UR6][R8.64] ;  /* 0x0000000608097981 */ /* 0x000ea4000c1e1900 */
[--C-:B------:R-:W-:Y:S02]  /*0990*/  IMAD.WIDE.U32 R12, R15, 0x4, R6.reuse ;  /* 0x000000040f0c7825 */ /* 0x100fe400078e0006 */
[----:B------:R-:W2:Y:S02]  /*09a0*/  LDG.E R10, desc[UR6][R10.64] ;  /* 0x000000060a0a7981 */ /* 0x000ea4000c1e1900 */
[----:B------:R-:W-:Y:S02]  /*09b0*/  IMAD.WIDE.U32 R6, R17, 0x4, R6 ;  /* 0x0000000411067825 */ /* 0x000fe400078e0006 */
[----:B------:R-:W3:Y:S04]  /*09c0*/  LDG.E R13, desc[UR6][R12.64] ;  /* 0x000000060c0d7981 */ /* 0x000ee8000c1e1900 */
[----:B------:R-:W3:Y:S01]  /*09d0*/  LDG.E R6, desc[UR6][R6.64] ;  /* 0x0000000606067981 */ /* 0x000ee2000c1e1900 */
[----:B------:R-:W-:Y:S01]  /*09e0*/  VIADD R4, R4, 0x400 ;  /* 0x0000040004047836 */ /* 0x000fe20000000000 */
[----:B--2--5:R-:W-:-:S04]  /*09f0*/  IADD3 R14, PT, PT, R10, R9, R14 ;  /* 0x000000090a0e7210 */ /* 0x024fc80007ffe00e */
[----:B---3--:R-:W-:-:S07]  /*0a00*/  IADD3 R14, PT, PT, R6, R13, R14 ;  /* 0x0000000d060e7210 */ /* 0x008fce0007ffe00e */
.L_x_186:
[----:B------:R-:W-:Y:S05]  /*0a10*/  BSYNC.RECONVERGENT B2 ;  /* 0x0000000000027941 */ /* 0x000fea0003800200 */
.L_x_185:
[----:B------:R-:W-:Y:S05]  /*0a20*/  @!P1 BRA `(.L_x_178) ;  /* 0x0000000000289947 */ /* 0x000fea0003800000 */
[----:B------:R-:W1:Y:S01]  /*0a30*/  LDC.64 R6, c[0x0][0x380] ;  /* 0x0000e000ff067b82 */ /* 0x000e620000000a00 */
[----:B------:R-:W-:Y:S02]  /*0a40*/  IMAD R9, R3, 0x1000, R4 ;  /* 0x0000100003097824 */ /* 0x000fe400078e0204 */
[----:B------:R-:W-:-:S07]  /*0a50*/  IMAD.MOV R8, RZ, RZ, -R5 ;  /* 0x000000ffff087224 */ /* 0x000fce00078e0a05 */
.L_x_187:
[----:B-1----:R-:W-:-:S06]  /*0a60*/  IMAD.WIDE.U32 R4, R9, 0x4, R6 ;  /* 0x0000000409047825 */ /* 0x002fcc00078e0006 */
[----:B------:R-:W2:Y:S01]  /*0a70*/  LDG.E R5, desc[UR6][R4.64] ;  /* 0x0000000604057981 */ /* 0x000ea2000c1e1900 */
[----:B------:R-:W-:Y:S02]  /*0a80*/  VIADD R8, R8, 0x1 ;  /* 0x0000000108087836 */ /* 0x000fe40000000000 */
[----:B------:R-:W-:-:S03]  /*0a90*/  VIADD R9, R9, 0x100 ;  /* 0x0000010009097836 */ /* 0x000fc60000000000 */
[----:B------:R-:W-:Y:S01]  /*0aa0*/  ISETP.NE.AND P0, PT, R8, RZ, PT ;  /* 0x000000ff0800720c */ /* 0x000fe20003f05270 */
[----:B--2--5:R-:W-:-:S12]  /*0ab0*/  IMAD.IADD R14, R5, 0x1, R14 ;  /* 0x00000001050e7824 */ /* 0x024fd800078e020e */
[----:B------:R-:W-:Y:S05]  /*0ac0*/  @P0 BRA `(.L_x_187) ;  /* 0xfffffffc00e40947 */ /* 0x000fea000383ffff */
.L_x_178:
[----:B------:R-:W-:Y:S05]  /*0ad0*/  BSYNC.RECONVERGENT B1 ;  /* 0x0000000000017941 */ /* 0x000fea0003800200 */
.L_x_177:
[----:B------:R-:W-:-:S13]  /*0ae0*/  ISETP.GE.U32.AND P0, PT, R0, 0x100, PT ;  /* 0x000001000000780c */ /* 0x000fda0003f06070 */
[----:B------:R-:W-:Y:S05]  /*0af0*/  @!P0 BRA `(.L_x_188) ;  /* 0x0000000000ac8947 */ /* 0x000fea0003800000 */
[----:B------:R-:W1:Y:S01]  /*0b00*/  S2R R8, SR_LANEID ;  /* 0x0000000000087919 */ /* 0x000e620000000000 */
[----:B-----5:R-:W2:Y:S01]  /*0b10*/  SHFL.DOWN PT, R0, R14, 0x1, 0x1f ;  /* 0x08201f000e007f89 */ /* 0x020ea200000e0000 */
[C---:B-1----:R-:W-:Y:S02]  /*0b20*/  ISETP.GT.AND P0, PT, R8.reuse, 0x1e, PT ;  /* 0x0000001e0800780c */ /* 0x042fe40003f04270 */
[----:B------:R-:W-:Y:S02]  /*0b30*/  ISETP.NE.AND P1, PT, R8, RZ, PT ;  /* 0x000000ff0800720c */ /* 0x000fe40003f25270 */
[----:B--2---:R-:W-:Y:S02]  /*0b40*/  SEL R5, R0, RZ, !P0 ;  /* 0x000000ff00057207 */ /* 0x004fe40004000000 */
[----:B------:R-:W-:Y:S02]  /*0b50*/  ISETP.GT.AND P0, PT, R8, 0x1d, PT ;  /* 0x0000001d0800780c */ /* 0x000fe40003f04270 */
[----:B------:R-:W-:-:S05]  /*0b60*/  IADD3 R5, PT, PT, R5, R14, RZ ;  /* 0x0000000e05057210 */ /* 0x000fca0007ffe0ff */
[----:B------:R-:W1:Y:S02]  /*0b70*/  SHFL.DOWN PT, R0, R5, 0x2, 0x1f ;  /* 0x08401f0005007f89 */ /* 0x000e6400000e0000 */
[----:B------:R-:W-:Y:S01]  /*0b80*/  @!P1 MOV R6, 0x400 ;  /* 0x0000040000069802 */ /* 0x000fe20000000f00 */
[----:B------:R-:W2:Y:S01]  /*0b90*/  @!P1 S2R R9, SR_CgaCtaId ;  /* 0x0000000000099919 */ /* 0x000ea20000008800 */
[----:B-1----:R-:W-:Y:S02]  /*0ba0*/  SEL R0, R0, RZ, !P0 ;  /* 0x000000ff00007207 */ /* 0x002fe40004000000 */
[----:B------:R-:W-:-:S03]  /*0bb0*/  ISETP.GT.AND P0, PT, R8, 0x1b, PT ;  /* 0x0000001b0800780c */ /* 0x000fc60003f04270 */
[----:B------:R-:W-:-:S05]  /*0bc0*/  IMAD.IADD R0, R5, 0x1, R0 ;  /* 0x0000000105007824 */ /* 0x000fca00078e0200 */
[----:B------:R-:W1:Y:S01]  /*0bd0*/  SHFL.DOWN PT, R4, R0, 0x4, 0x1f ;  /* 0x08801f0000047f89 */ /* 0x000e6200000e0000 */
[----:B--2---:R-:W-:Y:S02]  /*0be0*/  @!P1 LEA R9, R9, R6, 0x18 ;  /* 0x0000000609099211 */ /* 0x004fe400078ec0ff */
[----:B-1----:R-:W-:Y:S02]  /*0bf0*/  SEL R7, R4, RZ, !P0 ;  /* 0x000000ff04077207 */ /* 0x002fe40004000000 */
[----:B------:R-:W-:-:S03]  /*0c00*/  ISETP.GT.AND P0, PT, R8, 0x17, PT ;  /* 0x000000170800780c */ /* 0x000fc60003f04270 */
[----:B------:R-:W-:Y:S01]  /*0c10*/  IMAD.IADD R7, R0, 0x1, R7 ;  /* 0x0000000100077824 */ /* 0x000fe200078e0207 */
[----:B------:R-:W-:-:S04]  /*0c20*/  @!P1 SHF.R.U32.HI R0, RZ, 0x3, R2 ;  /* 0x00000003ff009819 */ /* 0x000fc80000011602 */
[----:B------:R-:W1:Y:S01]  /*0c30*/  SHFL.DOWN PT, R4, R7, 0x8, 0x1f ;  /* 0x09001f0007047f89 */ /* 0x000e6200000e0000 */
[----:B------:R-:W-:-:S05]  /*0c40*/  @!P1 LOP3.LUT R0, R0, 0x7c, RZ, 0xc0, !PT ;  /* 0x0000007c00009812 */ /* 0x000fca00078ec0ff */
[----:B------:R-:W-:Y:S01]  /*0c50*/  @!P1 IMAD.IADD R0, R0, 0x1, R9 ;  /* 0x0000000100009824 */ /* 0x000fe200078e0209 */
[----:B-1----:R-:W-:Y:S02]  /*0c60*/  SEL R4, R4, RZ, !P0 ;  /* 0x000000ff04047207 */ /* 0x002fe40004000000 */
[----:B------:R-:W-:-:S03]  /*0c70*/  ISETP.GT.AND P0, PT, R8, 0xf, PT ;  /* 0x0000000f0800780c */ /* 0x000fc60003f04270 */
[----:B------:R-:W-:-:S05]  /*0c80*/  IMAD.IADD R4, R7, 0x1, R4 ;  /* 0x0000000107047824 */ /* 0x000fca00078e0204 */
[----:B------:R-:W1:Y:S02]  /*0c90*/  SHFL.DOWN PT, R5, R4, 0x10, 0x1f ;  /* 0x0a001f0004057f89 */ /* 0x000e6400000e0000 */
[----:B-1----:R-:W-:Y:S02]  /*0ca0*/  SEL R5, R5, RZ, !P0 ;  /* 0x000000ff05057207 */ /* 0x002fe40004000000 */
        /* <DEDUP_REMOVED lines=8> */
[----:B--2---:R-:W-:Y:S04]  /*0d30*/  LDS R0, [UR4+0xc] ;  /* 0x00000c04ff007984 */ /* 0x004fe80008000800 */
[----:B------:R-:W1:Y:S04]  /*0d40*/  LDS.128 R4, [UR4+0x10] ;  /* 0x00001004ff047984 */ /* 0x000e680008000c00 */
[----:B------:R-:W2:Y:S01]  /*0d50*/  LDS.64 R8, [UR4+0x20] ;  /* 0x00002004ff087984 */ /* 0x000ea20008000a00 */
[----:B-1----:R-:W-:-:S04]  /*0d60*/  IADD3 R0, PT, PT, R4, R0, R11 ;  /* 0x0000000004007210 */ /* 0x002fc80007ffe00b */
[----:B------:R-:W-:-:S04]  /*0d70*/  IADD3 R0, PT, PT, R6, R0, R5 ;  /* 0x0000000006007210 */ /* 0x000fc80007ffe005 */
[----:B--2---:R-:W-:-:S05]  /*0d80*/  IADD3 R0, PT, PT, R8, R0, R7 ;  /* 0x0000000008007210 */ /* 0x004fca0007ffe007 */
[----:B------:R-:W-:Y:S01]  /*0d90*/  IMAD.IADD R11, R0, 0x1, R9 ;  /* 0x00000001000b7824 */ /* 0x000fe200078e0209 */
[----:B------:R-:W-:Y:S06]  /*0da0*/  BRA `(.L_x_189) ;  /* 0x00000014007c7947 */ /* 0x000fec0003800000 */
.L_x_188:
[----:B------:R-:W-:Y:S01]  /*0db0*/  LOP3.LUT R4, R2, 0x3e0, RZ, 0xc0, !PT ;  /* 0x000003e002047812 */ /* 0x000fe200078ec0ff */
[----:B------:R-:W1:Y:S03]  /*0dc0*/  S2R R10, SR_LANEID ;  /* 0x00000000000a7919 */ /* 0x000e660000000000 */
[----:B------:R-:W-:Y:S02]  /*0dd0*/  LOP3.LUT R7, RZ, R4, RZ, 0x33, !PT ;  /* 0x00000004ff077212 */ /* 0x000fe400078e33ff */
[----:B------:R-:W-:-:S03]  /*0de0*/  IADD3 R5, PT, PT, R4, 0x20, RZ ;  /* 0x0000002004057810 */ /* 0x000fc60007ffe0ff */
[----:B------:R-:W-:Y:S01]  /*0df0*/  IMAD.IADD R7, R0, 0x1, R7 ;  /* 0x0000000100077824 */ /* 0x000fe200078e0207 */
[----:B------:R-:W-:-:S04]  /*0e00*/  ISETP.GT.U32.AND P0, PT, R5, R0, PT ;  /* 0x000000000500720c */ /* 0x000fc80003f04070 */
[----:B------:R-:W-:-:S05]  /*0e10*/  SEL R7, R7, 0x1f, P0 ;  /* 0x0000001f07077807 */ /* 0x000fca0000000000 */
[----:B-----5:R-:W2:Y:S01]  /*0e20*/  SHFL.DOWN PT, R4, R14, 0x1, R7 ;  /* 0x082000000e047989 */ /* 0x020ea200000e0007 */
[CC--:B-1----:R-:W-:Y:S01]  /*0e30*/  ISETP.GE.AND P0, PT, R10.reuse, R7.reuse, PT ;  /* 0x000000070a00720c */ /* 0x0c2fe20003f06270 */
[C---:B------:R-:W-:Y:S01]  /*0e40*/  VIADD R6, R10.reuse, 0x2 ;  /* 0x000000020a067836 */ /* 0x040fe20000000000 */
[C---:B------:R-:W-:Y:S01]  /*0e50*/  ISETP.NE.AND P1, PT, R10.reuse, RZ, PT ;  /* 0x000000ff0a00720c */ /* 0x040fe20003f25270 */
[----:B------:R-:W-:Y:S01]  /*0e60*/  VIADD R8, R10, 0x4 ;  /* 0x000000040a087836 */ /* 0x000fe20000000000 */
[----:B--2---:R-:W-:Y:S02]  /*0e70*/  SEL R5, R4, RZ, !P0 ;  /* 0x000000ff04057207 */ /* 0x004fe40004000000 */
[----:B------:R-:W-:-:S03]  /*0e80*/  ISETP.GT.AND P0, PT, R6, R7, PT ;  /* 0x000000070600720c */ /* 0x000fc60003f04270 */
[----:B------:R-:W-:-:S06]  /*0e90*/  IMAD.IADD R4, R5, 0x1, R14 ;  /* 0x0000000105047824 */ /* 0x000fcc00078e020e */
[----:B------:R-:W1:Y:S01]  /*0ea0*/  @!P1 S2R R11, SR_CgaCtaId ;  /* 0x00000000000b9919 */ /* 0x000e620000008800 */
[----:B------:R-:W-:Y:S01]  /*0eb0*/  @!P1 SHF.R.U32.HI R9, RZ, 0x3, R2 ;  /* 0x00000003ff099819 */ /* 0x000fe20000011602 */
[----:B------:R-:W2:Y:S03]  /*0ec0*/  SHFL.DOWN PT, R5, R4, 0x2, R7 ;  /* 0x0840000004057989 */ /* 0x000ea600000e0007 */
[----:B------:R-:W-:Y:S02]  /*0ed0*/  @!P1 LOP3.LUT R9, R9, 0x7c, RZ, 0xc0, !PT ;  /* 0x0000007c09099812 */ /* 0x000fe400078ec0ff */
[----:B--2---:R-:W-:Y:S02]  /*0ee0*/  SEL R5, R5, RZ, !P0 ;  /* 0x000000ff05057207 */ /* 0x004fe40004000000 */
[----:B------:R-:W-:-:S03]  /*0ef0*/  ISETP.GT.AND P0, PT, R8, R7, PT ;  /* 0x000000070800720c */ /* 0x000fc60003f04270 */
[----:B------:R-:W-:Y:S01]  /*0f00*/  IMAD.IADD R6, R4, 0x1, R5 ;  /* 0x0000000104067824 */ /* 0x000fe200078e0205 */
[----:B------:R-:W-:-:S04]  /*0f10*/  IADD3 R4, PT, PT, R10, 0x8, RZ ;  /* 0x000000080a047810 */ /* 0x000fc80007ffe0ff */
[----:B------:R-:W2:Y:S02]  /*0f20*/  SHFL.DOWN PT, R5, R6, 0x4, R7 ;  /* 0x0880000006057989 */ /* 0x000ea400000e0007 */
[----:B--2---:R-:W-:Y:S02]  /*0f30*/  SEL R5, R5, RZ, !P0 ;  /* 0x000000ff05057207 */ /* 0x004fe40004000000 */
[----:B------:R-:W-:-:S03]  /*0f40*/  ISETP.GT.AND P0, PT, R4, R7, PT ;  /* 0x000000070400720c */ /* 0x000fc60003f04270 */
[----:B------:R-:W-:Y:S02]  /*0f50*/  IMAD.IADD R8, R6, 0x1, R5 ;  /* 0x0000000106087824 */ /* 0x000fe400078e0205 */
[----:B------:R-:W-:Y:S01]  /*0f60*/  VIADD R6, R10, 0x10 ;  /* 0x000000100a067836 */ /* 0x000fe20000000000 */
[----:B------:R-:W-:Y:S02]  /*0f70*/  @!P1 MOV R10, 0x400 ;  /* 0x00000400000a9802 */ /* 0x000fe40000000f00 */
[----:B------:R-:W2:Y:S02]  /*0f80*/  SHFL.DOWN PT, R5, R8, 0x8, R7 ;  /* 0x0900000008057989 */ /* 0x000ea400000e0007 */
[----:B-1----:R-:W-:-:S05]  /*0f90*/  @!P1 LEA R10, R11, R10, 0x18 ;  /* 0x0000000a0b0a9211 */ /* 0x002fca00078ec0ff */
[----:B------:R-:W-:Y:S01]  /*0fa0*/  @!P1 IMAD.IADD R10, R9, 0x1, R10 ;  /* 0x00000001090a9824 */ /* 0x000fe200078e020a */
[----:B--2---:R-:W-:Y:S02]  /*0fb0*/  SEL R5, R5, RZ, !P0 ;  /* 0x000000ff05057207 */ /* 0x004fe40004000000 */
[----:B------:R-:W-:-:S03]  /*0fc0*/  ISETP.GT.AND P0, PT, R6, R7, PT ;  /* 0x000000070600720c */ /* 0x000fc60003f04270 */
[----:B------:R-:W-:-:S05]  /*0fd0*/  IMAD.IADD R4, R8, 0x1, R5 ;  /* 0x0000000108047824 */ /* 0x000fca00078e0205 */
[----:B------:R-:W1:Y:S02]  /*0fe0*/  SHFL.DOWN PT, R5, R4, 0x10, R7 ;  /* 0x0a00000004057989 */ /* 0x000e6400000e0007 */
[----:B-1----:R-:W-:Y:S02]  /*0ff0*/  SEL R5, R5, RZ, !P0 ;  /* 0x000000ff05057207 */ /* 0x002fe40004000000 */
[----:B------:R-:W-:-:S03]  /*1000*/  ISETP.NE.AND P0, PT, R2, RZ, PT ;  /* 0x000000ff0200720c */ /* 0x000fc60003f05270 */
[----:B------:R-:W-:-:S05]  /*1010*/  IMAD.IADD R11, R4, 0x1, R5 ;  /* 0x00000001040b7824 */ /* 0x000fca00078e0205 */
[----:B------:R1:W-:Y:S01]  /*1020*/  @!P1 STS [R10+0x8], R11 ;  /* 0x0000080b0a009388 */ /* 0x0003e20000000800 */
[----:B------:R-:W-:Y:S06]  /*1030*/  BAR.SYNC.DEFER_BLOCKING 0x0 ;  /* 0x0000000000007b1d */ /* 0x000fec0000010000 */
[----:B------:R-:W-:Y:S05]  /*1040*/  @P0 BRA `(.L_x_189) ;  /* 0x0000001000d40947 */ /* 0x000fea0003800000 */
[----:B------:R-:W2:Y:S01]  /*1050*/  S2UR UR5, SR_CgaCtaId ;  /* 0x00000000000579c3 */ /* 0x000ea20000008800 */
[----:B------:R-:W-:Y:S01]  /*1060*/  UMOV UR4, 0x400 ;  /* 0x0000040000047882 */ /* 0x000fe20000000000 */
[C---:B------:R-:W-:Y:S02]  /*1070*/  ISETP.GT.U32.AND P2, PT, R0.reuse, 0x40, PT ;  /* 0x000000400000780c */ /* 0x040fe40003f44070 */
[C---:B------:R-:W-:Y:S02]  /*1080*/  ISETP.GT.U32.AND P1, PT, R0.reuse, 0x20, PT ;  /* 0x000000200000780c */ /* 0x040fe40003f24070 */
[----:B------:R-:W-:Y:S01]  /*1090*/  ISETP.GT.U32.AND P3, PT, R0, 0x80, PT ;  /* 0x000000800000780c */ /* 0x000fe20003f64070 */
[----:B--2---:R-:W-:-:S09]  /*10a0*/  ULEA UR4, UR5, UR4, 0x18 ;  /* 0x0000000405047291 */ /* 0x004fd2000f8ec0ff */
[----:B------:R-:W2:Y:S04]  /*10b0*/  LDS.128 R4, [UR4+0x10] ;  /* 0x00001004ff047984 */ /* 0x000ea80008000c00 */
[----:B------:R-:W3:Y:S04]  /*10c0*/  LDS R2, [UR4+0xc] ;  /* 0x00000c04ff027984 */ /* 0x000ee80008000800 */
[----:B------:R-:W4:Y:S01]  /*10d0*/  LDS.64 R8, [UR4+0x20] ;  /* 0x00002004ff087984 */ /* 0x000f220008000a00 */
[----:B--2---:R-:W-:Y:S02]  /*10e0*/  SEL R4, R4, RZ, P2 ;  /* 0x000000ff04047207 */ /* 0x004fe40001000000 */
[----:B------:R-:W-:-:S02]  /*10f0*/  ISETP.GT.U32.AND P2, PT, R0, 0x60, PT ;  /* 0x000000600000780c */ /* 0x000fc40003f44070 */
[----:B---3--:R-:W-:Y:S02]  /*1100*/  SEL R2, R2, RZ, P1 ;  /* 0x000000ff02027207 */ /* 0x008fe40000800000 */
[----:B------:R-:W-:Y:S02]  /*1110*/  SEL R5, R5, RZ, P2 ;  /* 0x000000ff05057207 */ /* 0x000fe40001000000 */
[----:B------:R-:W-:Y:S02]  /*1120*/  IADD3 R2, PT, PT, R4, R2, R11 ;  /* 0x0000000204027210 */ /* 0x000fe40007ffe00b */
[----:B------:R-:W-:Y:S02]  /*1130*/  ISETP.GT.U32.AND P1, PT, R0, 0xa0, PT ;  /* 0x000000a00000780c */ /* 0x000fe40003f24070 */
[----:B------:R-:W-:Y:S02]  /*1140*/  SEL R6, R6, RZ, P3 ;  /* 0x000000ff06067207 */ /* 0x000fe40001800000 */
[----:B------:R-:W-:-:S02]  /*1150*/  ISETP.GT.U32.AND P2, PT, R0, 0xc0, PT ;  /* 0x000000c00000780c */ /* 0x000fc40003f44070 */
[----:B------:R-:W-:Y:S02]  /*1160*/  ISETP.GT.U32.AND P3, PT, R0, 0xe0, PT ;  /* 0x000000e00000780c */ /* 0x000fe40003f64070 */
[----:B------:R-:W-:Y:S02]  /*1170*/  SEL R7, R7, RZ, P1 ;  /* 0x000000ff07077207 */ /* 0x000fe40000800000 */
[----:B------:R-:W-:Y:S02]  /*1180*/  IADD3 R2, PT, PT, R6, R2, R5 ;  /* 0x0000000206027210 */ /* 0x000fe40007ffe005 */
[----:B----4-:R-:W-:Y:S02]  /*1190*/  SEL R8, R8, RZ, P2 ;  /* 0x000000ff08087207 */ /* 0x010fe40001000000 */
[----:B------:R-:W-:Y:S02]  /*11a0*/  SEL R9, R9, RZ, P3 ;  /* 0x000000ff09097207 */ /* 0x000fe40001800000 */
[----:B------:R-:W-:-:S05]  /*11b0*/  IADD3 R2, PT, PT, R8, R2, R7 ;  /* 0x0000000208027210 */ /* 0x000fca0007ffe007 */
[----:B-1----:R-:W-:Y:S01]  /*11c0*/  IMAD.IADD R11, R2, 0x1, R9 ;  /* 0x00000001020b7824 */ /* 0x002fe200078e0209 */
[----:B------:R-:W-:Y:S06]  /*11d0*/  BRA `(.L_x_189) ;  /* 0x0000001000707947 */ /* 0x000fec0003800000 */
.L_x_174:
[----:B------:R-:W0:Y:S01]  /*11e0*/  S2R R2, SR_TID.X ;  /* 0x0000000000027919 */ /* 0x000e220000002100 */
[----:B------:R-:W1:Y:S02]  /*11f0*/  LDCU.64 UR4, c[0x0][0x380] ;  /* 0x00007000ff0477ac */ /* 0x000e640008000a00 */
[----:B-1----:R-:W-:Y:S01]  /*1200*/  MOV R4, UR4 ;  /* 0x0000000400047c02 */ /* 0x002fe20008000f00 */
[----:B------:R-:W-:Y:S02]  /*1210*/  IMAD.U32 R5, RZ, RZ, UR5 ;  /* 0x00000005ff057e24 */ /* 0x000fe4000f8e00ff */
[----:B0-----:R-:W-:-:S04]  /*1220*/  IMAD R7, R3, 0x1000, R2 ;  /* 0x0000100003077824 */ /* 0x001fc800078e0202 */
[----:B------:R-:W-:-:S05]  /*1230*/  IMAD.WIDE.U32 R6, R7, 0x4, R4 ;  /* 0x0000000407067825 */ /* 0x000fca00078e0004 */
        /* <DEDUP_REMOVED lines=16> */
[----:B------:R-:W-:-:S02]  /*1340*/  ISETP.GE.U32.AND P0, PT, R0, R13, PT ;  /* 0x0000000d0000720c */ /* 0x000fc40003f06070 */
        /* <DEDUP_REMOVED lines=9> */
[----:B------:R-:W-:Y:S01]  /*13e0*/  IMAD R9, R3, 0x1000, R13 ;  /* 0x0000100003097824 */ /* 0x000fe200078e020d */
[----:B------:R-:W-:Y:S01]  /*13f0*/  LOP3.LUT R6, RZ, R2, RZ, 0x33, !PT ;  /* 0x00000002ff067212 */ /* 0x000fe200078e33ff */
[----:B------:R-:W-:Y:S01]  /*1400*/  VIADD R0, R8, 0xfffff000 ;  /* 0xfffff00008007836 */ /* 0x000fe20000000000 */
[----:B------:R-:W-:Y:S02]  /*1410*/  UMOV UR4, URZ ;  /* 0x000000ff00047c82 */ /* 0x000fe40008000000 */
[----:B------:R-:W-:Y:S02]  /*1420*/  IADD3 R6, PT, PT, -R13, R8, R6 ;  /* 0x000000080d067210 */ /* 0x000fe40007ffe106 */
[C---:B------:R-:W-:Y:S02]  /*1430*/  ISETP.GT.U32.AND P0, PT, R9.reuse, R0, PT ;  /* 0x000000000900720c */ /* 0x040fe40003f04070 */
[----:B------:R-:W-:Y:S01]  /*1440*/  IADD3 R7, PT, PT, R9, 0x800, R2 ;  /* 0x0000080009077810 */ /* 0x000fe20007ffe002 */
[----:B------:R-:W-:-:S02]  /*1450*/  IMAD.MOV.U32 R2, RZ, RZ, R9 ;  /* 0x000000ffff027224 */ /* 0x000fc400078e0009 */
[----:B------:R-:W-:-:S08]  /*1460*/  IMAD R6, R3, -0x1000, R6 ;  /* 0xfffff00003067824 */ /* 0x000fd000078e0206 */
[----:B------:R-:W-:Y:S05]  /*1470*/  @P0 BRA `(.L_x_191) ;  /* 0x00000000009c0947 */ /* 0x000fea0003800000 */
[----:B------:R-:W0:Y:S08]  /*1480*/  LDC R8, c[0x0][0x3a8] ;  /* 0x0000ea00ff087b82 */ /* 0x000e300000000800 */
[----:B------:R-:W1:Y:S02]  /*1490*/  LDC.64 R4, c[0x0][0x380] ;  /* 0x0000e000ff047b82 */ /* 0x000e640000000a00 */
.L_x_192:
[----:B------:R-:W2:Y:S02]  /*14a0*/  S2R R10, SR_TID.X ;  /* 0x00000000000a7919 */ /* 0x000ea40000002100 */
[----:B--2---:R-:W-:-:S04]  /*14b0*/  IMAD.IADD R11, R10, 0x1, R9 ;  /* 0x000000010a0b7824 */ /* 0x004fc800078e0209 */
[----:B-1----:R-:W-:-:S05]  /*14c0*/  IMAD.WIDE.U32 R10, R11, 0x4, R4 ;  /* 0x000000040b0a7825 */ /* 0x002fca00078e0004 */
        /* <DEDUP_REMOVED lines=10> */
[----:B------:R-:W5:Y:S01]  /*1570*/  LDG.E R21, desc[UR6][R10.64+0x2c00] ;  /* 0x002c00060a157981 */ /* 0x000f62000c1e1900 */
[----:B--2---:R-:W-:-:S03]  /*1580*/  IADD3 R20, PT, PT, R20, R18, R27 ;  /* 0x0000001214147210 */ /* 0x004fc60007ffe01b */
[----:B------:R-:W2:Y:S04]  /*1590*/  LDG.E R18, desc[UR6][R10.64+0x2800] ;  /* 0x002800060a127981 */ /* 0x000ea8000c1e1900 */
[----:B------:R-:W2:Y:S01]  /*15a0*/  LDG.E R27, desc[UR6][R10.64+0x3800] ;  /* 0x003800060a1b7981 */ /* 0x000ea2000c1e1900 */
[----:B---3--:R-:W-:-:S03]  /*15b0*/  IADD3 R24, PT, PT, R23, R22, R20 ;  /* 0x0000001617187210 */ /* 0x008fc60007ffe014 */
[----:B------:R-:W3:Y:S04]  /*15c0*/  LDG.E R23, desc[UR6][R10.64+0x3000] ;  /* 0x003000060a177981 */ /* 0x000ee8000c1e1900 */
[----:B------:R-:W3:Y:S04]  /*15d0*/  LDG.E R20, desc[UR6][R10.64+0x3400] ;  /* 0x003400060a147981 */ /* 0x000ee8000c1e1900 */
[----:B------:R-:W3:Y:S01]  /*15e0*/  LDG.E R22, desc[UR6][R10.64+0x3c00] ;  /* 0x003c00060a167981 */ /* 0x000ee2000c1e1900 */
[----:B----4-:R-:W-:-:S04]  /*15f0*/  IADD3 R14, PT, PT, R17, R14, R24 ;  /* 0x0000000e110e7210 */ /* 0x010fc80007ffe018 */
[----:B-----5:R-:W-:-:S04]  /*1600*/  IADD3 R14, PT, PT, R19, R16, R14 ;  /* 0x00000010130e7210 */ /* 0x020fc80007ffe00e */
[----:B------:R-:W-:Y:S02]  /*1610*/  IADD3 R12, PT, PT, R15, R12, R14 ;  /* 0x0000000c0f0c7210 */ /* 0x000fe40007ffe00e */
[----:B0-----:R-:W-:-:S04]  /*1620*/  IADD3 R14, PT, PT, -R9, R8, RZ ;  /* 0x00000008090e7210 */ /* 0x001fc80007ffe1ff */
[----:B------:R-:W-:Y:S02]  /*1630*/  ISETP.GE.U32.AND P0, PT, R14, R13, PT ;  /* 0x0000000d0e00720c */ /* 0x000fe40003f06070 */
[----:B--2---:R-:W-:-:S04]  /*1640*/  IADD3 R12, PT, PT, R21, R18, R12 ;  /* 0x00000012150c7210 */ /* 0x004fc80007ffe00c */
[----:B---3--:R-:W-:-:S04]  /*1650*/  IADD3 R12, PT, PT, R20, R23, R12 ;  /* 0x00000017140c7210 */ /* 0x008fc80007ffe00c */
[----:B------:R-:W-:-:S03]  /*1660*/  IADD3 R27, PT, PT, R22, R27, R12 ;  /* 0x0000001b161b7210 */ /* 0x000fc60007ffe00c */
[----:B------:R-:W-:Y:S05]  /*1670*/  @!P0 BRA `(.L_x_190) ;  /* 0x00000008009c8947 */ /* 0x000fea0003800000 */
[C---:B------:R-:W-:Y:S01]  /*1680*/  IMAD.IADD R9, R13.reuse, 0x1, R9 ;  /* 0x000000010d097824 */ /* 0x040fe200078e0209 */
[----:B------:R-:W-:Y:S01]  /*1690*/  UIADD3 UR4, UPT, UPT, UR4, 0x1, URZ ;  /* 0x0000000104047890 */ /* 0x000fe2000fffe0ff */
[----:B------:R-:W-:Y:S02]  /*16a0*/  IMAD.IADD R2, R13, 0x1, R2 ;  /* 0x000000010d027824 */ /* 0x000fe400078e0202 */
[----:B------:R-:W-:Y:S01]  /*16b0*/  IMAD.IADD R6, R6, 0x1, -R13 ;  /* 0x0000000106067824 */ /* 0x000fe200078e0a0d */
[----:B------:R-:W-:Y:S01]  /*16c0*/  ISETP.GT.U32.AND P0, PT, R9, R0, PT ;  /* 0x000000000900720c */ /* 0x000fe20003f04070 */
[----:B------:R-:W-:-:S12]  /*16d0*/  IMAD.IADD R7, R13, 0x1, R7 ;  /* 0x000000010d077824 */ /* 0x000fd800078e0207 */
[----:B------:R-:W-:Y:S05]  /*16e0*/  @!P0 BRA `(.L_x_192) ;  /* 0xfffffffc006c8947 */ /* 0x000fea000383ffff */
.L_x_191:
[----:B------:R-:W0:Y:S01]  /*16f0*/  S2R R13, SR_TID.X ;  /* 0x00000000000d7919 */ /* 0x000e220000002100 */
[----:B------:R-:W-:Y:S01]  /*1700*/  IMAD.IADD R0, R8, 0x1, -R9 ;  /* 0x0000000108007824 */ /* 0x000fe200078e0a09 */
[----:B------:R-:W-:Y:S04]  /*1710*/  BSSY.RECONVERGENT B1, `(.L_x_190) ;  /* 0x000009d000017945 */ /* 0x000fe80003800200 */
[----:B0-----:R-:W-:-:S04]  /*1720*/  ISETP.GE.AND P0, PT, R13, R0, PT ;  /* 0x000000000d00720c */ /* 0x001fc80003f06270 */
[----:B------:R-:W-:-:S13]  /*1730*/  ISETP.GE.U32.OR P0, PT, R9, R8, P0 ;  /* 0x000000080900720c */ /* 0x000fda0000706470 */
[----:B------:R-:W-:Y:S05]  /*1740*/  @P0 BRA `(.L_x_193) ;  /* 0x0000000800640947 */ /* 0x000fea0003800000 */
[----:B------:R-:W0:Y:S01]  /*1750*/  LDC R10, c[0x0][0x3ac] ;  /* 0x0000eb00ff0a7b82 */ /* 0x000e220000000800 */
[----:B------:R-:W-:Y:S01]  /*1760*/  LOP3.LUT R11, RZ, R13, RZ, 0x33, !PT ;  /* 0x0000000dff0b7212 */ /* 0x000fe200078e33ff */
[----:B------:R-:W-:Y:S06]  /*1770*/  BSSY.RECONVERGENT B2, `(.L_x_194) ;  /* 0x000004f000027945 */ /* 0x000fec0003800200 */
[----:B------:R-:W1:Y:S01]  /*1780*/  LDC R0, c[0x0][0x3ac] ;  /* 0x0000eb00ff007b82 */ /* 0x000e620000000800 */
[----:B0-----:R-:W-:-:S05]  /*1790*/  IMAD.SHL.U32 R10, R10, 0x1000, RZ ;  /* 0x000010000a0a7824 */ /* 0x001fca00078e00ff */
[----:B------:R-:W-:-:S04]  /*17a0*/  LEA R10, R3, R10, 0xc ;  /* 0x0000000a030a7211 */ /* 0x000fc800078e60ff */
[----:B------:R-:W-:Y:S01]  /*17b0*/  IADD3 R8, PT, PT, -R10, R8, R11 ;  /* 0x000000080a087210 */ /* 0x000fe20007ffe10b */
[----:B-1----:R-:W-:Y:S02]  /*17c0*/  IMAD R11, R0, UR4, RZ ;  /* 0x00000004000b7c24 */ /* 0x002fe4000f8e02ff */
[----:B------:R-:W-:Y:S02]  /*17d0*/  IMAD.MOV.U32 R0, RZ, RZ, R13 ;  /* 0x000000ffff007224 */ /* 0x000fe400078e000d */
[----:B------:R-:W-:-:S05]  /*17e0*/  IMAD R8, R11, -0x1000, R8 ;  /* 0xfffff0000b087824 */ /* 0x000fca00078e0208 */
[C---:B------:R-:W-:Y:S02]  /*17f0*/  ISETP.GE.U32.AND P0, PT, R8.reuse, 0xf00, PT ;  /* 0x00000f000800780c */ /* 0x040fe40003f06070 */
[----:B------:R-:W-:-:S04]  /*1800*/  LEA.HI R8, R8, 0x1, RZ, 0x18 ;  /* 0x0000000108087811 */ /* 0x000fc800078fc0ff */
[----:B------:R-:W-:-:S07]  /*1810*/  LOP3.LUT R10, R8, 0xf, RZ, 0xc0, !PT ;  /* 0x0000000f080a7812 */ /* 0x000fce00078ec0ff */
[----:B------:R-:W-:Y:S05]  /*1820*/  @!P0 BRA `(.L_x_195) ;  /* 0x00000004000c8947 */ /* 0x000fea0003800000 */
[----:B------:R-:W-:Y:S01]  /*1830*/  LEA.HI R0, R6, 0x1, RZ, 0x18 ;  /* 0x0000000106007811 */ /* 0x000fe200078fc0ff */
[----:B------:R-:W-:Y:S01]  /*1840*/  BSSY.RECONVERGENT B3, `(.L_x_196) ;  /* 0x0000040000037945 */ /* 0x000fe20003800200 */
[----:B------:R-:W-:Y:S02]  /*1850*/  LOP3.LUT R11, R13, 0x800, RZ, 0xfc, !PT ;  /* 0x000008000d0b7812 */ /* 0x000fe400078efcff */
[----:B------:R-:W-:-:S05]  /*1860*/  LOP3.LUT R0, R0, 0x1fffff0, RZ, 0xc0, !PT ;  /* 0x01fffff000007812 */ /* 0x000fca00078ec0ff */
[----:B------:R-:W-:-:S07]  /*1870*/  IMAD.MOV R0, RZ, RZ, -R0 ;  /* 0x000000ffff007224 */ /* 0x000fce00078e0a00 */
.L_x_197:
[C---:B------:R-:W-:Y:S02]  /*1880*/  VIADD R15, R7.reuse, 0xfffff800 ;  /* 0xfffff800070f7836 */ /* 0x040fe40000000000 */
[----:B------:R-:W-:Y:S02]  /*1890*/  VIADD R21, R7, 0xfffff900 ;  /* 0xfffff90007157836 */ /* 0x000fe40000000000 */
[----:B------:R-:W-:-:S04]  /*18a0*/  IMAD.WIDE.U32 R14, R15, 0x4, R4 ;  /* 0x000000040f0e7825 */ /* 0x000fc800078e0004 */
[--C-:B------:R-:W-:Y:S01]  /*18b0*/  IMAD.WIDE.U32 R20, R21, 0x4, R4.reuse ;  /* 0x0000000415147825 */ /* 0x100fe200078e0004 */
[----:B------:R0:W2:Y:S04]  /*18c0*/  LDG.E R28, desc[UR6][R14.64] ;  /* 0x000000060e1c7981 */ /* 0x0000a8000c1e1900 */
[----:B------:R-:W2:Y:S01]  /*18d0*/  LDG.E R29, desc[UR6][R20.64] ;  /* 0x00000006141d7981 */ /* 0x000ea2000c1e1900 */
[C---:B------:R-:W-:Y:S02]  /*18e0*/  VIADD R17, R7.reuse, 0xfffffa00 ;  /* 0xfffffa0007117836 */ /* 0x040fe40000000000 */
[----:B------:R-:W-:Y:S02]  /*18f0*/  VIADD R19, R7, 0xfffffb00 ;  /* 0xfffffb0007137836 */ /* 0x000fe40000000000 */
[----:B------:R-:W-:-:S04]  /*1900*/  IMAD.WIDE.U32 R16, R17, 0x4, R4 ;  /* 0x0000000411107825 */ /* 0x000fc800078e0004 */
[--C-:B------:R-:W-:Y:S01]  /*1910*/  IMAD.WIDE.U32 R18, R19, 0x4, R4.reuse ;  /* 0x0000000413127825 */ /* 0x100fe200078e0004 */
[----:B------:R1:W3:Y:S04]  /*1920*/  LDG.E R13, desc[UR6][R16.64] ;  /* 0x00000006100d7981 */ /* 0x0002e8000c1e1900 */
[----:B------:R4:W3:Y:S01]  /*1930*/  LDG.E R12, desc[UR6][R18.64] ;  /* 0x00000006120c7981 */ /* 0x0008e2000c1e1900 */
[C---:B------:R-:W-:Y:S01]  /*1940*/  VIADD R22, R7.reuse, 0xfffffd00 ;  /* 0xfffffd0007167836 */ /* 0x040fe20000000000 */
[C---:B------:R-:W-:Y:S01]  /*1950*/  IADD3 R23, PT, PT, R7.reuse, -0x400, RZ ;  /* 0xfffffc0007177810 */ /* 0x040fe20007ffe0ff */
[----:B------:R-:W-:Y:S02]  /*1960*/  VIADD R26, R7, 0xfffffe00 ;  /* 0xfffffe00071a7836 */ /* 0x000fe40000000000 */
[----:B0-----:R-:W-:-:S04]  /*1970*/  IMAD.WIDE.U32 R14, R22, 0x4, R4 ;  /* 0x00000004160e7825 */ /* 0x001fc800078e0004 */
[--C-:B-1----:R-:W-:Y:S02]  /*1980*/  IMAD.WIDE.U32 R16, R26, 0x4, R4.reuse ;  /* 0x000000041a107825 */ /* 0x102fe400078e0004 */
[----:B------:R0:W5:Y:S02]  /*1990*/  LDG.E R26, desc[UR6][R14.64] ;  /* 0x000000060e1a7981 */ /* 0x000164000c1e1900 */
[C-C-:B------:R-:W-:Y:S02]  /*19a0*/  IMAD.WIDE.U32 R24, R7.reuse, 0x4, R4.reuse ;  /* 0x0000000407187825 */ /* 0x140fe400078e0004 */
[----:B------:R-:W5:Y:S02]  /*19b0*/  LDG.E R16, desc[UR6][R16.64] ;  /* 0x0000000610107981 */ /* 0x000f64000c1e1900 */
[----:B----4-:R-:W-:Y:S02]  /*19c0*/  VIADD R19, R7, 0xffffff00 ;  /* 0xffffff0007137836 */ /* 0x010fe40000000000 */
[----:B------:R-:W-:Y:S01]  /*19d0*/  IMAD.WIDE.U32 R20, R23, 0x4, R4 ;  /* 0x0000000417147825 */ /* 0x000fe200078e0004 */
[----:B------:R-:W4:Y:S03]  /*19e0*/  LDG.E R24, desc[UR6][R24.64] ;  /* 0x0000000618187981 */ /* 0x000f26000c1e1900 */
[----:B0-----:R-:W-:-:S02]  /*19f0*/  VIADD R15, R7, 0x200 ;  /* 0x00000200070f7836 */ /* 0x001fc40000000000 */
[----:B------:R-:W-:Y:S02]  /*1a00*/  VIADD R23, R7, 0x100 ;  /* 0x0000010007177836 */ /* 0x000fe40000000000 */
[--C-:B------:R-:W-:Y:S01]  /*1a10*/  IMAD.WIDE.U32 R18, R19, 0x4, R4.reuse ;  /* 0x0000000413127825 */ /* 0x100fe200078e0004 */
[----:B------:R0:W5:Y:S03]  /*1a20*/  LDG.E R25, desc[UR6][R20.64] ;  /* 0x0000000614197981 */ /* 0x000166000c1e1900 */
[----:B------:R-:W-:Y:S02]  /*1a30*/  IMAD.WIDE.U32 R22, R23, 0x4, R4 ;  /* 0x0000000417167825 */ /* 0x000fe400078e0004 */
[----:B------:R-:W4:Y:S04]  /*1a40*/  LDG.E R19, desc[UR6][R18.64] ;  /* 0x0000000612137981 */ /* 0x000f28000c1e1900 */
[----:B------:R1:W4:Y:S01]  /*1a50*/  LDG.E R23, desc[UR6][R22.64] ;  /* 0x0000000616177981 */ /* 0x000322000c1e1900 */
[----:B0-----:R-:W-:-:S04]  /*1a60*/  VIADD R21, R7, 0x300 ;  /* 0x0000030007157836 */ /* 0x001fc80000000000 */
[----:B------:R-:W-:-:S04]  /*1a70*/  IMAD.WIDE.U32 R20, R21, 0x4, R4 ;  /* 0x0000000415147825 */ /* 0x000fc800078e0004 */
[----:B-1----:R-:W-:Y:S02]  /*1a80*/  VIADD R22, R7, 0x700 ;  /* 0x0000070007167836 */ /* 0x002fe40000000000 */
[----:B------:R-:W4:Y:S01]  /*1a90*/  LDG.E R21, desc[UR6][R20.64] ;  /* 0x0000000614157981 */ /* 0x000f22000c1e1900 */
[----:B--2---:R-:W-:Y:S01]  /*1aa0*/  IADD3 R27, PT, PT, R29, R28, R27 ;  /* 0x0000001c1d1b7210 */ /* 0x004fe20007ffe01b */
[----:B------:R-:W-:Y:S01]  /*1ab0*/  IMAD.WIDE.U32 R28, R15, 0x4, R4 ;  /* 0x000000040f1c7825 */ /* 0x000fe200078e0004 */
[----:B------:R-:W-:-:S05]  /*1ac0*/  IADD3 R15, PT, PT, R7, 0x400, RZ ;  /* 0x00000400070f7810 */ /* 0x000fca0007ffe0ff */
[----:B------:R0:W2:Y:S01]  /*1ad0*/  LDG.E R28, desc[UR6][R28.64] ;  /* 0x000000061c1c7981 */ /* 0x0000a2000c1e1900 */
[----:B------:R-:W-:-:S05]  /*1ae0*/  IMAD.WIDE.U32 R14, R15, 0x4, R4 ;  /* 0x000000040f0e7825 */ /* 0x000fca00078e0004 */
[----:B------:R1:W2:Y:S01]  /*1af0*/  LDG.E R17, desc[UR6][R14.64] ;  /* 0x000000060e117981 */ /* 0x0002a2000c1e1900 */
[----:B---3--:R-:W-:Y:S01]  /*1b00*/  IADD3 R27, PT, PT, R12, R13, R27 ;  /* 0x0000000d0c1b7210 */ /* 0x008fe20007ffe01b */
[----:B0-----:R-:W-:-:S04]  /*1b10*/  VIADD R29, R7, 0x500 ;  /* 0x00000500071d7836 */ /* 0x001fc80000000000 */
[----:B------:R-:W-:-:S04]  /*1b20*/  IMAD.WIDE.U32 R12, R29, 0x4, R4 ;  /* 0x000000041d0c7825 */ /* 0x000fc800078e0004 */
[----:B-1----:R-:W-:Y:S01]  /*1b30*/  VIADD R15, R7, 0x600 ;  /* 0x00000600070f7836 */ /* 0x002fe20000000000 */
[----:B------:R0:W3:Y:S03]  /*1b40*/  LDG.E R18, desc[UR6][R12.64] ;  /* 0x000000060c127981 */ /* 0x0000e6000c1e1900 */
[----:B------:R-:W-:-:S04]  /*1b50*/  IMAD.WIDE.U32 R14, R15, 0x4, R4 ;  /* 0x000000040f0e7825 */ /* 0x000fc800078e0004 */
[----:B0-----:R-:W-:Y:S02]  /*1b60*/  IMAD.WIDE.U32 R12, R22, 0x4, R4 ;  /* 0x00000004160c7825 */ /* 0x001fe400078e0004 */
[----:B------:R-:W3:Y:S04]  /*1b70*/  LDG.E R22, desc[UR6][R14.64] ;  /* 0x000000060e167981 */ /* 0x000ee8000c1e1900 */
[----:B------:R-:W3:Y:S01]  /*1b80*/  LDG.E R20, desc[UR6][R12.64] ;  /* 0x000000060c147981 */ /* 0x000ee2000c1e1900 */
[----:B------:R-:W-:Y:S01]  /*1b90*/  VIADD R0, R0, 0x10 ;  /* 0x0000001000007836 */ /* 0x000fe20000000000 */
[----:B-----5:R-:W-:-:S04]  /*1ba0*/  IADD3 R25, PT, PT, R26, R25, R27 ;  /* 0x000000191a197210 */ /* 0x020fc80007ffe01b */
[----:B----4-:R-:W-:Y:S02]  /*1bb0*/  IADD3 R16, PT, PT, R19, R16, R25 ;  /* 0x0000001013107210 */ /* 0x010fe40007ffe019 */
[----:B------:R-:W-:Y:S02]  /*1bc0*/  ISETP.NE.AND P0, PT, R0, RZ, PT ;  /* 0x000000ff0000720c */ /* 0x000fe40003f05270 */
[----:B------:R-:W-:Y:S01]  /*1bd0*/  IADD3 R16, PT, PT, R23, R24, R16 ;  /* 0x0000001817107210 */ /* 0x000fe20007ffe010 */
[----:B------:R-:W-:Y:S02]  /*1be0*/  VIADD R11, R11, 0x1000 ;  /* 0x000010000b0b7836 */ /* 0x000fe40000000000 */
[----:B------:R-:W-:Y:S01]  /*1bf0*/  VIADD R7, R7, 0x1000 ;  /* 0x0000100007077836 */ /* 0x000fe20000000000 */
[----:B--2---:R-:W-:-:S04]  /*1c00*/  IADD3 R16, PT, PT, R21, R28, R16 ;  /* 0x0000001c15107210 */ /* 0x004fc80007ffe010 */
[----:B---3--:R-:W-:-:S04]  /*1c10*/  IADD3 R17, PT, PT, R18, R17, R16 ;  /* 0x0000001112117210 */ /* 0x008fc80007ffe010 */
[----:B------:R-:W-:Y:S01]  /*1c20*/  IADD3 R27, PT, PT, R20, R22, R17 ;  /* 0x00000016141b7210 */ /* 0x000fe20007ffe011 */
[----:B------:R-:W-:Y:S06]  /*1c30*/  @P0 BRA `(.L_x_197) ;  /* 0xfffffffc00100947 */ /* 0x000fec000383ffff */
[----:B------:R-:W-:Y:S05]  /*1c40*/  BSYNC.RECONVERGENT B3 ;  /* 0x0000000000037941 */ /* 0x000fea0003800200 */
.L_x_196:
[----:B------:R-:W-:-:S07]  /*1c50*/  IADD3 R0, PT, PT, R11, -0x800, RZ ;  /* 0xfffff8000b007810 */ /* 0x000fce0007ffe0ff */
.L_x_195:
[----:B------:R-:W-:Y:S05]  /*1c60*/  BSYNC.RECONVERGENT B2 ;  /* 0x0000000000027941 */ /* 0x000fea0003800200 */
.L_x_194:
[----:B------:R-:W-:-:S13]  /*1c70*/  ISETP.NE.AND P0, PT, R10, RZ, PT ;  /* 0x000000ff0a00720c */ /* 0x000fda0003f05270 */
[----:B------:R-:W-:Y:S05]  /*1c80*/  @!P0 BRA `(.L_x_193) ;  /* 0x0000000400148947 */ /* 0x000fea0003800000 */
[----:B------:R-:W-:Y:S01]  /*1c90*/  ISETP.GE.U32.AND P0, PT, R10, 0x8, PT ;  /* 0x000000080a00780c */ /* 0x000fe20003f06070 */
[----:B------:R-:W-:Y:S01]  /*1ca0*/  BSSY.RECONVERGENT B2, `(.L_x_198) ;  /* 0x0000021000027945 */ /* 0x000fe20003800200 */
[----:B------:R-:W-:-:S04]  /*1cb0*/  LOP3.LUT R23, R8, 0x7, RZ, 0xc0, !PT ;  /* 0x0000000708177812 */ /* 0x000fc800078ec0ff */
[----:B------:R-:W-:-:S07]  /*1cc0*/  ISETP.NE.AND P1, PT, R23, RZ, PT ;  /* 0x000000ff1700720c */ /* 0x000fce0003f25270 */
[----:B------:R-:W-:Y:S06]  /*1cd0*/  @!P0 BRA `(.L_x_199) ;  /* 0x0000000000748947 */ /* 0x000fec0003800000 */
[----:B------:R-:W-:-:S04]  /*1ce0*/  IMAD.IADD R11, R0, 0x1, R9 ;  /* 0x00000001000b7824 */ /* 0x000fc800078e0209 */
[C---:B------:R-:W-:Y:S02]  /*1cf0*/  VIADD R19, R11.reuse, 0x100 ;  /* 0x000001000b137836 */ /* 0x040fe40000000000 */
[C---:B------:R-:W-:Y:S02]  /*1d00*/  VIADD R21, R11.reuse, 0x200 ;  /* 0x000002000b157836 */ /* 0x040fe40000000000 */
[C---:B------:R-:W-:Y:S02]  /*1d10*/  VIADD R13, R11.reuse, 0x300 ;  /* 0x000003000b0d7836 */ /* 0x040fe40000000000 */
[----:B------:R-:W-:-:S04]  /*1d20*/  IMAD.WIDE.U32 R16, R11, 0x4, R4 ;  /* 0x000000040b107825 */ /* 0x000fc800078e0004 */
[--C-:B------:R-:W-:Y:S01]  /*1d30*/  IMAD.WIDE.U32 R18, R19, 0x4, R4.reuse ;  /* 0x0000000413127825 */ /* 0x100fe200078e0004 */
[----:B------:R0:W2:Y:S03]  /*1d40*/  LDG.E R22, desc[UR6][R16.64] ;  /* 0x0000000610167981 */ /* 0x0000a6000c1e1900 */
[--C-:B------:R-:W-:Y:S01]  /*1d50*/  IMAD.WIDE.U32 R20, R21, 0x4, R4.reuse ;  /* 0x0000000415147825 */ /* 0x100fe200078e0004 */
[----:B------:R1:W2:Y:S03]  /*1d60*/  LDG.E R7, desc[UR6][R18.64] ;  /* 0x0000000612077981 */ /* 0x0002a6000c1e1900 */
[C---:B------:R-:W-:Y:S02]  /*1d70*/  VIADD R15, R11.reuse, 0x400 ;  /* 0x000004000b0f7836 */ /* 0x040fe40000000000 */
[C---:B------:R-:W-:Y:S01]  /*1d80*/  VIADD R25, R11.reuse, 0x500 ;  /* 0x000005000b197836 */ /* 0x040fe20000000000 */
[----:B------:R-:W-:Y:S01]  /*1d90*/  IADD3 R29, PT, PT, R11, 0x600, RZ ;  /* 0x000006000b1d7810 */ /* 0x000fe20007ffe0ff */
[----:B------:R-:W-:Y:S01]  /*1da0*/  IMAD.WIDE.U32 R12, R13, 0x4, R4 ;  /* 0x000000040d0c7825 */ /* 0x000fe200078e0004 */
[----:B------:R-:W3:Y:S03]  /*1db0*/  LDG.E R20, desc[UR6][R20.64] ;  /* 0x0000000614147981 */ /* 0x000ee6000c1e1900 */
[----:B------:R-:W-:-:S02]  /*1dc0*/  VIADD R24, R11, 0x700 ;  /* 0x000007000b187836 */ /* 0x000fc40000000000 */
[--C-:B------:R-:W-:Y:S01]  /*1dd0*/  IMAD.WIDE.U32 R14, R15, 0x4, R4.reuse ;  /* 0x000000040f0e7825 */ /* 0x100fe200078e0004 */
[----:B------:R-:W3:Y:S03]  /*1de0*/  LDG.E R12, desc[UR6][R12.64] ;  /* 0x000000060c0c7981 */ /* 0x000ee6000c1e1900 */
[--C-:B------:R-:W-:Y:S02]  /*1df0*/  IMAD.WIDE.U32 R10, R25, 0x4, R4.reuse ;  /* 0x00000004190a7825 */ /* 0x100fe400078e0004 */
[----:B------:R-:W4:Y:S02]  /*1e00*/  LDG.E R14, desc[UR6][R14.64] ;  /* 0x000000060e0e7981 */ /* 0x000f24000c1e1900 */
[--C-:B0-----:R-:W-:Y:S02]  /*1e10*/  IMAD.WIDE.U32 R16, R29, 0x4, R4.reuse ;  /* 0x000000041d107825 */ /* 0x101fe400078e0004 */
[----:B------:R-:W4:Y:S02]  /*1e20*/  LDG.E R10, desc[UR6][R10.64] ;  /* 0x000000060a0a7981 */ /* 0x000f24000c1e1900 */
[----:B-1----:R-:W-:-:S02]  /*1e30*/  IMAD.WIDE.U32 R18, R24, 0x4, R4 ;  /* 0x0000000418127825 */ /* 0x002fc400078e0004 */
[----:B------:R-:W5:Y:S04]  /*1e40*/  LDG.E R16, desc[UR6][R16.64] ;  /* 0x0000000610107981 */ /* 0x000f68000c1e1900 */
[----:B------:R-:W5:Y:S01]  /*1e50*/  LDG.E R18, desc[UR6][R18.64] ;  /* 0x0000000612127981 */ /* 0x000f62000c1e1900 */
[----:B------:R-:W-:Y:S01]  /*1e60*/  VIADD R0, R0, 0x800 ;  /* 0x0000080000007836 */ /* 0x000fe20000000000 */
[----:B--2---:R-:W-:-:S04]  /*1e70*/  IADD3 R7, PT, PT, R7, R22, R27 ;  /* 0x0000001607077210 */ /* 0x004fc80007ffe01b */
[----:B---3--:R-:W-:-:S04]  /*1e80*/  IADD3 R7, PT, PT, R12, R20, R7 ;  /* 0x000000140c077210 */ /* 0x008fc80007ffe007 */
[----:B----4-:R-:W-:-:S04]  /*1e90*/  IADD3 R7, PT, PT, R10, R14, R7 ;  /* 0x0000000e0a077210 */ /* 0x010fc80007ffe007 */
[----:B-----5:R-:W-:-:S07]  /*1ea0*/  IADD3 R27, PT, PT, R18, R16, R7 ;  /* 0x00000010121b7210 */ /* 0x020fce0007ffe007 */
.L_x_199:
[----:B------:R-:W-:Y:S05]  /*1eb0*/  BSYNC.RECONVERGENT B2 ;  /* 0x0000000000027941 */ /* 0x000fea0003800200 */
.L_x_198:
[----:B------:R-:W-:Y:S05]  /*1ec0*/  @!P1 BRA `(.L_x_193) ;  /* 0x0000000000849947 */ /* 0x000fea0003800000 */
[----:B------:R-:W-:Y:S01]  /*1ed0*/  ISETP.GE.U32.AND P0, PT, R23, 0x4, PT ;  /* 0x000000041700780c */ /* 0x000fe20003f06070 */
[----:B------:R-:W-:Y:S01]  /*1ee0*/  BSSY.RECONVERGENT B2, `(.L_x_200) ;  /* 0x0000012000027945 */ /* 0x000fe20003800200 */
[----:B------:R-:W-:-:S11]  /*1ef0*/  LOP3.LUT P1, RZ, R8, 0x3, RZ, 0xc0, !PT ;  /* 0x0000000308ff7812 */ /* 0x000fd6000782c0ff */
[----:B------:R-:W-:Y:S05]  /*1f00*/  @!P0 BRA `(.L_x_201) ;  /* 0x00000000003c8947 */ /* 0x000fea0003800000 */
[----:B------:R-:W-:-:S04]  /*1f10*/  IMAD.IADD R7, R0, 0x1, R9 ;  /* 0x0000000100077824 */ /* 0x000fc800078e0209 */
[C---:B------:R-:W-:Y:S02]  /*1f20*/  VIADD R11, R7.reuse, 0x100 ;  /* 0x00000100070b7836 */ /* 0x040fe40000000000 */
[----:B------:R-:W-:-:S04]  /*1f30*/  IMAD.WIDE.U32 R8, R7, 0x4, R4 ;  /* 0x0000000407087825 */ /* 0x000fc800078e0004 */
[C---:B------:R-:W-:Y:S02]  /*1f40*/  VIADD R13, R7.reuse, 0x200 ;  /* 0x00000200070d7836 */ /* 0x040fe40000000000 */
[----:B------:R-:W-:Y:S01]  /*1f50*/  VIADD R15, R7, 0x300 ;  /* 0x00000300070f7836 */ /* 0x000fe20000000000 */
[----:B------:R-:W2:Y:S01]  /*1f60*/  LDG.E R8, desc[UR6][R8.64] ;  /* 0x0000000608087981 */ /* 0x000ea2000c1e1900 */
[----:B------:R-:W-:-:S04]  /*1f70*/  IMAD.WIDE.U32 R10, R11, 0x4, R4 ;  /* 0x000000040b0a7825 */ /* 0x000fc800078e0004 */
[--C-:B------:R-:W-:Y:S02]  /*1f80*/  IMAD.WIDE.U32 R12, R13, 0x4, R4.reuse ;  /* 0x000000040d0c7825 */ /* 0x100fe400078e0004 */
[----:B------:R-:W2:Y:S02]  /*1f90*/  LDG.E R10, desc[UR6][R10.64] ;  /* 0x000000060a0a7981 */ /* 0x000ea4000c1e1900 */
[----:B------:R-:W-:Y:S02]  /*1fa0*/  IMAD.WIDE.U32 R14, R15, 0x4, R4 ;  /* 0x000000040f0e7825 */ /* 0x000fe400078e0004 */
[----:B------:R-:W3:Y:S04]  /*1fb0*/  LDG.E R12, desc[UR6][R12.64] ;  /* 0x000000060c0c7981 */ /* 0x000ee8000c1e1900 */
[----:B------:R-:W3:Y:S01]  /*1fc0*/  LDG.E R14, desc[UR6][R14.64] ;  /* 0x000000060e0e7981 */ /* 0x000ee2000c1e1900 */
[----:B------:R-:W-:-:S02]  /*1fd0*/  IADD3 R0, PT, PT, R0, 0x400, RZ ;  /* 0x0000040000007810 */ /* 0x000fc40007ffe0ff */
[----:B--2---:R-:W-:-:S04]  /*1fe0*/  IADD3 R27, PT, PT, R10, R8, R27 ;  /* 0x000000080a1b7210 */ /* 0x004fc80007ffe01b */
[----:B---3--:R-:W-:-:S07]  /*1ff0*/  IADD3 R27, PT, PT, R14, R12, R27 ;  /* 0x0000000c0e1b7210 */ /* 0x008fce0007ffe01b */
.L_x_201:
[----:B------:R-:W-:Y:S05]  /*2000*/  BSYNC.RECONVERGENT B2 ;  /* 0x0000000000027941 */ /* 0x000fea0003800200 */
.L_x_200:
[----:B------:R-:W-:Y:S05]  /*2010*/  @!P1 BRA `(.L_x_193) ;  /* 0x0000000000309947 */ /* 0x000fea0003800000 */
[----:B------:R-:W-:Y:S01]  /*2020*/  LOP3.LUT R6, R6, 0xffff, RZ, 0xc0, !PT ;  /* 0x0000ffff06067812 */ /* 0x000fe200078ec0ff */
[----:B------:R-:W-:-:S03]  /*2030*/  IMAD.IADD R9, R0, 0x1, R2 ;  /* 0x0000000100097824 */ /* 0x000fc600078e0202 */
[----:B------:R-:W-:-:S04]  /*2040*/  LEA.HI R6, R6, 0x1, RZ, 0x18 ;  /* 0x0000000106067811 */ /* 0x000fc800078fc0ff */
[----:B------:R-:W-:-:S05]  /*2050*/  LOP3.LUT R6, R6, 0x3, RZ, 0xc0, !PT ;  /* 0x0000000306067812 */ /* 0x000fca00078ec0ff */
[----:B------:R-:W-:-:S07]  /*2060*/  IMAD.MOV R0, RZ, RZ, -R6 ;  /* 0x000000ffff007224 */ /* 0x000fce00078e0a06 */
.L_x_202:
[----:B------:R-:W-:-:S06]  /*2070*/  IMAD.WIDE.U32 R6, R9, 0x4, R4 ;  /* 0x0000000409067825 */ /* 0x000fcc00078e0004 */
[----:B------:R-:W2:Y:S01]  /*2080*/  LDG.E R6, desc[UR6][R6.64] ;  /* 0x0000000606067981 */ /* 0x000ea2000c1e1900 */
[----:B------:R-:W-:Y:S02]  /*2090*/  VIADD R0, R0, 0x1 ;  /* 0x0000000100007836 */ /* 0x000fe40000000000 */
[----:B------:R-:W-:-:S03]  /*20a0*/  VIADD R9, R9, 0x100 ;  /* 0x0000010009097836 */ /* 0x000fc60000000000 */
[----:B------:R-:W-:Y:S01]  /*20b0*/  ISETP.NE.AND P0, PT, R0, RZ, PT ;  /* 0x000000ff0000720c */ /* 0x000fe20003f05270 */
[----:B--2---:R-:W-:-:S12]  /*20c0*/  IMAD.IADD R27, R6, 0x1, R27 ;  /* 0x00000001061b7824 */ /* 0x004fd800078e021b */
[----:B------:R-:W-:Y:S05]  /*20d0*/  @P0 BRA `(.L_x_202) ;  /* 0xfffffffc00e40947 */ /* 0x000fea000383ffff */
.L_x_193:
[----:B------:R-:W-:Y:S05]  /*20e0*/  BSYNC.RECONVERGENT B1 ;  /* 0x0000000000017941 */ /* 0x000fea0003800200 */
.L_x_190:
[----:B------:R-:W0:Y:S01]  /*20f0*/  S2R R9, SR_LANEID ;  /* 0x0000000000097919 */ /* 0x000e220000000000 */
[----:B------:R-:W1:Y:S01]  /*2100*/  SHFL.DOWN PT, R0, R27, 0x1, 0x1f ;  /* 0x08201f001b007f89 */ /* 0x000e6200000e0000 */
[----:B------:R-:W2:Y:S01]  /*2110*/  S2R R8, SR_TID.X ;  /* 0x0000000000087919 */ /* 0x000ea20000002100 */
[C---:B0-----:R-:W-:Y:S02]  /*2120*/  ISETP.GT.AND P0, PT, R9.reuse, 0x1e, PT ;  /* 0x0000001e0900780c */ /* 0x041fe40003f04270 */
[C---:B------:R-:W-:Y:S02]  /*2130*/  ISETP.NE.AND P1, PT, R9.reuse, RZ, PT ;  /* 0x000000ff0900720c */ /* 0x040fe40003f25270 */
[----:B-1----:R-:W-:Y:S02]  /*2140*/  SEL R0, R0, RZ, !P0 ;  /* 0x000000ff00007207 */ /* 0x002fe40004000000 */
[----:B------:R-:W-:-:S03]  /*2150*/  ISETP.GT.AND P0, PT, R9, 0x1d, PT ;  /* 0x0000001d0900780c */ /* 0x000fc60003f04270 */
[----:B------:R-:W-:-:S05]  /*2160*/  IMAD.IADD R0, R0, 0x1, R27 ;  /* 0x0000000100007824 */ /* 0x000fca00078e021b */
[----:B------:R-:W0:Y:S01]  /*2170*/  SHFL.DOWN PT, R2, R0, 0x2, 0x1f ;  /* 0x08401f0000027f89 */ /* 0x000e2200000e0000 */
[----:B------:R-:W1:Y:S01]  /*2180*/  @!P1 S2R R6, SR_CgaCtaId ;  /* 0x0000000000069919 */ /* 0x000e620000008800 */
[----:B0-----:R-:W-:Y:S02]  /*2190*/  SEL R5, R2, RZ, !P0 ;  /* 0x000000ff02057207 */ /* 0x001fe40004000000 */
[----:B------:R-:W-:Y:S02]  /*21a0*/  ISETP.GT.AND P0, PT, R9, 0x1b, PT ;  /* 0x0000001b0900780c */ /* 0x000fe40003f04270 */
[----:B------:R-:W-:-:S05]  /*21b0*/  IADD3 R5, PT, PT, R0, R5, RZ ;  /* 0x0000000500057210 */ /* 0x000fca0007ffe0ff */
[----:B------:R-:W0:Y:S02]  /*21c0*/  SHFL.DOWN PT, R2, R5, 0x4, 0x1f ;  /* 0x08801f0005027f89 */ /* 0x000e2400000e0000 */
[----:B0-----:R-:W-:Y:S02]  /*21d0*/  SEL R2, R2, RZ, !P0 ;  /* 0x000000ff02027207 */ /* 0x001fe40004000000 */
[----:B------:R-:W-:-:S03]  /*21e0*/  ISETP.GT.AND P0, PT, R9, 0x17, PT ;  /* 0x000000170900780c */ /* 0x000fc60003f04270 */
[----:B------:R-:W-:Y:S01]  /*21f0*/  IMAD.IADD R2, R5, 0x1, R2 ;  /* 0x0000000105027824 */ /* 0x000fe200078e0202 */
[----:B------:R-:W-:-:S04]  /*2200*/  @!P1 MOV R5, 0x400 ;  /* 0x0000040000059802 */ /* 0x000fc80000000f00 */
[----:B------:R-:W0:Y:S01]  /*2210*/  SHFL.DOWN PT, R4, R2, 0x8, 0x1f ;  /* 0x09001f0002047f89 */ /* 0x000e2200000e0000 */
[----:B-1----:R-:W-:Y:S02]  /*2220*/  @!P1 LEA R5, R6, R5, 0x18 ;  /* 0x0000000506059211 */ /* 0x002fe400078ec0ff */
[----:B0-----:R-:W-:Y:S02]  /*2230*/  SEL R7, R4, RZ, !P0 ;  /* 0x000000ff04077207 */ /* 0x001fe40004000000 */
[----:B------:R-:W-:Y:S02]  /*2240*/  ISETP.GT.AND P0, PT, R9, 0xf, PT ;  /* 0x0000000f0900780c */ /* 0x000fe40003f04270 */
[----:B--2---:R-:W-:Y:S01]  /*2250*/  @!P1 SHF.R.U32.HI R4, RZ, 0x3, R8 ;  /* 0x00000003ff049819 */ /* 0x004fe20000011608 */
[----:B------:R-:W-:-:S03]  /*2260*/  IMAD.IADD R7, R2, 0x1, R7 ;  /* 0x0000000102077824 */ /* 0x000fc600078e0207 */
[----:B------:R-:W-:Y:S02]  /*2270*/  @!P1 LOP3.LUT R4, R4, 0x7c, RZ, 0xc0, !PT ;  /* 0x0000007c04049812 */ /* 0x000fe400078ec0ff */
[----:B------:R-:W0:Y:S03]  /*2280*/  SHFL.DOWN PT, R0, R7, 0x10, 0x1f ;  /* 0x0a001f0007007f89 */ /* 0x000e2600000e0000 */
[----:B------:R-:W-:Y:S01]  /*2290*/  @!P1 IMAD.IADD R4, R4, 0x1, R5 ;  /* 0x0000000104049824 */ /* 0x000fe200078e0205 */
        /* <DEDUP_REMOVED lines=15> */
[----:B------:R-:W-:-:S07]  /*2390*/  IMAD.IADD R11, R0, 0x1, R9 ;  /* 0x00000001000b7824 */ /* 0x000fce00078e0209 */
.L_x_189:
[----:B------:R-:W-:Y:S05]  /*23a0*/  BSYNC.RECONVERGENT B0 ;  /* 0x0000000000007941 */ /* 0x000fea0003800200 */
.L_x_173:
[----:B------:R-:W-:Y:S05]  /*23b0*/  @P0 EXIT ;  /* 0x000000000000094d */ /* 0x000fea0003800000 */
[----:B---3--:R-:W3:Y:S02]  /*23c0*/  LDC.64 R4, c[0x0][0x388] ;  /* 0x0000e200ff047b82 */ /* 0x008ee40000000a00 */
[----:B---3--:R-:W-:-:S05]  /*23d0*/  IMAD.WIDE.U32 R2, R3, 0x4, R4 ;  /* 0x0000000403027825 */ /* 0x008fca00078e0004 */
[----:B------:R-:W-:Y:S01]  /*23e0*/  STG.E desc[UR6][R2.64], R11 ;  /* 0x0000000b02007986 */ /* 0x000fe2000c101906 */
[----:B------:R-:W-:Y:S05]  /*23f0*/  EXIT ;  /* 0x000000000000794d */ /* 0x000fea0003800000 */
.L_x_203:
        /* <DEDUP_REMOVED lines=16> */
.L_x_290:


//--------------------- .text._ZN3cub18CUB_300001_SM_10006detail6reduce28DeviceReduceSingleTileKernelINS2_10policy_hubIijN4cuda3std3__44plusIiEEE10Policy1000EN6thrust24THRUST_300001_SM_1000_NS10device_ptrIjEEPijS9_iiNS7_10__identityEEEvT0_T1_T2_T3_T4_T6_ --------------------------
	.section	.text._ZN3cub18CUB_300001_SM_10006detail6reduce28DeviceReduceSingleTileKernelINS2_10policy_hubIijN4cuda3std3__44plusIiEEE10Policy1000EN6thrust24THRUST_300001_SM_1000_NS10device_ptrIjEEPijS9_iiNS7_10__identityEEEvT0_T1_T2_T3_T4_T6_,"ax",@progbits
	.align	128
        .global         _ZN3cub18CUB_300001_SM_10006detail6reduce28DeviceReduceSingleTileKernelINS2_10policy_hubIijN4cuda3std3__44plusIiEEE10Policy1000EN6thrust24THRUST_300001_SM_1000_NS10device_ptrIjEEPijS9_iiNS7_10__identityEEEvT0_T1_T2_T3_T4_T6_
        .type           _ZN3cub18CUB_300001_SM_10006detail6reduce28DeviceReduceSingleTileKernelINS2_10policy_hubIijN4cuda3std3__44plusIiEEE10Policy1000EN6thrust24THRUST_300001_SM_1000_NS10device_ptrIjEEPijS9_iiNS7_10__identityEEEvT0_T1_T2_T3_T4_T6_,@function
        .size           _ZN3cub18CUB_300001_SM_10006detail6reduce28DeviceReduceSingleTileKernelINS2_10policy_hubIijN4cuda3std3__44plusIiEEE10Policy1000EN6thrust24THRUST_300001_SM_1000_NS10device_ptrIjEEPijS9_iiNS7_10__identityEEEvT0_T1_T2_T3_T4_T6_,(.L_x_291 - _ZN3cub18CUB_300001_SM_10006detail6reduce28DeviceReduceSingleTileKernelINS2_10policy_hubIijN4cuda3std3__44plusIiEEE10Policy1000EN6thrust24THRUST_300001_SM_1000_NS10device_ptrIjEEPijS9_iiNS7_10__identityEEEvT0_T1_T2_T3_T4_T6_)
        .other          _ZN3cub18CUB_300001_SM_10006detail6reduce28DeviceReduceSingleTileKernelINS2_10policy_hubIijN4cuda3std3__44plusIiEEE10Policy1000EN6thrust24THRUST_300001_SM_1000_NS10device_ptrIjEEPijS9_iiNS7_10__identityEEEvT0_T1_T2_T3_T4_T6_,@"STO_CUDA_ENTRY STV_DEFAULT"
_ZN3cub18CUB_300001_SM_10006detail6reduce28DeviceReduceSingleTileKernelINS2_10policy_hubIijN4cuda3std3__44plusIiEEE10Policy1000EN6thrust24THRUST_300001_SM_1000_NS10device_ptrIjEEPijS9_iiNS7_10__identityEEEvT0_T1_T2_T3_T4_T6_:
.text._ZN3cub18CUB_300001_SM_10006detail6reduce28DeviceReduceSingleTileKernelINS2_10policy_hubIijN4cuda3std3__44plusIiEEE10Policy1000EN6thrust24THRUST_300001_SM_1000_NS10device_ptrIjEEPijS9_iiNS7_10__identityEEEvT0_T1_T2_T3_T4_T6_:
        /* <DEDUP_REMOVED lines=13> */
.L_x_204:
[----:B------:R-:W-:Y:S01]  /*00d0*/  ISETP.GT.U32.AND P0, PT, R2, 0xfff, PT ;  /* 0x00000fff0200780c */ /* 0x000fe20003f04070 */
[----:B------:R-:W-:-:S12]  /*00e0*/  BSSY.RECONVERGENT B0, `(.L_x_205) ;  /* 0x00001e7000007945 */ /* 0x000fd80003800200 */
        /* <DEDUP_REMOVED lines=11> */
.L_x_208:
[----:B------:R-:W-:Y:S05]  /*01a0*/  BSYNC.RECONVERGENT B1 ;  /* 0x0000000000017941 */ /* 0x000fea0003800200 */
.L_x_207:
        /* <DEDUP_REMOVED lines=17> */
.L_x_213:
        /* <DEDUP_REMOVED lines=31> */
.L_x_212:
[----:B------:R-:W-:Y:S05]  /*04b0*/  BSYNC.RECONVERGENT B2 ;  /* 0x0000000000027941 */ /* 0x000fea0003800200 */
.L_x_211:
[----:B------:R-:W-:Y:S05]  /*04c0*/  @!P0 BRA `(.L_x_210) ;  /* 0x0000000000c88947 */ /* 0x000fea0003800000 */
[----:B------:R-:W-:Y:S01]  /*04d0*/  ISETP.GE.U32.AND P0, PT, R21, 0x8, PT ;  /* 0x000000081500780c */ /* 0x000fe20003f06070 */
[----:B------:R-:W-:Y:S01]  /*04e0*/  BSSY.RECONVERGENT B2, `(.L_x_214) ;  /* 0x0000013000027945 */ /* 0x000fe20003800200 */
[----:B------:R-:W-:-:S04]  /*04f0*/  LOP3.LUT R16, R4, 0x7, RZ, 0xc0, !PT ;  /* 0x0000000704107812 */ /* 0x000fc800078ec0ff */
[----:B------:R-:W-:-:S07]  /*0500*/  ISETP.NE.AND P1, PT, R16, RZ, PT ;  /* 0x000000ff1000720c */ /* 0x000fce0003f25270 */
[----:B------:R-:W-:Y:S06]  /*0510*/  @!P0 BRA `(.L_x_215) ;  /* 0x00000000003c8947 */ /* 0x000fec0003800000 */
[----:B------:R-:W0:Y:S02]  /*0520*/  LDC.64 R6, c[0x0][0x380] ;  /* 0x0000e000ff067b82 */ /* 0x000e240000000a00 */
[----:B0-----:R-:W-:-:S05]  /*0530*/  IMAD.WIDE.U32 R6, R5, 0x4, R6 ;  /* 0x0000000405067825 */ /* 0x001fca00078e0006 */
        /* <DEDUP_REMOVED lines=13> */
.L_x_215:
[----:B------:R-:W-:Y:S05]  /*0610*/  BSYNC.RECONVERGENT B2 ;  /* 0x0000000000027941 */ /* 0x000fea0003800200 */
.L_x_214:
        /* <DEDUP_REMOVED lines=11> */
[----:B------:R-:W3:Y:S01]  /*06d0*/  LDG.E R10, desc[UR6][R6.64+0xc00] ;  /* 0x000c0006060a7981 */ /* 0x000ee2000c1e1900 */
[----:B------:R-:W-:Y:S01]  /*06e0*/  VIADD R5, R5, 0x400 ;  /* 0x0000040005057836 */ /* 0x000fe20000000000 */
[----:B--2--5:R-:W-:-:S04]  /*06f0*/  IADD3 R0, PT, PT, R4, R9, R0 ;  /* 0x0000000904007210 */ /* 0x024fc80007ffe000 */
[----:B---3--:R-:W-:-:S07]  /*0700*/  IADD3 R0, PT, PT, R10, R11, R0 ;  /* 0x0000000b0a007210 */ /* 0x008fce0007ffe000 */
.L_x_217:
[----:B------:R-:W-:Y:S05]  /*0710*/  BSYNC.RECONVERGENT B2 ;  /* 0x0000000000027941 */ /* 0x000fea0003800200 */
.L_x_216:
[----:B------:R-:W-:Y:S05]  /*0720*/  @!P1 BRA `(.L_x_210) ;  /* 0x0000000000309947 */ /* 0x000fea0003800000 */
[----:B------:R-:W0:Y:S02]  /*0730*/  LDC.64 R6, c[0x0][0x380] ;  /* 0x0000e000ff067b82 */ /* 0x000e240000000a00 */
[----:B0-----:R-:W-:-:S04]  /*0740*/  IMAD.WIDE.U32 R4, R5, 0x4, R6 ;  /* 0x0000000405047825 */ /* 0x001fc800078e0006 */
[----:B------:R-:W-:Y:S02]  /*0750*/  IMAD.MOV R6, RZ, RZ, -R8 ;  /* 0x000000ffff067224 */ /* 0x000fe400078e0a08 */
[----:B------:R-:W-:-:S07]  /*0760*/  IMAD.MOV.U32 R7, RZ, RZ, R5 ;  /* 0x000000ffff077224 */ /* 0x000fce00078e0005 */
.L_x_218:
[----:B------:R-:W-:-:S06]  /*0770*/  IMAD.MOV.U32 R5, RZ, RZ, R7 ;  /* 0x000000ffff057224 */ /* 0x000fcc00078e0007 */
[----:B------:R0:W2:Y:S01]  /*0780*/  LDG.E R5, desc[UR6][R4.64] ;  /* 0x0000000604057981 */ /* 0x0000a2000c1e1900 */
[----:B------:R-:W-:-:S05]  /*0790*/  VIADD R6, R6, 0x1 ;  /* 0x0000000106067836 */ /* 0x000fca0000000000 */
[----:B------:R-:W-:Y:S02]  /*07a0*/  ISETP.NE.AND P0, PT, R6, RZ, PT ;  /* 0x000000ff0600720c */ /* 0x000fe40003f05270 */
[----:B0-----:R-:W-:-:S05]  /*07b0*/  IADD3 R4, P1, PT, R4, 0x400, RZ ;  /* 0x0000040004047810 */ /* 0x001fca0007f3e0ff */
[----:B------:R-:W-:Y:S02]  /*07c0*/  IMAD.X R7, RZ, RZ, R7, P1 ;  /* 0x000000ffff077224 */ /* 0x000fe400008e0607 */
[----:B--2--5:R-:W-:-:S04]  /*07d0*/  IMAD.IADD R0, R5, 0x1, R0 ;  /* 0x0000000105007824 */ /* 0x024fc800078e0200 */
[----:B------:R-:W-:Y:S05]  /*07e0*/  @P0 BRA `(.L_x_218) ;  /* 0xfffffffc00e00947 */ /* 0x000fea000383ffff */
.L_x_210:
[----:B------:R-:W-:Y:S05]  /*07f0*/  BSYNC.RECONVERGENT B1 ;  /* 0x0000000000017941 */ /* 0x000fea0003800200 */
.L_x_209:
[----:B------:R-:W-:-:S13]  /*0800*/  ISETP.GE.U32.AND P0, PT, R2, 0x100, PT ;  /* 0x000001000200780c */ /* 0x000fda0003f06070 */
        /* <DEDUP_REMOVED lines=38> */
[----:B-1----:R-:W1:Y:S01]  /*0a70*/  LDS.64 R2, [UR4+0x20] ;  /* 0x00002004ff027984 */ /* 0x002e620008000a00 */
[----:B0-----:R-:W-:-:S04]  /*0a80*/  IADD3 R0, PT, PT, R4, R0, R9 ;  /* 0x0000000004007210 */ /* 0x001fc80007ffe009 */
[----:B------:R-:W-:-:S04]  /*0a90*/  IADD3 R0, PT, PT, R6, R0, R5 ;  /* 0x0000000006007210 */ /* 0x000fc80007ffe005 */
[----:B-1----:R-:W-:-:S05]  /*0aa0*/  IADD3 R0, PT, PT, R2, R0, R7 ;  /* 0x0000000002007210 */ /* 0x002fca0007ffe007 */
[----:B------:R-:W-:Y:S01]  /*0ab0*/  IMAD.IADD R9, R0, 0x1, R3 ;  /* 0x0000000100097824 */ /* 0x000fe200078e0203 */
[----:B------:R-:W-:Y:S06]  /*0ac0*/  BRA `(.L_x_220) ;  /* 0x0000001400207947 */ /* 0x000fec0003800000 */
.L_x_219:
[----:B------:R-:W-:Y:S01]  /*0ad0*/  LOP3.LUT R4, R3, 0x3e0, RZ, 0xc0, !PT ;  /* 0x000003e003047812 */ /* 0x000fe200078ec0ff */
[----:B------:R-:W1:Y:S03]  /*0ae0*/  S2R R10, SR_LANEID ;  /* 0x00000000000a7919 */ /* 0x000e660000000000 */
[----:B0-----:R-:W-:Y:S01]  /*0af0*/  LOP3.LUT R7, RZ, R4, RZ, 0x33, !PT ;  /* 0x00000004ff077212 */ /* 0x001fe200078e33ff */
[----:B------:R-:W-:-:S04]  /*0b00*/  VIADD R5, R4, 0x20 ;  /* 0x0000002004057836 */ /* 0x000fc80000000000 */
[----:B------:R-:W-:Y:S01]  /*0b10*/  IMAD.IADD R7, R7, 0x1, R2 ;  /* 0x0000000107077824 */ /* 0x000fe200078e0202 */
[----:B------:R-:W-:-:S04]  /*0b20*/  ISETP.GT.U32.AND P0, PT, R5, R2, PT ;  /* 0x000000020500720c */ /* 0x000fc80003f04070 */
        /* <DEDUP_REMOVED lines=40> */
[----:B------:R-:W-:Y:S01]  /*0db0*/  ISETP.GT.U32.AND P3, PT, R2, 0x80, PT ;  /* 0x000000800200780c */ /* 0x000fe20003f64070 */
[----:B-1----:R-:W-:-:S09]  /*0dc0*/  ULEA UR4, UR5, UR4, 0x18 ;  /* 0x0000000405047291 */ /* 0x002fd2000f8ec0ff */
[----:B------:R-:W1:Y:S04]  /*0dd0*/  LDS.128 R4, [UR4+0x10] ;  /* 0x00001004ff047984 */ /* 0x000e680008000c00 */
[----:B------:R-:W2:Y:S04]  /*0de0*/  LDS R0, [UR4+0xc] ;  /* 0x00000c04ff007984 */ /* 0x000ea80008000800 */
[----:B------:R-:W3:Y:S01]  /*0df0*/  LDS.64 R10, [UR4+0x20] ;  /* 0x00002004ff0a7984 */ /* 0x000ee20008000a00 */
[----:B-1----:R-:W-:Y:S02]  /*0e00*/  SEL R4, R4, RZ, P2 ;  /* 0x000000ff04047207 */ /* 0x002fe40001000000 */
[----:B------:R-:W-:-:S02]  /*0e10*/  ISETP.GT.U32.AND P2, PT, R2, 0x60, PT ;  /* 0x000000600200780c */ /* 0x000fc40003f44070 */
[----:B--2---:R-:W-:Y:S02]  /*0e20*/  SEL R0, R0, RZ, P1 ;  /* 0x000000ff00007207 */ /* 0x004fe40000800000 */
        /* <DEDUP_REMOVED lines=8> */
[----:B---3--:R-:W-:Y:S02]  /*0eb0*/  SEL R10, R10, RZ, P2 ;  /* 0x000000ff0a0a7207 */ /* 0x008fe40001000000 */
[----:B------:R-:W-:Y:S02]  /*0ec0*/  SEL R11, R11, RZ, P3 ;  /* 0x000000ff0b0b7207 */ /* 0x000fe40001800000 */
[----:B------:R-:W-:-:S05]  /*0ed0*/  IADD3 R0, PT, PT, R10, R0, R7 ;  /* 0x000000000a007210 */ /* 0x000fca0007ffe007 */
[----:B0-----:R-:W-:Y:S01]  /*0ee0*/  IMAD.IADD R9, R0, 0x1, R11 ;  /* 0x0000000100097824 */ /* 0x001fe200078e020b */
[----:B------:R-:W-:Y:S06]  /*0ef0*/  BRA `(.L_x_220) ;  /* 0x0000001000147947 */ /* 0x000fec0003800000 */
.L_x_206:
[----:B------:R-:W0:Y:S01]  /*0f00*/  S2R R0, SR_TID.X ;  /* 0x0000000000007919 */ /* 0x000e220000002100 */
[----:B------:R-:W1:Y:S02]  /*0f10*/  LDCU.64 UR4, c[0x0][0x380] ;  /* 0x00007000ff0477ac */ /* 0x000e640008000a00 */
[----:B-1----:R-:W-:Y:S02]  /*0f20*/  IMAD.U32 R12, RZ, RZ, UR4 ;  /* 0x00000004ff0c7e24 */ /* 0x002fe4000f8e00ff */
[----:B------:R-:W-:Y:S02]  /*0f30*/  IMAD.U32 R13, RZ, RZ, UR5 ;  /* 0x00000005ff0d7e24 */ /* 0x000fe4000f8e00ff */
        /* <DEDUP_REMOVED lines=17> */
[----:B------:R-:W-:Y:S01]  /*1050*/  UMOV UR4, 0x1000 ;  /* 0x0000100000047882 */ /* 0x000fe20000000000 */
[----:B--2---:R-:W-:-:S04]  /*1060*/  IADD3 R3, PT, PT, R7, R6, R3 ;  /* 0x0000000607037210 */ /* 0x004fc80007ffe003 */
[----:B---3--:R-:W-:-:S04]  /*1070*/  IADD3 R3, PT, PT, R9, R8, R3 ;  /* 0x0000000809037210 */ /* 0x008fc80007ffe003 */
[----:B----4-:R-:W-:-:S04]  /*1080*/  IADD3 R3, PT, PT, R11, R10, R3 ;  /* 0x0000000a0b037210 */ /* 0x010fc80007ffe003 */
[----:B-----5:R-:W-:-:S04]  /*1090*/  IADD3 R3, PT, PT, R15, R14, R3 ;  /* 0x0000000e0f037210 */ /* 0x020fc80007ffe003 */
[----:B------:R-:W-:Y:S01]  /*10a0*/  IADD3 R16, PT, PT, R17, R16, R3 ;  /* 0x0000001011107210 */ /* 0x000fe20007ffe003 */
[----:B------:R-:W-:-:S05]  /*10b0*/  VIADD R3, R2, 0xfffff000 ;  /* 0xfffff00002037836 */ /* 0x000fca0000000000 */
[----:B------:R-:W-:Y:S02]  /*10c0*/  ISETP.GE.U32.AND P0, PT, R3, 0x1000, PT ;  /* 0x000010000300780c */ /* 0x000fe40003f06070 */
[----:B------:R-:W-:-:S04]  /*10d0*/  IADD3 R16, PT, PT, R19, R18, R16 ;  /* 0x0000001213107210 */ /* 0x000fc80007ffe010 */
[----:B------:R-:W-:-:S05]  /*10e0*/  IADD3 R21, PT, PT, R21, R20, R16 ;  /* 0x0000001415157210 */ /* 0x000fca0007ffe010 */
[----:B------:R-:W-:Y:S02]  /*10f0*/  IMAD.IADD R7, R22, 0x1, R21 ;  /* 0x0000000116077824 */ /* 0x000fe400078e0215 */
[----:B------:R-:W-:Y:S05]  /*1100*/  @!P0 BRA `(.L_x_221) ;  /* 0x00000000008c8947 */ /* 0x000fea0003800000 */
[----:B------:R-:W0:Y:S01]  /*1110*/  LDC R2, c[0x0][0x390] ;  /* 0x0000e400ff027b82 */ /* 0x000e220000000800 */
[----:B------:R-:W-:-:S07]  /*1120*/  UMOV UR4, 0x1000 ;  /* 0x0000100000047882 */ /* 0x000fce0000000000 */
[----:B------:R-:W1:Y:S02]  /*1130*/  LDC.64 R12, c[0x0][0x380] ;  /* 0x0000e000ff0c7b82 */ /* 0x000e640000000a00 */
.L_x_223:
[----:B------:R-:W-:-:S04]  /*1140*/  VIADD R5, R0, UR4 ;  /* 0x0000000400057c36 */ /* 0x000fc80008000000 */
        /* <DEDUP_REMOVED lines=17> */
[----:B--2---:R-:W-:Y:S01]  /*1260*/  IADD3 R16, PT, PT, R18, R16, R7 ;  /* 0x0000001012107210 */ /* 0x004fe20007ffe007 */
[----:B0-----:R-:W-:-:S05]  /*1270*/  VIADD R7, R2, -UR4 ;  /* 0x8000000402077c36 */ /* 0x001fca0008000000 */
[----:B------:R-:W-:Y:S02]  /*1280*/  ISETP.GE.U32.AND P0, PT, R7, 0x1000, PT ;  /* 0x000010000700780c */ /* 0x000fe40003f06070 */
        /* <DEDUP_REMOVED lines=8> */
[----:B------:R-:W-:-:S06]  /*1310*/  UIADD3 UR4, UPT, UPT, UR4, 0x1000, URZ ;  /* 0x0000100004047890 */ /* 0x000fcc000fffe0ff */
[----:B------:R-:W-:-:S13]  /*1320*/  ISETP.LT.U32.AND P0, PT, R3, UR4, PT ;  /* 0x0000000403007c0c */ /* 0x000fda000bf01070 */
[----:B------:R-:W-:Y:S05]  /*1330*/  @!P0 BRA `(.L_x_223) ;  /* 0xfffffffc00808947 */ /* 0x000fea000383ffff */
.L_x_221:
[----:B------:R-:W-:Y:S01]  /*1340*/  VIADD R3, R2, -UR4 ;  /* 0x8000000402037c36 */ /* 0x000fe20008000000 */
[----:B------:R-:W-:Y:S04]  /*1350*/  BSSY.RECONVERGENT B1, `(.L_x_222) ;  /* 0x0000095000017945 */ /* 0x000fe80003800200 */
[----:B------:R-:W-:-:S04]  /*1360*/  ISETP.GE.AND P0, PT, R0, R3, PT ;  /* 0x000000030000720c */ /* 0x000fc80003f06270 */
[----:B------:R-:W-:-:S13]  /*1370*/  ISETP.LE.U32.OR P0, PT, R2, UR4, P0 ;  /* 0x0000000402007c0c */ /* 0x000fda0008703470 */
[----:B------:R-:W-:Y:S05]  /*1380*/  @P0 BRA `(.L_x_224) ;  /* 0x0000000800440947 */ /* 0x000fea0003800000 */
[----:B------:R-:W-:Y:S01]  /*1390*/  LOP3.LUT R3, RZ, R0, RZ, 0x33, !PT ;  /* 0x00000000ff037212 */ /* 0x000fe200078e33ff */
[----:B------:R-:W-:Y:S01]  /*13a0*/  BSSY.RECONVERGENT B2, `(.L_x_225) ;  /* 0x000004a000027945 */ /* 0x000fe20003800200 */
[----:B------:R-:W-:Y:S02]  /*13b0*/  IMAD.MOV.U32 R5, RZ, RZ, R0 ;  /* 0x000000ffff057224 */ /* 0x000fe400078e0000 */
[----:B------:R-:W-:-:S04]  /*13c0*/  IADD3 R3, PT, PT, R2, -UR4, R3 ;  /* 0x8000000402037c10 */ /* 0x000fc8000fffe003 */
[C---:B------:R-:W-:Y:S02]  /*13d0*/  ISETP.GE.U32.AND P0, PT, R3.reuse, 0xf00, PT ;  /* 0x00000f000300780c */ /* 0x040fe40003f06070 */
[----:B------:R-:W-:-:S04]  /*13e0*/  LEA.HI R3, R3, 0x1, RZ, 0x18 ;  /* 0x0000000103037811 */ /* 0x000fc800078fc0ff */
[----:B------:R-:W-:-:S07]  /*13f0*/  LOP3.LUT R4, R3, 0xf, RZ, 0xc0, !PT ;  /* 0x0000000f03047812 */ /* 0x000fce00078ec0ff */
[----:B------:R-:W-:Y:S05]  /*1400*/  @!P0 BRA `(.L_x_226) ;  /* 0x00000004000c8947 */ /* 0x000fea0003800000 */
[----:B------:R-:W-:Y:S01]  /*1410*/  LOP3.LUT R6, R3, 0x1fffff0, RZ, 0xc0, !PT ;  /* 0x01fffff003067812 */ /* 0x000fe200078ec0ff */
[----:B------:R-:W-:Y:S01]  /*1420*/  BSSY.RECONVERGENT B3, `(.L_x_227) ;  /* 0x0000040000037945 */ /* 0x000fe20003800200 */
[C---:B------:R-:W-:Y:S01]  /*1430*/  LOP3.LUT R5, R0.reuse, 0x800, RZ, 0xfc, !PT ;  /* 0x0000080000057812 */ /* 0x040fe200078efcff */
[----:B------:R-:W-:Y:S02]  /*1440*/  VIADD R2, R0, UR4 ;  /* 0x0000000400027c36 */ /* 0x000fe40008000000 */
[----:B------:R-:W-:-:S07]  /*1450*/  IMAD.MOV R6, RZ, RZ, -R6 ;  /* 0x000000ffff067224 */ /* 0x000fce00078e0a06 */
.L_x_228:
[----:B------:R-:W-:-:S04]  /*1460*/  IMAD.WIDE.U32 R26, R2, 0x4, R12 ;  /* 0x00000004021a7825 */ /* 0x000fc800078e000c */
[C---:B------:R-:W-:Y:S02]  /*1470*/  VIADD R9, R2.reuse, 0x100 ;  /* 0x0000010002097836 */ /* 0x040fe40000000000 */
[----:B------:R-:W-:Y:S01]  /*1480*/  VIADD R15, R2, 0x400 ;  /* 0x00000400020f7836 */ /* 0x000fe20000000000 */
[----:B------:R0:W2:Y:S01]  /*1490*/  LDG.E R26, desc[UR6][R26.64] ;  /* 0x000000061a1a7981 */ /* 0x0000a2000c1e1900 */
[----:B------:R-:W-:-:S04]  /*14a0*/  IMAD.WIDE.U32 R8, R9, 0x4, R12 ;  /* 0x0000000409087825 */ /* 0x000fc800078e000c */
[C---:B------:R-:W-:Y:S01]  /*14b0*/  VIADD R17, R2.reuse, 0x200 ;  /* 0x0000020002117836 */ /* 0x040fe20000000000 */
[----:B------:R1:W2:Y:S01]  /*14c0*/  LDG.E R25, desc[UR6][R8.64] ;  /* 0x0000000608197981 */ /* 0x0002a2000c1e1900 */
[C---:B------:R-:W-:Y:S02]  /*14d0*/  VIADD R11, R2.reuse, 0x300 ;  /* 0x00000300020b7836 */ /* 0x040fe40000000000 */
[----:B0-----:R-:W-:Y:S02]  /*14e0*/  VIADD R27, R2, 0x700 ;  /* 0x00000700021b7836 */ /* 0x001fe40000000000 */
[----:B------:R-:W-:-:S04]  /*14f0*/  IMAD.WIDE.U32 R14, R15, 0x4, R12 ;  /* 0x000000040f0e7825 */ /* 0x000fc800078e000c */
[--C-:B------:R-:W-:Y:S01]  /*1500*/  IMAD.WIDE.U32 R16, R17, 0x4, R12.reuse ;  /* 0x0000000411107825 */ /* 0x100fe200078e000c */
[----:B------:R0:W3:Y:S03]  /*1510*/  LDG.E R22, desc[UR6][R14.64] ;  /* 0x000000060e167981 */ /* 0x0000e6000c1e1900 */
[----:B------:R-:W-:Y:S01]  /*1520*/  VIADD R29, R2, 0x500 ;  /* 0x00000500021d7836 */ /* 0x000fe20000000000 */
[----:B------:R-:W4:Y:S01]  /*1530*/  LDG.E R24, desc[UR6][R16.64] ;  /* 0x0000000610187981 */ /* 0x000f22000c1e1900 */
[----:B------:R-:W-:-:S04]  /*1540*/  IMAD.WIDE.U32 R10, R11, 0x4, R12 ;  /* 0x000000040b0a7825 */ /* 0x000fc800078e000c */
[--C-:B-1----:R-:W-:Y:S01]  /*1550*/  IMAD.WIDE.U32 R8, R27, 0x4, R12.reuse ;  /* 0x000000041b087825 */ /* 0x102fe200078e000c */
[----:B------:R-:W4:Y:S03]  /*1560*/  LDG.E R23, desc[UR6][R10.64] ;  /* 0x000000060a177981 */ /* 0x000f26000c1e1900 */
[----:B------:R-:W-:Y:S02]  /*1570*/  VIADD R27, R2, 0x900 ;  /* 0x00000900021b7836 */ /* 0x000fe40000000000 */
[----:B------:R-:W-:-:S04]  /*1580*/  IMAD.WIDE.U32 R28, R29, 0x4, R12 ;  /* 0x000000041d1c7825 */ /* 0x000fc800078e000c */
[C---:B------:R-:W-:Y:S01]  /*1590*/  VIADD R19, R2.reuse, 0x600 ;  /* 0x0000060002137836 */ /* 0x040fe20000000000 */
[----:B------:R1:W5:Y:S01]  /*15a0*/  LDG.E R11, desc[UR6][R8.64] ;  /* 0x00000006080b7981 */ /* 0x000362000c1e1900 */
[C---:B0-----:R-:W-:Y:S02]  /*15b0*/  VIADD R15, R2.reuse, 0xa00 ;  /* 0x00000a00020f7836 */ /* 0x041fe40000000000 */
[----:B------:R-:W-:Y:S01]  /*15c0*/  VIADD R20, R2, 0x800 ;  /* 0x0000080002147836 */ /* 0x000fe20000000000 */
[----:B------:R0:W3:Y:S01]  /*15d0*/  LDG.E R21, desc[UR6][R28.64] ;  /* 0x000000061c157981 */ /* 0x0000e2000c1e1900 */
[----:B------:R-:W-:-:S04]  /*15e0*/  IMAD.WIDE.U32 R18, R19, 0x4, R12 ;  /* 0x0000000413127825 */ /* 0x000fc800078e000c */
[----:B-1----:R-:W-:-:S04]  /*15f0*/  IMAD.WIDE.U32 R8, R27, 0x4, R12 ;  /* 0x000000041b087825 */ /* 0x002fc800078e000c */
[--C-:B------:R-:W-:Y:S02]  /*1600*/  IMAD.WIDE.U32 R14, R15, 0x4, R12.reuse ;  /* 0x000000040f0e7825 */ /* 0x100fe400078e000c */
[----:B------:R-:W5:Y:S02]  /*1610*/  LDG.E R9, desc[UR6][R8.64] ;  /* 0x0000000608097981 */ /* 0x000f64000c1e1900 */
[--C-:B------:R-:W-:Y:S02]  /*1620*/  IMAD.WIDE.U32 R16, R20, 0x4, R12.reuse ;  /* 0x0000000414107825 */ /* 0x100fe400078e000c */
[----:B------:R1:W5:Y:S02]  /*1630*/  LDG.E R20, desc[UR6][R18.64] ;  /* 0x0000000612147981 */ /* 0x000364000c1e1900 */
[C---:B0-----:R-:W-:Y:S02]  /*1640*/  VIADD R29, R2.reuse, 0xb00 ;  /* 0x00000b00021d7836 */ /* 0x041fe40000000000 */
[----:B------:R-:W-:Y:S01]  /*1650*/  VIADD R27, R2, 0xc00 ;  /* 0x00000c00021b7836 */ /* 0x000fe20000000000 */
[----:B------:R0:W5:Y:S01]  /*1660*/  LDG.E R10, desc[UR6][R16.64] ;  /* 0x00000006100a7981 */ /* 0x000162000c1e1900 */
[----:B------:R-:W-:-:S03]  /*1670*/  IMAD.WIDE.U32 R28, R29, 0x4, R12 ;  /* 0x000000041d1c7825 */ /* 0x000fc600078e000c */
[----:B------:R0:W5:Y:S01]  /*1680*/  LDG.E R8, desc[UR6][R14.64] ;  /* 0x000000060e087981 */ /* 0x000162000c1e1900 */
[C---:B-1----:R-:W-:Y:S02]  /*1690*/  VIADD R19, R2.reuse, 0xe00 ;  /* 0x00000e0002137836 */ /* 0x042fe40000000000 */
[C---:B------:R-:W-:Y:S02]  /*16a0*/  VIADD R18, R2.reuse, 0xf00 ;  /* 0x00000f0002127836 */ /* 0x040fe40000000000 */
[----:B0-----:R-:W-:Y:S02]  /*16b0*/  IMAD.WIDE.U32 R16, R27, 0x4, R12 ;  /* 0x000000041b107825 */ /* 0x001fe400078e000c */
[----:B------:R-:W5:Y:S02]  /*16c0*/  LDG.E R27, desc[UR6][R28.64] ;  /* 0x000000061c1b7981 */ /* 0x000f64000c1e1900 */
[----:B------:R-:W-:-:S04]  /*16d0*/  VIADD R15, R2, 0xd00 ;  /* 0x00000d00020f7836 */ /* 0x000fc80000000000 */
[--C-:B------:R-:W-:Y:S01]  /*16e0*/  IMAD.WIDE.U32 R14, R15, 0x4, R12.reuse ;  /* 0x000000040f0e7825 */ /* 0x100fe200078e000c */
[----:B------:R0:W5:Y:S05]  /*16f0*/  LDG.E R28, desc[UR6][R16.64] ;  /* 0x00000006101c7981 */ /* 0x00016a000c1e1900 */
[----:B------:R-:W5:Y:S01]  /*1700*/  LDG.E R15, desc[UR6][R14.64] ;  /* 0x000000060e0f7981 */ /* 0x000f62000c1e1900 */
[----:B0-----:R-:W-:-:S04]  /*1710*/  IMAD.WIDE.U32 R16, R19, 0x4, R12 ;  /* 0x0000000413107825 */ /* 0x001fc800078e000c */
[----:B------:R-:W-:Y:S02]  /*1720*/  IMAD.WIDE.U32 R18, R18, 0x4, R12 ;  /* 0x0000000412127825 */ /* 0x000fe400078e000c */
[----:B------:R-:W5:Y:S04]  /*1730*/  LDG.E R16, desc[UR6][R16.64] ;  /* 0x0000000610107981 */ /* 0x000f68000c1e1900 */
[----:B------:R-:W5:Y:S01]  /*1740*/  LDG.E R19, desc[UR6][R18.64] ;  /* 0x0000000612137981 */ /* 0x000f62000c1e1900 */
[----:B------:R-:W-:-:S05]  /*1750*/  VIADD R6, R6, 0x10 ;  /* 0x0000001006067836 */ /* 0x000fca0000000000 */
[----:B------:R-:W-:Y:S01]  /*1760*/  ISETP.NE.AND P0, PT, R6, RZ, PT ;  /* 0x000000ff0600720c */ /* 0x000fe20003f05270 */
[----:B------:R-:W-:Y:S02]  /*1770*/  VIADD R5, R5, 0x1000 ;  /* 0x0000100005057836 */ /* 0x000fe40000000000 */
[----:B------:R-:W-:Y:S01]  /*1780*/  VIADD R2, R2, 0x1000 ;  /* 0x0000100002027836 */ /* 0x000fe20000000000 */
[----:B--2---:R-:W-:-:S04]  /*1790*/  IADD3 R25, PT, PT, R25, R26, R7 ;  /* 0x0000001a19197210 */ /* 0x004fc80007ffe007 */
[----:B----4-:R-:W-:-:S04]  /*17a0*/  IADD3 R23, PT, PT, R23, R24, R25 ;  /* 0x0000001817177210 */ /* 0x010fc80007ffe019 */
[----:B---3--:R-:W-:-:S04]  /*17b0*/  IADD3 R21, PT, PT, R21, R22, R23 ;  /* 0x0000001615157210 */ /* 0x008fc80007ffe017 */
[----:B-----5:R-:W-:-:S04]  /*17c0*/  IADD3 R11, PT, PT, R11, R20, R21 ;  /* 0x000000140b0b7210 */ /* 0x020fc80007ffe015 */
[----:B------:R-:W-:-:S04]  /*17d0*/  IADD3 R9, PT, PT, R9, R10, R11 ;  /* 0x0000000a09097210 */ /* 0x000fc80007ffe00b */
[----:B------:R-:W-:-:S04]  /*17e0*/  IADD3 R8, PT, PT, R27, R8, R9 ;  /* 0x000000081b087210 */ /* 0x000fc80007ffe009 */
[----:B------:R-:W-:-:S04]  /*17f0*/  IADD3 R8, PT, PT, R15, R28, R8 ;  /* 0x0000001c0f087210 */ /* 0x000fc80007ffe008 */
[----:B------:R-:W-:Y:S01]  /*1800*/  IADD3 R7, PT, PT, R19, R16, R8 ;  /* 0x0000001013077210 */ /* 0x000fe20007ffe008 */
[----:B------:R-:W-:Y:S06]  /*1810*/  @P0 BRA `(.L_x_228) ;  /* 0xfffffffc00100947 */ /* 0x000fec000383ffff */
[----:B------:R-:W-:Y:S05]  /*1820*/  BSYNC.RECONVERGENT B3 ;  /* 0x0000000000037941 */ /* 0x000fea0003800200 */
.L_x_227:
[----:B------:R-:W-:-:S07]  /*1830*/  VIADD R5, R5, 0xfffff800 ;  /* 0xfffff80005057836 */ /* 0x000fce0000000000 */
.L_x_226:
[----:B------:R-:W-:Y:S05]  /*1840*/  BSYNC.RECONVERGENT B2 ;  /* 0x0000000000027941 */ /* 0x000fea0003800200 */
.L_x_225:
[----:B------:R-:W-:-:S13]  /*1850*/  ISETP.NE.AND P0, PT, R4, RZ, PT ;  /* 0x000000ff0400720c */ /* 0x000fda0003f05270 */
[----:B------:R-:W-:Y:S05]  /*1860*/  @!P0 BRA `(.L_x_224) ;  /* 0x00000004000c8947 */ /* 0x000fea0003800000 */
[----:B------:R-:W-:Y:S01]  /*1870*/  ISETP.GE.U32.AND P0, PT, R4, 0x8, PT ;  /* 0x000000080400780c */ /* 0x000fe20003f06070 */
[----:B------:R-:W-:Y:S01]  /*1880*/  BSSY.RECONVERGENT B2, `(.L_x_229) ;  /* 0x0000021000027945 */ /* 0x000fe20003800200 */
[----:B------:R-:W-:-:S04]  /*1890*/  LOP3.LUT R24, R3, 0x7, RZ, 0xc0, !PT ;  /* 0x0000000703187812 */ /* 0x000fc800078ec0ff */
[----:B------:R-:W-:-:S07]  /*18a0*/  ISETP.NE.AND P1, PT, R24, RZ, PT ;  /* 0x000000ff1800720c */ /* 0x000fce0003f25270 */
[----:B------:R-:W-:Y:S06]  /*18b0*/  @!P0 BRA `(.L_x_230) ;  /* 0x0000000000748947 */ /* 0x000fec0003800000 */
[----:B------:R-:W-:-:S04]  /*18c0*/  VIADD R9, R5, UR4 ;  /* 0x0000000405097c36 */ /* 0x000fc80008000000 */
[C---:B------:R-:W-:Y:S02]  /*18d0*/  VIADD R21, R9.reuse, 0x100 ;  /* 0x0000010009157836 */ /* 0x040fe40000000000 */
[C---:B------:R-:W-:Y:S02]  /*18e0*/  VIADD R11, R9.reuse, 0x300 ;  /* 0x00000300090b7836 */ /* 0x040fe40000000000 */
[C---:B------:R-:W-:Y:S02]  /*18f0*/  VIADD R23, R9.reuse, 0x200 ;  /* 0x0000020009177836 */ /* 0x040fe40000000000 */
[----:B------:R-:W-:-:S04]  /*1900*/  IMAD.WIDE.U32 R16, R9, 0x4, R12 ;  /* 0x0000000409107825 */ /* 0x000fc800078e000c */
[--C-:B------:R-:W-:Y:S01]  /*1910*/  IMAD.WIDE.U32 R20, R21, 0x4, R12.reuse ;  /* 0x0000000415147825 */ /* 0x100fe200078e000c */
[----:B------:R0:W2:Y:S03]  /*1920*/  LDG.E R2, desc[UR6][R16.64] ;  /* 0x0000000610027981 */ /* 0x0000a6000c1e1900 */
[C---:B------:R-:W-:Y:S01]  /*1930*/  VIADD R15, R9.reuse, 0x400 ;  /* 0x00000400090f7836 */ /* 0x040fe20000000000 */
[----:B------:R-:W2:Y:S01]  /*1940*/  LDG.E R4, desc[UR6][R20.64] ;  /* 0x0000000614047981 */ /* 0x000ea2000c1e1900 */
[----:B------:R-:W-:Y:S02]  /*1950*/  VIADD R19, R9, 0x500 ;  /* 0x0000050009137836 */ /* 0x000fe40000000000 */
[----:B------:R-:W-:-:S04]  /*1960*/  IMAD.WIDE.U32 R10, R11, 0x4, R12 ;  /* 0x000000040b0a7825 */ /* 0x000fc800078e000c */
[--C-:B------:R-:W-:Y:S02]  /*1970*/  IMAD.WIDE.U32 R22, R23, 0x4, R12.reuse ;  /* 0x0000000417167825 */ /* 0x100fe400078e000c */
[----:B------:R-:W3:Y:S02]  /*1980*/  LDG.E R10, desc[UR6][R10.64] ;  /* 0x000000060a0a7981 */ /* 0x000ee4000c1e1900 */
[C---:B------:R-:W-:Y:S02]  /*1990*/  VIADD R25, R9.reuse, 0x600 ;  /* 0x0000060009197836 */ /* 0x040fe40000000000 */
[----:B------:R-:W-:Y:S01]  /*19a0*/  VIADD R27, R9, 0x700 ;  /* 0x00000700091b7836 */ /* 0x000fe20000000000 */
[----:B------:R-:W3:Y:S01]  /*19b0*/  LDG.E R6, desc[UR6][R22.64] ;  /* 0x0000000616067981 */ /* 0x000ee2000c1e1900 */
[----:B------:R-:W-:-:S04]  /*19c0*/  IMAD.WIDE.U32 R14, R15, 0x4, R12 ;  /* 0x000000040f0e7825 */ /* 0x000fc800078e000c */
[--C-:B------:R-:W-:Y:S02]  /*19d0*/  IMAD.WIDE.U32 R8, R19, 0x4, R12.reuse ;  /* 0x0000000413087825 */ /* 0x100fe400078e000c */
[----:B------:R-:W4:Y:S02]  /*19e0*/  LDG.E R15, desc[UR6][R14.64] ;  /* 0x000000060e0f7981 */ /* 0x000f24000c1e1900 */
[--C-:B------:R-:W-:Y:S02]  /*19f0*/  IMAD.WIDE.U32 R18, R25, 0x4, R12.reuse ;  /* 0x0000000419127825 */ /* 0x100fe400078e000c */
[----:B------:R-:W4:Y:S02]  /*1a00*/  LDG.E R8, desc[UR6][R8.64] ;  /* 0x0000000608087981 */ /* 0x000f24000c1e1900 */
[----:B0-----:R-:W-:Y:S02]  /*1a10*/  IMAD.WIDE.U32 R16, R27, 0x4, R12 ;  /* 0x000000041b107825 */ /* 0x001fe400078e000c */
[----:B------:R-:W5:Y:S04]  /*1a20*/  LDG.E R19, desc[UR6][R18.64] ;  /* 0x0000000612137981 */ /* 0x000f68000c1e1900 */
[----:B------:R-:W5:Y:S01]  /*1a30*/  LDG.E R16, desc[UR6][R16.64] ;  /* 0x0000000610107981 */ /* 0x000f62000c1e1900 */
[----:B------:R-:W-:Y:S01]  /*1a40*/  VIADD R5, R5, 0x800 ;  /* 0x0000080005057836 */ /* 0x000fe20000000000 */
[----:B--2---:R-:W-:-:S04]  /*1a50*/  IADD3 R7, PT, PT, R4, R2, R7 ;  /* 0x0000000204077210 */ /* 0x004fc80007ffe007 */
[----:B---3--:R-:W-:-:S04]  /*1a60*/  IADD3 R6, PT, PT, R10, R6, R7 ;  /* 0x000000060a067210 */ /* 0x008fc80007ffe007 */
[----:B----4-:R-:W-:-:S04]  /*1a70*/  IADD3 R6, PT, PT, R8, R15, R6 ;  /* 0x0000000f08067210 */ /* 0x010fc80007ffe006 */
[----:B-----5:R-:W-:-:S07]  /*1a80*/  IADD3 R7, PT, PT, R16, R19, R6 ;  /* 0x0000001310077210 */ /* 0x020fce0007ffe006 */
.L_x_230:
[----:B------:R-:W-:Y:S05]  /*1a90*/  BSYNC.RECONVERGENT B2 ;  /* 0x0000000000027941 */ /* 0x000fea0003800200 */
.L_x_229:
        /* <DEDUP_REMOVED lines=18> */
[----:B------:R-:W-:Y:S01]  /*1bc0*/  VIADD R5, R5, 0x400 ;  /* 0x0000040005057836 */ /* 0x000fe20000000000 */
[----:B--2---:R-:W-:-:S04]  /*1bd0*/  IADD3 R7, PT, PT, R8, R2, R7 ;  /* 0x0000000208077210 */ /* 0x004fc80007ffe007 */
[----:B---3--:R-:W-:-:S07]  /*1be0*/  IADD3 R7, PT, PT, R14, R10, R7 ;  /* 0x0000000a0e077210 */ /* 0x008fce0007ffe007 */
.L_x_232:
[----:B------:R-:W-:Y:S05]  /*1bf0*/  BSYNC.RECONVERGENT B2 ;  /* 0x0000000000027941 */ /* 0x000fea0003800200 */
.L_x_231:
[----:B------:R-:W-:Y:S05]  /*1c00*/  @!P1 BRA `(.L_x_224) ;  /* 0x0000000000249947 */ /* 0x000fea0003800000 */
[----:B------:R-:W-:Y:S02]  /*1c10*/  VIADD R5, R5, UR4 ;  /* 0x0000000405057c36 */ /* 0x000fe40008000000 */
[----:B------:R-:W-:-:S07]  /*1c20*/  IMAD.MOV R4, RZ, RZ, -R4 ;  /* 0x000000ffff047224 */ /* 0x000fce00078e0a04 */
.L_x_233:
[----:B------:R-:W-:-:S06]  /*1c30*/  IMAD.WIDE.U32 R2, R5, 0x4, R12 ;  /* 0x0000000405027825 */ /* 0x000fcc00078e000c */
[----:B------:R-:W2:Y:S01]  /*1c40*/  LDG.E R2, desc[UR6][R2.64] ;  /* 0x0000000602027981 */ /* 0x000ea2000c1e1900 */
[----:B------:R-:W-:Y:S02]  /*1c50*/  VIADD R4, R4, 0x1 ;  /* 0x0000000104047836 */ /* 0x000fe40000000000 */
[----:B------:R-:W-:-:S03]  /*1c60*/  VIADD R5, R5, 0x100 ;  /* 0x0000010005057836 */ /* 0x000fc60000000000 */
[----:B------:R-:W-:Y:S01]  /*1c70*/  ISETP.NE.AND P0, PT, R4, RZ, PT ;  /* 0x000000ff0400720c */ /* 0x000fe20003f05270 */
[----:B--2---:R-:W-:-:S12]  /*1c80*/  IMAD.IADD R7, R2, 0x1, R7 ;  /* 0x0000000102077824 */ /* 0x004fd800078e0207 */
[----:B------:R-:W-:Y:S05]  /*1c90*/  @P0 BRA `(.L_x_233) ;  /* 0xfffffffc00e40947 */ /* 0x000fea000383ffff */
.L_x_224:
[----:B------:R-:W-:Y:S05]  /*1ca0*/  BSYNC.RECONVERGENT B1 ;  /* 0x0000000000017941 */ /* 0x000fea0003800200 */
.L_x_222:
        /* <DEDUP_REMOVED lines=36> */
[----:B--2---:R-:W0:Y:S04]  /*1ef0*/  LDS.128 R4, [UR4+0x10] ;  /* 0x00001004ff047984 */ /* 0x004e280008000c00 */
[----:B------:R-:W1:Y:S01]  /*1f00*/  LDS.64 R2, [UR4+0x20] ;  /* 0x00002004ff027984 */ /* 0x000e620008000a00 */
[----:B0-----:R-:W-:-:S04]  /*1f10*/  IADD3 R0, PT, PT, R4, R0, R9 ;  /* 0x0000000004007210 */ /* 0x001fc80007ffe009 */
[----:B------:R-:W-:-:S04]  /*1f20*/  IADD3 R0, PT, PT, R6, R0, R5 ;  /* 0x0000000006007210 */ /* 0x000fc80007ffe005 */
[----:B-1----:R-:W-:-:S05]  /*1f30*/  IADD3 R0, PT, PT, R2, R0, R7 ;  /* 0x0000000002007210 */ /* 0x002fca0007ffe007 */
[----:B------:R-:W-:-:S07]  /*1f40*/  IMAD.IADD R9, R0, 0x1, R3 ;  /* 0x0000000100097824 */ /* 0x000fce00078e0203 */
.L_x_220:
[----:B------:R-:W-:Y:S05]  /*1f50*/  BSYNC.RECONVERGENT B0 ;  /* 0x0000000000007941 */ /* 0x000fea0003800200 */
.L_x_205:
[----:B------:R-:W-:Y:S05]  /*1f60*/  @P0 EXIT ;  /* 0x000000000000094d */ /* 0x000fea0003800000 */
[----:B-1----:R-:W1:Y:S01]  /*1f70*/  LDC.64 R2, c[0x0][0x388] ;  /* 0x0000e200ff027b82 */ /* 0x002e620000000a00 */
[----:B------:R-:W0:Y:S02]  /*1f80*/  LDCU UR4, c[0x0][0x398] ;  /* 0x00007300ff0477ac */ /* 0x000e240008000800 */
[----:B0-2---:R-:W-:-:S05]  /*1f90*/  VIADD R9, R9, UR4 ;  /* 0x0000000409097c36 */ /* 0x005fca0008000000 */
[----:B-1----:R-:W-:Y:S01]  /*1fa0*/  STG.E desc[UR6][R2.64], R9 ;  /* 0x0000000902007986 */ /* 0x002fe2000c101906 */
[----:B------:R-:W-:Y:S05]  /*1fb0*/  EXIT ;  /* 0x000000000000794d */ /* 0x000fea0003800000 */
.L_x_234:
        /* <DEDUP_REMOVED lines=12> */
.L_x_291:


//--------------------- .text._ZN3cub18CUB_300001_SM_10006detail11EmptyKernelIvEEvv --------------------------
	.section	.text._ZN3cub18CUB_300001_SM_10006detail11EmptyKernelIvEEvv,"ax",@progbits
	.align	128
        .global         _ZN3cub18CUB_300001_SM_10006detail11EmptyKernelIvEEvv
        .type           _ZN3cub18CUB_300001_SM_10006detail11EmptyKernelIvEEvv,@function
        .size           _ZN3cub18CUB_300001_SM_10006detail11EmptyKernelIvEEvv,(.L_x_292 - _ZN3cub18CUB_300001_SM_10006detail11EmptyKernelIvEEvv)
        .other          _ZN3cub18CUB_300001_SM_10006detail11EmptyKernelIvEEvv,@"STO_CUDA_ENTRY STV_DEFAULT"
_ZN3cub18CUB_300001_SM_10006detail11EmptyKernelIvEEvv:
.text._ZN3cub18CUB_300001_SM_10006detail11EmptyKernelIvEEvv:
[----:B------:R-:W-:Y:S01]  /*0000*/  LDC R1, c[0x0][0x37c] ;  /* 0x0000df00ff017b82 */ /* 0x000fe20000000800 */
[----:B------:R-:W-:Y:S05]  /*0010*/  EXIT ;  /* 0x000000000000794d */ /* 0x000fea0003800000 */
.L_x_235:
        /* <DEDUP_REMOVED lines=14> */
.L_x_292:


//--------------------- .text._Z16imprimeRespostasPji --------------------------
	.section	.text._Z16imprimeRespostasPji,"ax",@progbits
	.align	128
        .global         _Z16imprimeRespostasPji
        .type           _Z16imprimeRespostasPji,@function
        .size           _Z16imprimeRespostasPji,(.L_x_293 - _Z16imprimeRespostasPji)
        .other          _Z16imprimeRespostasPji,@"STO_CUDA_ENTRY STV_DEFAULT"
_Z16imprimeRespostasPji:
.text._Z16imprimeRespostasPji:
[----:B------:R-:W0:Y:S08]  /*0000*/  LDC R1, c[0x0][0x37c] ;  /* 0x0000df00ff017b82 */ /* 0x000e300000000800 */
[----:B------:R-:W1:Y:S01]  /*0010*/  LDC R0, c[0x0][0x388] ;  /* 0x0000e200ff007b82 */ /* 0x000e620000000800 */
[----:B------:R-:W2:Y:S01]  /*0020*/  LDCU UR4, c[0x0][0x2f8] ;  /* 0x00005f00ff0477ac */ /* 0x000ea20008000800 */
[----:B0-----:R-:W-:Y:S01]  /*0030*/  VIADD R1, R1, 0xfffffff8 ;  /* 0xfffffff801017836 */ /* 0x001fe20000000000 */
[----:B------:R-:W0:Y:S04]  /*0040*/  LDCU UR5, c[0x0][0x2fc] ;  /* 0x00005f80ff0577ac */ /* 0x000e280008000800 */
[----:B--2---:R-:W-:-:S02]  /*0050*/  IADD3 R18, P0, PT, R1, UR4, RZ ;  /* 0x0000000401127c10 */ /* 0x004fc4000ff1e0ff */
[----:B-1----:R-:W-:-:S13]  /*0060*/  ISETP.GE.AND P1, PT, R0, 0x1, PT ;  /* 0x000000010000780c */ /* 0x002fda0003f26270 */
[----:B0-----:R-:W-:Y:S05]  /*0070*/  @!P1 EXIT ;  /* 0x000000000000994d */ /* 0x001fea0003800000 */
[----:B------:R-:W-:Y:S01]  /*0080*/  ISETP.GE.U32.AND P1, PT, R0, 0x10, PT ;  /* 0x000000100000780c */ /* 0x000fe20003f26070 */
[----:B------:R-:W0:Y:S01]  /*0090*/  LDCU.64 UR36, c[0x0][0x358] ;  /* 0x00006b00ff2477ac */ /* 0x000e220008000a00 */
[----:B------:R-:W-:Y:S01]  /*00a0*/  IMAD.X R2, RZ, RZ, UR5, P0 ;  /* 0x00000005ff027e24 */ /* 0x000fe200080e06ff */
[----:B------:R-:W-:-:S10]  /*00b0*/  CS2R R22, SRZ ;  /* 0x0000000000167805 */ /* 0x000fd4000001ff00 */
[----:B------:R-:W-:Y:S05]  /*00c0*/  @!P1 BRA `(.L_x_236) ;  /* 0x0000000800dc9947 */ /* 0x000fea0003800000 */
[----:B------:R-:W1:Y:S01]  /*00d0*/  LDCU.64 UR4, c[0x0][0x380] ;  /* 0x00007000ff0477ac */ /* 0x000e620008000a00 */
[----:B------:R-:W-:Y:S01]  /*00e0*/  LOP3.LUT R23, R0, 0x7ffffff0, RZ, 0xc0, !PT ;  /* 0x7ffffff000177812 */ /* 0x000fe200078ec0ff */
[----:B------:R-:W-:Y:S01]  /*00f0*/  BSSY.RECONVERGENT B6, `(.L_x_236) ;  /* 0x00000b4000067945 */ /* 0x000fe20003800200 */
[----:B------:R-:W-:Y:S02]  /*0100*/  IMAD.MOV.U32 R22, RZ, RZ, RZ ;  /* 0x000000ffff167224 */ /* 0x000fe400078e00ff */
[----:B------:R-:W-:Y:S01]  /*0110*/  IMAD.MOV.U32 R26, RZ, RZ, RZ ;  /* 0x000000ffff1a7224 */ /* 0x000fe200078e00ff */
[----:B------:R-:W-:Y:S01]  /*0120*/  MOV R25, R23 ;  /* 0x0000001700197202 */ /* 0x000fe20000000f00 */
[----:B-1----:R-:W-:-:S04]  /*0130*/  UIADD3 UR4, UP0, UPT, UR4, 0x20, URZ ;  /* 0x0000002004047890 */ /* 0x002fc8000ff1e0ff */
[----:B------:R-:W-:Y:S02]  /*0140*/  UIADD3.X UR5, UPT, UPT, URZ, UR5, URZ, UP0, !UPT ;  /* 0x00000005ff057290 */ /* 0x000fe400087fe4ff */
[----:B------:R-:W-:-:S04]  /*0150*/  IMAD.U32 R16, RZ, RZ, UR4 ;  /* 0x00000004ff107e24 */ /* 0x000fc8000f8e00ff */
[----:B------:R-:W-:-:S07]  /*0160*/  IMAD.U32 R17, RZ, RZ, UR5 ;  /* 0x00000005ff117e24 */ /* 0x000fce000f8e00ff */
.L_x_253:
[----:B0-----:R-:W2:Y:S01]  /*0170*/  LDG.E R0, desc[UR36][R16.64+-0x20] ;  /* 0xffffe02410007981 */ /* 0x001ea2000c1e1900 */
[----:B------:R-:W0:Y:S01]  /*0180*/  LDCU UR4, c[0x0][0x2f8] ;  /* 0x00005f00ff0477ac */ /* 0x000e220008000800 */
[----:B------:R-:W-:Y:S01]  /*0190*/  MOV R24, 0x170 ;  /* 0x0000017000187802 */ /* 0x000fe20000000f00 */
[----:B------:R-:W-:Y:S01]  /*01a0*/  IMAD.MOV.U32 R6, RZ, RZ, R18 ;  /* 0x000000ffff067224 */ /* 0x000fe200078e0012 */
[----:B------:R-:W-:Y:S01]  /*01b0*/  IADD3 R25, P0, PT, R25, -0x10, RZ ;  /* 0xfffffff019197810 */ /* 0x000fe20007f1e0ff */
[----:B------:R-:W-:Y:S01]  /*01c0*/  IMAD.MOV.U32 R7, RZ, RZ, R2 ;  /* 0x000000ffff077224 */ /* 0x000fe200078e0002 */
[----:B------:R1:W3:Y:S02]  /*01d0*/  LDC.64 R8, c[0x4][R24] ;  /* 0x0100000018087b82 */ /* 0x0002e40000000a00 */
[----:B------:R-:W-:Y:S02]  /*01e0*/  IADD3.X R26, PT, PT, R26, -0x1, RZ, P0, !PT ;  /* 0xffffffff1a1a7810 */ /* 0x000fe400007fe4ff */
[----:B------:R-:W-:-:S04]  /*01f0*/  ISETP.NE.U32.AND P0, PT, R25, RZ, PT ;  /* 0x000000ff1900720c */ /* 0x000fc80003f05070 */
[----:B------:R-:W-:-:S04]  /*0200*/  ISETP.NE.AND.EX P0, PT, R26, RZ, PT, P0 ;  /* 0x000000ff1a00720c */ /* 0x000fc80003f05300 */
[----:B------:R-:W-:Y:S01]  /*0210*/  P2R R27, PR, RZ, 0x1 ;  /* 0x00000001ff1b7803 */ /* 0x000fe20000000000 */
[----:B0-----:R-:W-:Y:S01]  /*0220*/  VIADD R19, R18, -UR4 ;  /* 0x8000000412137c36 */ /* 0x001fe20008000000 */
[----:B------:R-:W0:Y:S02]  /*0230*/  LDCU.64 UR4, c[0x4][0x168] ;  /* 0x01002d00ff0477ac */ /* 0x000e240008000a00 */
[----:B0-----:R-:W-:Y:S01]  /*0240*/  IMAD.U32 R4, RZ, RZ, UR4 ;  /* 0x00000004ff047e24 */ /* 0x001fe2000f8e00ff */
[----:B------:R-:W-:Y:S01]  /*0250*/  MOV R5, UR5 ;  /* 0x0000000500057c02 */ /* 0x000fe20008000f00 */
[----:B--23--:R1:W-:Y:S06]  /*0260*/  STL [R19], R0 ;  /* 0x0000000013007387 */ /* 0x00c3ec0000100800 */
[----:B------:R-:W-:-:S07]  /*0270*/  LEPC R20, `(.L_x_237) ;  /* 0x000000001014794e */ /* 0x000fce0000000000 */
[----:B-1----:R-:W-:Y:S05]  /*0280*/  CALL.ABS.NOINC R8 ;  /* 0x0000000008007343 */ /* 0x002fea0003c00000 */
.L_x_237:
[----:B------:R-:W2:Y:S01]  /*0290*/  LDG.E R0, desc[UR36][R16.64+-0x1c] ;  /* 0xffffe42410007981 */ /* 0x000ea2000c1e1900 */
[----:B------:R0:W1:Y:S01]  /*02a0*/  LDC.64 R8, c[0x4][R24] ;  /* 0x0100000018087b82 */ /* 0x0000620000000a00 */
[----:B------:R-:W3:Y:S01]  /*02b0*/  LDCU.64 UR4, c[0x4][0x168] ;  /* 0x01002d00ff0477ac */ /* 0x000ee20008000a00 */
[----:B------:R-:W-:Y:S01]  /*02c0*/  MOV R6, R18 ;  /* 0x0000001200067202 */ /* 0x000fe20000000f00 */
[----:B------:R-:W-:Y:S02]  /*02d0*/  IMAD.MOV.U32 R7, RZ, RZ, R2 ;  /* 0x000000ffff077224 */ /* 0x000fe400078e0002 */
[----:B---3--:R-:W-:Y:S02]  /*02e0*/  IMAD.U32 R4, RZ, RZ, UR4 ;  /* 0x00000004ff047e24 */ /* 0x008fe4000f8e00ff */
[----:B------:R-:W-:Y:S01]  /*02f0*/  IMAD.U32 R5, RZ, RZ, UR5 ;  /* 0x00000005ff057e24 */ /* 0x000fe2000f8e00ff */
[----:B-12---:R0:W-:Y:S06]  /*0300*/  STL [R19], R0 ;  /* 0x0000000013007387 */ /* 0x0061ec0000100800 */
[----:B------:R-:W-:-:S07]  /*0310*/  LEPC R20, `(.L_x_238) ;  /* 0x000000001014794e */ /* 0x000fce0000000000 */
[----:B0-----:R-:W-:Y:S05]  /*0320*/  CALL.ABS.NOINC R8 ;  /* 0x0000000008007343 */ /* 0x001fea0003c00000 */
.L_x_238:
[----:B------:R-:W2:Y:S01]  /*0330*/  LDG.E R0, desc[UR36][R16.64+-0x18] ;  /* 0xffffe82410007981 */ /* 0x000ea2000c1e1900 */
[----:B------:R0:W1:Y:S01]  /*0340*/  LDC.64 R8, c[0x4][R24] ;  /* 0x0100000018087b82 */ /* 0x0000620000000a00 */
[----:B------:R-:W3:Y:S01]  /*0350*/  LDCU.64 UR4, c[0x4][0x168] ;  /* 0x01002d00ff0477ac */ /* 0x000ee20008000a00 */
[----:B------:R-:W-:Y:S01]  /*0360*/  IMAD.MOV.U32 R6, RZ, RZ, R18 ;  /* 0x000000ffff067224 */ /* 0x000fe200078e0012 */
[----:B------:R-:W-:Y:S01]  /*0370*/  MOV R7, R2 ;  /* 0x0000000200077202 */ /* 0x000fe20000000f00 */
[----:B---3--:R-:W-:Y:S02]  /*0380*/  IMAD.U32 R4, RZ, RZ, UR4 ;  /* 0x00000004ff047e24 */ /* 0x008fe4000f8e00ff */
[----:B------:R-:W-:Y:S01]  /*0390*/  IMAD.U32 R5, RZ, RZ, UR5 ;  /* 0x00000005ff057e24 */ /* 0x000fe2000f8e00ff */
[----:B-12---:R0:W-:Y:S06]  /*03a0*/  STL [R19], R0 ;  /* 0x0000000013007387 */ /* 0x0061ec0000100800 */
[----:B------:R-:W-:-:S07]  /*03b0*/  LEPC R20, `(.L_x_239) ;  /* 0x000000001014794e */ /* 0x000fce0000000000 */
[----:B0-----:R-:W-:Y:S05]  /*03c0*/  CALL.ABS.NOINC R8 ;  /* 0x0000000008007343 */ /* 0x001fea0003c00000 */
.L_x_239:
[----:B------:R-:W2:Y:S01]  /*03d0*/  LDG.E R0, desc[UR36][R16.64+-0x14] ;  /* 0xffffec2410007981 */ /* 0x000ea2000c1e1900 */
[----:B------:R0:W1:Y:S01]  /*03e0*/  LDC.64 R8, c[0x4][R24] ;  /* 0x0100000018087b82 */ /* 0x0000620000000a00 */
[----:B------:R-:W3:Y:S01]  /*03f0*/  LDCU.64 UR4, c[0x4][0x168] ;  /* 0x01002d00ff0477ac */ /* 0x000ee20008000a00 */
[----:B------:R-:W-:Y:S02]  /*0400*/  IMAD.MOV.U32 R6, RZ, RZ, R18 ;  /* 0x000000ffff067224 */ /* 0x000fe400078e0012 */
[----:B------:R-:W-:Y:S02]  /*0410*/  IMAD.MOV.U32 R7, RZ, RZ, R2 ;  /* 0x000000ffff077224 */ /* 0x000fe400078e0002 */
[----:B---3--:R-:W-:Y:S02]  /*0420*/  IMAD.U32 R4, RZ, RZ, UR4 ;  /* 0x00000004ff047e24 */ /* 0x008fe4000f8e00ff */
[----:B------:R-:W-:Y:S01]  /*0430*/  IMAD.U32 R5, RZ, RZ, UR5 ;  /* 0x00000005ff057e24 */ /* 0x000fe2000f8e00ff */
[----:B-12---:R0:W-:Y:S06]  /*0440*/  STL [R19], R0 ;  /* 0x0000000013007387 */ /* 0x0061ec0000100800 */
[----:B------:R-:W-:-:S07]  /*0450*/  LEPC R20, `(.L_x_240) ;  /* 0x000000001014794e */ /* 0x000fce0000000000 */
[----:B0-----:R-:W-:Y:S05]  /*0460*/  CALL.ABS.NOINC R8 ;  /* 0x0000000008007343 */ /* 0x001fea0003c00000 */
.L_x_240:
[----:B------:R-:W2:Y:S01]  /*0470*/  LDG.E R0, desc[UR36][R16.64+-0x10] ;  /* 0xfffff02410007981 */ /* 0x000ea2000c1e1900 */
[----:B------:R0:W1:Y:S01]  /*0480*/  LDC.64 R8, c[0x4][R24] ;  /* 0x0100000018087b82 */ /* 0x0000620000000a00 */
[----:B------:R-:W3:Y:S01]  /*0490*/  LDCU.64 UR4, c[0x4][0x168] ;  /* 0x01002d00ff0477ac */ /* 0x000ee20008000a00 */
[----:B------:R-:W-:Y:S02]  /*04a0*/  IMAD.MOV.U32 R6, RZ, RZ, R18 ;  /* 0x000000ffff067224 */ /* 0x000fe400078e0012 */
[----:B------:R-:W-:Y:S01]  /*04b0*/  IMAD.MOV.U32 R7, RZ, RZ, R2 ;  /* 0x000000ffff077224 */ /* 0x000fe200078e0002 */
[----:B---3--:R-:W-:Y:S01]  /*04c0*/  MOV R4, UR4 ;  /* 0x0000000400047c02 */ /* 0x008fe20008000f00 */
[----:B------:R-:W-:Y:S01]  /*04d0*/  IMAD.U32 R5, RZ, RZ, UR5 ;  /* 0x00000005ff057e24 */ /* 0x000fe2000f8e00ff */
[----:B-12---:R0:W-:Y:S06]  /*04e0*/  STL [R19], R0 ;  /* 0x0000000013007387 */ /* 0x0061ec0000100800 */
[----:B------:R-:W-:-:S07]  /*04f0*/  LEPC R20, `(.L_x_241) ;  /* 0x000000001014794e */ /* 0x000fce0000000000 */
[----:B0-----:R-:W-:Y:S05]  /*0500*/  CALL.ABS.NOINC R8 ;  /* 0x0000000008007343 */ /* 0x001fea0003c00000 */
.L_x_241:
        /* <DEDUP_REMOVED lines=10> */
.L_x_242:
        /* <DEDUP_REMOVED lines=10> */
.L_x_243:
        /* <DEDUP_REMOVED lines=10> */
.L_x_244:
        /* <DEDUP_REMOVED lines=10> */
.L_x_245:
        /* <DEDUP_REMOVED lines=10> */
.L_x_246:
        /* <DEDUP_REMOVED lines=10> */
.L_x_247:
        /* <DEDUP_REMOVED lines=10> */
.L_x_248:
        /* <DEDUP_REMOVED lines=10> */
.L_x_249:
        /* <DEDUP_REMOVED lines=10> */
.L_x_250:
        /* <DEDUP_REMOVED lines=10> */
.L_x_251:
        /* <DEDUP_REMOVED lines=10> */
.L_x_252:
[----:B------:R-:W-:Y:S02]  /*0bf0*/  ISETP.NE.AND P6, PT, R27, RZ, PT ;  /* 0x000000ff1b00720c */ /* 0x000fe40003fc5270 */
[----:B------:R-:W-:-:S04]  /*0c00*/  IADD3 R16, P0, PT, R16, 0x40, RZ ;  /* 0x0000004010107810 */ /* 0x000fc80007f1e0ff */
[----:B------:R-:W-:-:S07]  /*0c10*/  IADD3.X R17, PT, PT, RZ, R17, RZ, P0, !PT ;  /* 0x00000011ff117210 */ /* 0x000fce00007fe4ff */
[----:B------:R-:W-:Y:S05]  /*0c20*/  @P6 BRA `(.L_x_253) ;  /* 0xfffffff400506947 */ /* 0x000fea000383ffff */
[----:B------:R-:W-:Y:S05]  /*0c30*/  BSYNC.RECONVERGENT B6 ;  /* 0x0000000000067941 */ /* 0x000fea0003800200 */
.L_x_236:
[----:B------:R-:W1:Y:S02]  /*0c40*/  LDC R0, c[0x0][0x388] ;  /* 0x0000e200ff007b82 */ /* 0x000e640000000800 */
[----:B-1----:R-:W-:-:S13]  /*0c50*/  LOP3.LUT P0, RZ, R0, 0xf, RZ, 0xc0, !PT ;  /* 0x0000000f00ff7812 */ /* 0x002fda000780c0ff */
[----:B0-----:R-:W-:Y:S05]  /*0c60*/  @!P0 EXIT ;  /* 0x000000000000894d */ /* 0x001fea0003800000 */
[----:B------:R-:W-:-:S04]  /*0c70*/  LOP3.LUT R0, R0, 0xf, RZ, 0xc0, !PT ;  /* 0x0000000f00007812 */ /* 0x000fc800078ec0ff */
[----:B------:R-:W-:-:S04]  /*0c80*/  IADD3 R0, P1, PT, R0, -0x1, RZ ;  /* 0xffffffff00007810 */ /* 0x000fc80007f3e0ff */
[----:B------:R-:W-:Y:S01]  /*0c90*/  ISETP.GE.U32.AND P0, PT, R0, 0x7, PT ;  /* 0x000000070000780c */ /* 0x000fe20003f06070 */
[----:B------:R-:W-:-:S05]  /*0ca0*/  IMAD.X R0, RZ, RZ, -0x1, P1 ;  /* 0xffffffffff007424 */ /* 0x000fca00008e06ff */
[----:B------:R-:W-:-:S13]  /*0cb0*/  ISETP.GE.U32.AND.EX P0, PT, R0, RZ, PT, P0 ;  /* 0x000000ff0000720c */ /* 0x000fda0003f06100 */
[----:B------:R-:W-:Y:S05]  /*0cc0*/  @!P0 BRA `(.L_x_254) ;  /* 0x0000000400588947 */ /* 0x000fea0003800000 */
[----:B------:R-:W0:Y:S02]  /*0cd0*/  LDCU.64 UR4, c[0x0][0x380] ;  /* 0x00007000ff0477ac */ /* 0x000e240008000a00 */
[----:B0-----:R-:W-:-:S04]  /*0ce0*/  LEA R16, P0, R23, UR4, 0x2 ;  /* 0x0000000417107c11 */ /* 0x001fc8000f8010ff */
[----:B------:R-:W-:Y:S01]  /*0cf0*/  LEA.HI.X R17, R23, UR5, R22, 0x2, P0 ;  /* 0x0000000517117c11 */ /* 0x000fe200080f1416 */
[----:B------:R-:W0:Y:S04]  /*0d00*/  LDCU.64 UR4, c[0x4][0x168] ;  /* 0x01002d00ff0477ac */ /* 0x000e280008000a00 */
[----:B------:R-:W2:Y:S01]  /*0d10*/  LDG.E R0, desc[UR36][R16.64] ;  /* 0x0000002410007981 */ /* 0x000ea2000c1e1900 */
[----:B------:R-:W-:Y:S01]  /*0d20*/  MOV R19, 0x170 ;  /* 0x0000017000137802 */ /* 0x000fe20000000f00 */
[----:B------:R-:W-:Y:S01]  /*0d30*/  IMAD.MOV.U32 R7, RZ, RZ, R2 ;  /* 0x000000ffff077224 */ /* 0x000fe200078e0002 */
[----:B------:R-:W-:Y:S02]  /*0d40*/  MOV R6, R18 ;  /* 0x0000001200067202 */ /* 0x000fe40000000f00 */
[----:B------:R1:W3:Y:S01]  /*0d50*/  LDC.64 R8, c[0x4][R19] ;  /* 0x0100000013087b82 */ /* 0x0002e20000000a00 */
[----:B0-----:R-:W-:-:S02]  /*0d60*/  IMAD.U32 R4, RZ, RZ, UR4 ;  /* 0x00000004ff047e24 */ /* 0x001fc4000f8e00ff */
[----:B------:R-:W-:Y:S01]  /*0d70*/  IMAD.U32 R5, RZ, RZ, UR5 ;  /* 0x00000005ff057e24 */ /* 0x000fe2000f8e00ff */
[----:B--23--:R1:W-:Y:S06]  /*0d80*/  STL [R1], R0 ;  /* 0x0000000001007387 */ /* 0x00c3ec0000100800 */
[----:B------:R-:W-:-:S07]  /*0d90*/  LEPC R20, `(.L_x_255) ;  /* 0x000000001014794e */ /* 0x000fce0000000000 */
[----:B-1----:R-:W-:Y:S05]  /*0da0*/  CALL.ABS.NOINC R8 ;  /* 0x0000000008007343 */ /* 0x002fea0003c00000 */
.L_x_255:
        /* <DEDUP_REMOVED lines=10> */
.L_x_256:
        /* <DEDUP_REMOVED lines=10> */
.L_x_257:
        /* <DEDUP_REMOVED lines=10> */
.L_x_258:
        /* <DEDUP_REMOVED lines=10> */
.L_x_259:
        /* <DEDUP_REMOVED lines=10> */
.L_x_260:
        /* <DEDUP_REMOVED lines=10> */
.L_x_261:
        /* <DEDUP_REMOVED lines=10> */
.L_x_262:
[----:B------:R-:W-:-:S05]  /*1210*/  IADD3 R23, P0, PT, R23, 0x8, RZ ;  /* 0x0000000817177810 */ /* 0x000fca0007f1e0ff */
[----:B------:R-:W-:-:S08]  /*1220*/  IMAD.X R22, RZ, RZ, R22, P0 ;  /* 0x000000ffff167224 */ /* 0x000fd000000e0616 */
.L_x_254:
[----:B------:R-:W0:Y:S02]  /*1230*/  LDC R0, c[0x0][0x388] ;  /* 0x0000e200ff007b82 */ /* 0x000e240000000800 */
[----:B0-----:R-:W-:-:S13]  /*1240*/  LOP3.LUT P0, RZ, R0, 0x7, RZ, 0xc0, !PT ;  /* 0x0000000700ff7812 */ /* 0x001fda000780c0ff */
[----:B------:R-:W-:Y:S05]  /*1250*/  @!P0 EXIT ;  /* 0x000000000000894d */ /* 0x000fea0003800000 */
        /* <DEDUP_REMOVED lines=12> */
[----:B------:R-:W-:Y:S02]  /*1320*/  IMAD.MOV.U32 R6, RZ, RZ, R18 ;  /* 0x000000ffff067224 */ /* 0x000fe400078e0012 */
[----:B------:R-:W-:Y:S01]  /*1330*/  IMAD.MOV.U32 R7, RZ, RZ, R2 ;  /* 0x000000ffff077224 */ /* 0x000fe200078e0002 */
[----:B------:R1:W3:Y:S01]  /*1340*/  LDC.64 R8, c[0x4][R19] ;  /* 0x0100000013087b82 */ /* 0x0002e20000000a00 */
[----:B0-----:R-:W-:Y:S01]  /*1350*/  MOV R4, UR4 ;  /* 0x0000000400047c02 */ /* 0x001fe20008000f00 */
[----:B------:R-:W-:Y:S01]  /*1360*/  IMAD.U32 R5, RZ, RZ, UR5 ;  /* 0x00000005ff057e24 */ /* 0x000fe2000f8e00ff */
[----:B--23--:R1:W-:Y:S06]  /*1370*/  STL [R1], R0 ;  /* 0x0000000001007387 */ /* 0x00c3ec0000100800 */
[----:B------:R-:W-:-:S07]  /*1380*/  LEPC R20, `(.L_x_264) ;  /* 0x000000001014794e */ /* 0x000fce0000000000 */
[----:B-1----:R-:W-:Y:S05]  /*1390*/  CALL.ABS.NOINC R8 ;  /* 0x0000000008007343 */ /* 0x002fea0003c00000 */
.L_x_264:
        /* <DEDUP_REMOVED lines=10> */
.L_x_265:
        /* <DEDUP_REMOVED lines=10> */
.L_x_266:
        /* <DEDUP_REMOVED lines=10> */
.L_x_267:
[----:B------:R-:W-:-:S04]  /*1580*/  IADD3 R23, P0, PT, R23, 0x4, RZ ;  /* 0x0000000417177810 */ /* 0x000fc80007f1e0ff */
[----:B------:R-:W-:-:S09]  /*1590*/  IADD3.X R22, PT, PT, RZ, R22, RZ, P0, !PT ;  /* 0x00000016ff167210 */ /* 0x000fd200007fe4ff */
.L_x_263:
[----:B------:R-:W0:Y:S02]  /*15a0*/  LDC R17, c[0x0][0x388] ;  /* 0x0000e200ff117b82 */ /* 0x000e240000000800 */
[----:B0-----:R-:W-:-:S13]  /*15b0*/  LOP3.LUT P0, RZ, R17, 0x3, RZ, 0xc0, !PT ;  /* 0x0000000311ff7812 */ /* 0x001fda000780c0ff */
[----:B------:R-:W-:Y:S05]  /*15c0*/  @!P0 EXIT ;  /* 0x000000000000894d */ /* 0x000fea0003800000 */
[----:B------:R-:W0:Y:S01]  /*15d0*/  LDCU.64 UR4, c[0x0][0x380] ;  /* 0x00007000ff0477ac */ /* 0x000e220008000a00 */
[----:B------:R-:W-:Y:S01]  /*15e0*/  LOP3.LUT R17, R17, 0x3, RZ, 0xc0, !PT ;  /* 0x0000000311117812 */ /* 0x000fe200078ec0ff */
[----:B------:R-:W-:Y:S01]  /*15f0*/  IMAD.MOV.U32 R16, RZ, RZ, RZ ;  /* 0x000000ffff107224 */ /* 0x000fe200078e00ff */
[----:B0-----:R-:W-:-:S04]  /*1600*/  LEA R24, P0, R23, UR4, 0x2 ;  /* 0x0000000417187c11 */ /* 0x001fc8000f8010ff */
[----:B------:R-:W-:-:S09]  /*1610*/  LEA.HI.X R25, R23, UR5, R22, 0x2, P0 ;  /* 0x0000000517197c11 */ /* 0x000fd200080f1416 */
.L_x_269:
[----:B------:R-:W2:Y:S01]  /*1620*/  LDG.E R0, desc[UR36][R24.64] ;  /* 0x0000002418007981 */ /* 0x000ea2000c1e1900 */
[----:B------:R-:W-:Y:S01]  /*1630*/  MOV R8, 0x170 ;  /* 0x0000017000087802 */ /* 0x000fe20000000f00 */
[----:B------:R-:W0:Y:S01]  /*1640*/  LDCU.64 UR4, c[0x4][0x168] ;  /* 0x01002d00ff0477ac */ /* 0x000e220008000a00 */
[----:B------:R-:W-:Y:S01]  /*1650*/  IADD3 R17, P0, PT, R17, -0x1, RZ ;  /* 0xffffffff11117810 */ /* 0x000fe20007f1e0ff */
[----:B------:R-:W-:Y:S01]  /*1660*/  IMAD.MOV.U32 R7, RZ, RZ, R2 ;  /* 0x000000ffff077224 */ /* 0x000fe200078e0002 */
[----:B------:R-:W-:Y:S02]  /*1670*/  MOV R6, R18 ;  /* 0x0000001200067202 */ /* 0x000fe40000000f00 */
[----:B------:R-:W1:Y:S01]  /*1680*/  LDC.64 R8, c[0x4][R8] ;  /* 0x0100000008087b82 */ /* 0x000e620000000a00 */
[----:B------:R-:W-:Y:S02]  /*1690*/  IADD3.X R16, PT, PT, R16, -0x1, RZ, P0, !PT ;  /* 0xffffffff10107810 */ /* 0x000fe400007fe4ff */
[----:B------:R-:W-:-:S04]  /*16a0*/  ISETP.NE.U32.AND P0, PT, R17, RZ, PT ;  /* 0x000000ff1100720c */ /* 0x000fc80003f05070 */
[----:B------:R-:W-:-:S04]  /*16b0*/  ISETP.NE.AND.EX P0, PT, R16, RZ, PT, P0 ;  /* 0x000000ff1000720c */ /* 0x000fc80003f05300 */
[----:B------:R-:W-:Y:S01]  /*16c0*/  P2R R19, PR, RZ, 0x1 ;  /* 0x00000001ff137803 */ /* 0x000fe20000000000 */
[----:B0-----:R-:W-:Y:S02]  /*16d0*/  IMAD.U32 R4, RZ, RZ, UR4 ;  /* 0x00000004ff047e24 */ /* 0x001fe4000f8e00ff */
[----:B------:R-:W-:Y:S01]  /*16e0*/  IMAD.U32 R5, RZ, RZ, UR5 ;  /* 0x00000005ff057e24 */ /* 0x000fe2000f8e00ff */
[----:B-12---:R0:W-:Y:S06]  /*16f0*/  STL [R1], R0 ;  /* 0x0000000001007387 */ /* 0x0061ec0000100800 */
[----:B------:R-:W-:-:S07]  /*1700*/  LEPC R20, `(.L_x_268) ;  /* 0x000000001014794e */ /* 0x000fce0000000000 */
[----:B0-----:R-:W-:Y:S05]  /*1710*/  CALL.ABS.NOINC R8 ;  /* 0x0000000008007343 */ /* 0x001fea0003c00000 */
.L_x_268:
[----:B------:R-:W-:Y:S02]  /*1720*/  ISETP.NE.AND P6, PT, R19, RZ, PT ;  /* 0x000000ff1300720c */ /* 0x000fe40003fc5270 */
[----:B------:R-:W-:-:S05]  /*1730*/  IADD3 R24, P0, PT, R24, 0x4, RZ ;  /* 0x0000000418187810 */ /* 0x000fca0007f1e0ff */
[----:B------:R-:W-:-:S06]  /*1740*/  IMAD.X R25, RZ, RZ, R25, P0 ;  /* 0x000000ffff197224 */ /* 0x000fcc00000e0619 */
[----:B------:R-:W-:Y:S05]  /*1750*/  @P6 BRA `(.L_x_269) ;  /* 0xfffffffc00b06947 */ /* 0x000fea000383ffff */
[----:B------:R-:W-:Y:S05]  /*1760*/  EXIT ;  /* 0x000000000000794d */ /* 0x000fea0003800000 */
.L_x_270:
        /* <DEDUP_REMOVED lines=9> */
.L_x_293:


//--------------------- .text._Z16resolveTabuleiroPji --------------------------
	.section	.text._Z16resolveTabuleiroPji,"ax",@progbits
	.align	128
        .global         _Z16resolveTabuleiroPji
        .type           _Z16resolveTabuleiroPji,@function
        .size           _Z16resolveTabuleiroPji,(.L_x_294 - _Z16resolveTabuleiroPji)
        .other          _Z16resolveTabuleiroPji,@"STO_CUDA_ENTRY STV_DEFAULT"
_Z16resolveTabuleiroPji:
.text._Z16resolveTabuleiroPji:
[----:B------:R-:W0:Y:S08]  /*0000*/  LDC R1, c[0x0][0x37c] ;  /* 0x0000df00ff017b82 */ /* 0x000e300000000800 */
[----:B------:R-:W1:Y:S01]  /*0010*/  LDC R9, c[0x0][0x388] ;  /* 0x0000e200ff097b82 */ /* 0x000e620000000800 */
[----:B------:R-:W2:Y:S01]  /*0020*/  S2R R5, SR_CTAID.X ;  /* 0x0000000000057919 */ /* 0x000ea20000002500 */
[----:B------:R-:W2:Y:S01]  /*0030*/  LDCU UR6, c[0x0][0x360] ;  /* 0x00006c00ff0677ac */ /* 0x000ea20008000800 */
[----:B0-----:R-:W-:Y:S01]  /*0040*/  VIADD R1, R1, 0xffffff98 ;  /* 0xffffff9801017836 */ /* 0x001fe20000000000 */
[----:B------:R-:W2:Y:S01]  /*0050*/  S2R R0, SR_TID.X ;  /* 0x0000000000007919 */ /* 0x000ea20000002100 */
[----:B------:R-:W0:Y:S01]  /*0060*/  LDCU.64 UR4, c[0x0][0x358] ;  /* 0x00006b00ff0477ac */ /* 0x000e220008000a00 */
[----:B-1----:R-:W-:-:S05]  /*0070*/  VIADD R2, R9, 0xfffffffe ;  /* 0xfffffffe09027836 */ /* 0x002fca0000000000 */
[----:B------:R-:W-:Y:S01]  /*0080*/  ISETP.GE.U32.AND P0, PT, R2, 0x2, PT ;  /* 0x000000020200780c */ /* 0x000fe20003f06070 */
[----:B--2---:R-:W-:-:S12]  /*0090*/  IMAD R5, R5, UR6, R0 ;  /* 0x0000000605057c24 */ /* 0x004fd8000f8e0200 */
[----:B0-----:R-:W-:Y:S05]  /*00a0*/  @!P0 BRA `(.L_x_271) ;  /* 0x0000000800808947 */ /* 0x001fea0003800000 */
[----:B------:R-:W-:-:S13]  /*00b0*/  ISETP.NE.AND P0, PT, R9, 0x1, PT ;  /* 0x000000010900780c */ /* 0x000fda0003f05270 */
[----:B------:R-:W0:Y:S01]  /*00c0*/  @!P0 LDC.64 R2, c[0x0][0x380] ;  /* 0x0000e000ff028b82 */ /* 0x000e220000000a00 */
[----:B------:R-:W-:Y:S02]  /*00d0*/  @!P0 IMAD.MOV.U32 R7, RZ, RZ, 0x1 ;  /* 0x00000001ff078424 */ /* 0x000fe400078e00ff */
[----:B0-----:R-:W-:-:S05]  /*00e0*/  @!P0 IMAD.WIDE R2, R5, 0x4, R2 ;  /* 0x0000000405028825 */ /* 0x001fca00078e0202 */
[----:B------:R0:W-:Y:S01]  /*00f0*/  @!P0 STG.E desc[UR4][R2.64], R7 ;  /* 0x0000000702008986 */ /* 0x0001e2000c101904 */
[----:B------:R-:W-:Y:S05]  /*0100*/  @!P0 EXIT ;  /* 0x000000000000894d */ /* 0x000fea0003800000 */
[----:B0-----:R-:W-:-:S04]  /*0110*/  IMAD R2, R9, R9, RZ ;  /* 0x0000000909027224 */ /* 0x001fc800078e02ff */
[----:B------:R-:W-:-:S05]  /*0120*/  IMAD R0, R2, R9, RZ ;  /* 0x0000000902007224 */ /* 0x000fca00078e02ff */
[----:B------:R-:W-:-:S13]  /*0130*/  ISETP.GE.AND P0, PT, R5, R0, PT ;  /* 0x000000000500720c */ /* 0x000fda0003f06270 */
[----:B------:R-:W-:Y:S05]  /*0140*/  @P0 EXIT ;  /* 0x000000000000094d */ /* 0x000fea0003800000 */
[----:B------:R-:W-:Y:S02]  /*0150*/  IABS R3, R9 ;  /* 0x0000000900037213 */ /* 0x000fe40000000000 */
[----:B------:R-:W-:Y:S02]  /*0160*/  IABS R10, R5 ;  /* 0x00000005000a7213 */ /* 0x000fe40000000000 */
[----:B------:R-:W0:Y:S01]  /*0170*/  I2F.RP R4, R3 ;  /* 0x0000000300047306 */ /* 0x000e220000209400 */
[----:B------:R-:W-:Y:S02]  /*0180*/  IABS R0, R2 ;  /* 0x0000000200007213 */ /* 0x000fe40000000000 */
[----:B------:R-:W-:-:S04]  /*0190*/  LOP3.LUT R13, R5, R9, RZ, 0x3c, !PT ;  /* 0x00000009050d7212 */ /* 0x000fc800078e3cff */
[----:B------:R-:W-:Y:S02]  /*01a0*/  ISETP.GE.AND P2, PT, R13, RZ, PT ;  /* 0x000000ff0d00720c */ /* 0x000fe40003f46270 */
[----:B------:R-:W-:Y:S01]  /*01b0*/  IABS R13, R2 ;  /* 0x00000002000d7213 */ /* 0x000fe20000000000 */
[----:B0-----:R-:W0:Y:S02]  /*01c0*/  MUFU.RCP R4, R4 ;  /* 0x0000000400047308 */ /* 0x001e240000001000 */
[----:B0-----:R-:W-:-:S06]  /*01d0*/  VIADD R6, R4, 0xffffffe ;  /* 0x0ffffffe04067836 */ /* 0x001fcc0000000000 */
[----:B------:R0:W1:Y:S02]  /*01e0*/  F2I.FTZ.U32.TRUNC.NTZ R7, R6 ;  /* 0x0000000600077305 */ /* 0x000064000021f000 */
[----:B0-----:R-:W-:Y:S02]  /*01f0*/  HFMA2 R6, -RZ, RZ, 0, 0 ;  /* 0x00000000ff067431 */ /* 0x001fe400000001ff */
[----:B-1----:R-:W-:-:S04]  /*0200*/  IMAD.MOV R8, RZ, RZ, -R7 ;  /* 0x000000ffff087224 */ /* 0x002fc800078e0a07 */
[----:B------:R-:W-:-:S04]  /*0210*/  IMAD R11, R8, R3, RZ ;  /* 0x00000003080b7224 */ /* 0x000fc800078e02ff */
[----:B------:R-:W-:Y:S02]  /*0220*/  IMAD.HI.U32 R8, R7, R11, R6 ;  /* 0x0000000b07087227 */ /* 0x000fe400078e0006 */
[----:B------:R-:W0:Y:S04]  /*0230*/  I2F.RP R11, R0 ;  /* 0x00000000000b7306 */ /* 0x000e280000209400 */
[----:B------:R-:W-:-:S04]  /*0240*/  IMAD.HI.U32 R12, R8, R10, RZ ;  /* 0x0000000a080c7227 */ /* 0x000fc800078e00ff */
[----:B------:R-:W-:-:S04]  /*0250*/  IMAD.MOV R4, RZ, RZ, -R12 ;  /* 0x000000ffff047224 */ /* 0x000fc800078e0a0c */
[C---:B------:R-:W-:Y:S01]  /*0260*/  IMAD R4, R3.reuse, R4, R10 ;  /* 0x0000000403047224 */ /* 0x040fe200078e020a */
[----:B0-----:R-:W0:Y:S04]  /*0270*/  MUFU.RCP R11, R11 ;  /* 0x0000000b000b7308 */ /* 0x001e280000001000 */
[----:B------:R-:W-:-:S13]  /*0280*/  ISETP.GT.U32.AND P1, PT, R3, R4, PT ;  /* 0x000000040300720c */ /* 0x000fda0003f24070 */
[----:B------:R-:W-:Y:S02]  /*0290*/  @!P1 IMAD.IADD R4, R4, 0x1, -R3 ;  /* 0x0000000104049824 */ /* 0x000fe400078e0a03 */
[----:B0-----:R-:W-:Y:S02]  /*02a0*/  VIADD R6, R11, 0xffffffe ;  /* 0x0ffffffe0b067836 */ /* 0x001fe40000000000 */
[----:B------:R-:W-:Y:S01]  /*02b0*/  @!P1 VIADD R12, R12, 0x1 ;  /* 0x000000010c0c9836 */ /* 0x000fe20000000000 */
[----:B------:R-:W-:Y:S01]  /*02c0*/  ISETP.GE.U32.AND P0, PT, R4, R3, PT ;  /* 0x000000030400720c */ /* 0x000fe20003f06070 */
[----:B------:R0:W1:Y:S01]  /*02d0*/  F2I.FTZ.U32.TRUNC.NTZ R7, R6 ;  /* 0x0000000600077305 */ /* 0x000062000021f000 */
[----:B------:R-:W-:Y:S02]  /*02e0*/  ISETP.NE.AND P1, PT, R9, RZ, PT ;  /* 0x000000ff0900720c */ /* 0x000fe40003f25270 */
[----:B------:R-:W-:Y:S01]  /*02f0*/  LOP3.LUT R9, RZ, R9, RZ, 0x33, !PT ;  /* 0x00000009ff097212 */ /* 0x000fe200078e33ff */
[----:B0-----:R-:W-:-:S08]  /*0300*/  IMAD.MOV.U32 R6, RZ, RZ, RZ ;  /* 0x000000ffff067224 */ /* 0x001fd000078e00ff */
[----:B------:R-:W-:Y:S01]  /*0310*/  @P0 IADD3 R12, PT, PT, R12, 0x1, RZ ;  /* 0x000000010c0c0810 */ /* 0x000fe20007ffe0ff */
[----:B-1----:R-:W-:-:S04]  /*0320*/  IMAD.MOV R11, RZ, RZ, -R7 ;  /* 0x000000ffff0b7224 */ /* 0x002fc800078e0a07 */
[----:B------:R-:W-:Y:S02]  /*0330*/  @!P2 IMAD.MOV R12, RZ, RZ, -R12 ;  /* 0x000000ffff0ca224 */ /* 0x000fe400078e0a0c */
[----:B------:R-:W-:-:S03]  /*0340*/  IMAD R11, R11, R0, RZ ;  /* 0x000000000b0b7224 */ /* 0x000fc600078e02ff */
[----:B------:R-:W-:Y:S01]  /*0350*/  SEL R12, R9, R12, !P1 ;  /* 0x0000000c090c7207 */ /* 0x000fe20004800000 */
[----:B------:R-:W-:-:S03]  /*0360*/  IMAD.HI.U32 R7, R7, R11, R6 ;  /* 0x0000000b07077227 */ /* 0x000fc600078e0006 */
[----:B------:R-:W-:Y:S01]  /*0370*/  IABS R14, R12 ;  /* 0x0000000c000e7213 */ /* 0x000fe20000000000 */
[----:B------:R-:W-:Y:S01]  /*0380*/  IMAD.MOV R11, RZ, RZ, -R13 ;  /* 0x000000ffff0b7224 */ /* 0x000fe200078e0a0d */
[----:B------:R-:W-:Y:S01]  /*0390*/  ISETP.GE.AND P5, PT, R12, RZ, PT ;  /* 0x000000ff0c00720c */ /* 0x000fe20003fa6270 */
[----:B------:R-:W-:Y:S01]  /*03a0*/  IMAD.HI.U32 R7, R7, R10, RZ ;  /* 0x0000000a07077227 */ /* 0x000fe200078e00ff */
[----:B------:R-:W-:-:S03]  /*03b0*/  MOV R6, R14 ;  /* 0x0000000e00067202 */ /* 0x000fc60000000f00 */
[----:B------:R-:W-:Y:S02]  /*03c0*/  IMAD R11, R7, R11, R10 ;  /* 0x0000000b070b7224 */ /* 0x000fe400078e020a */
[----:B------:R-:W-:-:S03]  /*03d0*/  IMAD.HI.U32 R8, R8, R6, RZ ;  /* 0x0000000608087227 */ /* 0x000fc600078e00ff */
[----:B------:R-:W-:Y:S01]  /*03e0*/  ISETP.GT.U32.AND P4, PT, R0, R11, PT ;  /* 0x0000000b0000720c */ /* 0x000fe20003f84070 */
[----:B------:R-:W-:-:S04]  /*03f0*/  IMAD.MOV R8, RZ, RZ, -R8 ;  /* 0x000000ffff087224 */ /* 0x000fc800078e0a08 */
[----:B------:R-:W-:-:S05]  /*0400*/  IMAD R6, R3, R8, R6 ;  /* 0x0000000803067224 */ /* 0x000fca00078e0206 */
[----:B------:R-:W-:-:S03]  /*0410*/  ISETP.GT.U32.AND P2, PT, R3, R6, PT ;  /* 0x000000060300720c */ /* 0x000fc60003f44070 */
[----:B------:R-:W-:Y:S02]  /*0420*/  @!P4 IMAD.IADD R11, R11, 0x1, -R0 ;  /* 0x000000010b0bc824 */ /* 0x000fe400078e0a00 */
[----:B------:R-:W-:Y:S01]  /*0430*/  @!P4 VIADD R7, R7, 0x1 ;  /* 0x000000010707c836 */ /* 0x000fe20000000000 */
[----:B------:R-:W-:Y:S02]  /*0440*/  ISETP.NE.AND P4, PT, R2, RZ, PT ;  /* 0x000000ff0200720c */ /* 0x000fe40003f85270 */
[----:B------:R-:W-:Y:S02]  /*0450*/  ISETP.GE.U32.AND P0, PT, R11, R0, PT ;  /* 0x000000000b00720c */ /* 0x000fe40003f06070 */
[----:B------:R-:W-:-:S03]  /*0460*/  LOP3.LUT R0, R5, R2, RZ, 0x3c, !PT ;  /* 0x0000000205007212 */ /* 0x000fc600078e3cff */
[----:B------:R-:W-:Y:S01]  /*0470*/  @!P2 IMAD.IADD R6, R6, 0x1, -R3 ;  /* 0x000000010606a824 */ /* 0x000fe200078e0a03 */
[----:B------:R-:W-:-:S04]  /*0480*/  ISETP.GE.AND P2, PT, R0, RZ, PT ;  /* 0x000000ff0000720c */ /* 0x000fc80003f46270 */
[----:B------:R-:W-:-:S03]  /*0490*/  ISETP.GT.U32.AND P3, PT, R3, R6, PT ;  /* 0x000000060300720c */ /* 0x000fc60003f64070 */
[----:B------:R-:W-:-:S05]  /*04a0*/  @P0 IADD3 R7, PT, PT, R7, 0x1, RZ ;  /* 0x0000000107070810 */ /* 0x000fca0007ffe0ff */
[----:B------:R-:W-:-:S04]  /*04b0*/  IMAD.MOV.U32 R0, RZ, RZ, R7 ;  /* 0x000000ffff007224 */ /* 0x000fc800078e0007 */
[----:B------:R-:W-:Y:S01]  /*04c0*/  @!P2 IMAD.MOV R0, RZ, RZ, -R0 ;  /* 0x000000ffff00a224 */ /* 0x000fe200078e0a00 */
[----:B------:R-:W-:Y:S01]  /*04d0*/  @!P4 LOP3.LUT R0, RZ, R2, RZ, 0x33, !PT ;  /* 0x00000002ff00c212 */ /* 0x000fe200078e33ff */
[----:B------:R-:W-:-:S03]  /*04e0*/  @!P3 IMAD.IADD R6, R6, 0x1, -R3 ;  /* 0x000000010606b824 */ /* 0x000fc600078e0a03 */
[----:B------:R-:W-:Y:S01]  /*04f0*/  LOP3.LUT R11, R0, 0xff, RZ, 0xc0, !PT ;  /* 0x000000ff000b7812 */ /* 0x000fe200078ec0ff */
[----:B------:R-:W-:Y:S01]  /*0500*/  @!P5 IMAD.MOV R6, RZ, RZ, -R6 ;  /* 0x000000ffff06d224 */ /* 0x000fe200078e0a06 */
[----:B------:R0:W-:Y:S04]  /*0510*/  STL.U8 [R1+0x1], R0 ;  /* 0x0000010001007387 */ /* 0x0001e80000100000 */
[----:B------:R-:W-:-:S04]  /*0520*/  SEL R2, R9, R6, !P1 ;  /* 0x0000000609027207 */ /* 0x000fc80004800000 */
[----:B------:R-:W-:-:S04]  /*0530*/  IADD3 R6, PT, PT, -R2, R11, RZ ;  /* 0x0000000b02067210 */ /* 0x000fc80007ffe1ff */
[----:B------:R-:W-:-:S04]  /*0540*/  IABS R6, R6 ;  /* 0x0000000600067213 */ /* 0x000fc80000000000 */
[----:B------:R-:W-:-:S04]  /*0550*/  ISETP.NE.AND P0, PT, R6, 0x1, PT ;  /* 0x000000010600780c */ /* 0x000fc80003f05270 */
[----:B------:R-:W-:-:S13]  /*0560*/  ISETP.NE.AND P0, PT, R11, R2, P0 ;  /* 0x000000020b00720c */ /* 0x000fda0000705270 */
[----:B------:R-:W1:Y:S02]  /*0570*/  @!P0 LDC.64 R6, c[0x0][0x380] ;  /* 0x0000e000ff068b82 */ /* 0x000e640000000a00 */
[----:B-1----:R-:W-:-:S05]  /*0580*/  @!P0 IMAD.WIDE R6, R5, 0x4, R6 ;  /* 0x0000000405068825 */ /* 0x002fca00078e0206 */
[----:B------:R0:W-:Y:S01]  /*0590*/  @!P0 STG.E desc[UR4][R6.64], RZ ;  /* 0x000000ff06008986 */ /* 0x0001e2000c101904 */
[----:B------:R-:W-:Y:S05]  /*05a0*/  @!P0 EXIT ;  /* 0x000000000000894d */ /* 0x000fea0003800000 */
[----:B------:R-:W-:Y:S01]  /*05b0*/  ISETP.GE.AND P2, PT, R5, RZ, PT ;  /* 0x000000ff0500720c */ /* 0x000fe20003f46270 */
[----:B------:R1:W-:Y:S01]  /*05c0*/  STL.U8 [R1+0x2], R2 ;  /* 0x0000020201007387 */ /* 0x0003e20000100000 */
[-C--:B------:R-:W-:Y:S01]  /*05d0*/  ISETP.GT.U32.AND P0, PT, R3, R4.reuse, PT ;  /* 0x000000040300720c */ /* 0x080fe20003f04070 */
[----:B------:R-:W-:Y:S01]  /*05e0*/  IMAD.IADD R3, R4, 0x1, -R3 ;  /* 0x0000000104037824 */ /* 0x000fe200078e0a03 */
[----:B------:R-:W-:Y:S04]  /*05f0*/  BSSY.RECONVERGENT B0, `(.L_x_272) ;  /* 0x0000010000007945 */ /* 0x000fe80003800200 */
[----:B0-----:R-:W-:Y:S02]  /*0600*/  SEL R0, R3, R4, !P0 ;  /* 0x0000000403007207 */ /* 0x001fe40004000000 */
[----:B------:R-:W-:-:S03]  /*0610*/  LOP3.LUT R3, R2, 0xff, RZ, 0xc0, !PT ;  /* 0x000000ff02037812 */ /* 0x000fc600078ec0ff */
[----:B------:R-:W-:-:S05]  /*0620*/  @!P2 IMAD.MOV R0, RZ, RZ, -R0 ;  /* 0x000000ffff00a224 */ /* 0x000fca00078e0a00 */
[----:B------:R-:W-:-:S04]  /*0630*/  SEL R4, R9, R0, !P1 ;  /* 0x0000000009047207 */ /* 0x000fc80004800000 */
[----:B------:R-:W-:-:S13]  /*0640*/  ISETP.NE.AND P0, PT, R3, R4, PT ;  /* 0x000000040300720c */ /* 0x000fda0003f05270 */
[----:B-1----:R-:W-:Y:S05]  /*0650*/  @!P0 BRA `(.L_x_273) ;  /* 0x0000000000248947 */ /* 0x002fea0003800000 */
[--C-:B------:R-:W-:Y:S01]  /*0660*/  IMAD.IADD R3, R3, 0x1, -R4.reuse ;  /* 0x0000000103037824 */ /* 0x100fe200078e0a04 */
[C---:B------:R-:W-:Y:S01]  /*0670*/  ISETP.NE.AND P0, PT, R11.reuse, R4, PT ;  /* 0x000000040b00720c */ /* 0x040fe20003f05270 */
[----:B------:R-:W-:-:S03]  /*0680*/  IMAD.IADD R0, R11, 0x1, -R4 ;  /* 0x000000010b007824 */ /* 0x000fc600078e0a04 */
[----:B------:R-:W-:Y:S02]  /*0690*/  IABS R3, R3 ;  /* 0x0000000300037213 */ /* 0x000fe40000000000 */
[----:B------:R-:W-:Y:S02]  /*06a0*/  IABS R2, R0 ;  /* 0x0000000000027213 */ /* 0x000fe40000000000 */
[----:B------:R-:W-:Y:S02]  /*06b0*/  MOV R0, R3 ;  /* 0x0000000300007202 */ /* 0x000fe40000000f00 */
[----:B------:R-:W-:Y:S02]  /*06c0*/  ISETP.NE.AND P1, PT, R2, 0x2, PT ;  /* 0x000000020200780c */ /* 0x000fe40003f25270 */
[----:B------:R-:W-:-:S13]  /*06d0*/  ISETP.EQ.OR P0, PT, R0, 0x1, !P0 ;  /* 0x000000010000780c */ /* 0x000fda0004702670 */
[----:B------:R-:W-:Y:S05]  /*06e0*/  @!P0 BRA P1, `(.L_x_274) ;  /* 0x0000000000148947 */ /* 0x000fea0000800000 */
.L_x_273:
[----:B------:R-:W-:Y:S05]  /*06f0*/  BSYNC.RECONVERGENT B0 ;  /* 0x0000000000007941 */ /* 0x000fea0003800200 */
.L_x_272:
[----:B------:R-:W0:Y:S02]  /*0700*/  LDC.64 R2, c[0x0][0x380] ;  /* 0x0000e000ff027b82 */ /* 0x000e240000000a00 */
[----:B0-----:R-:W-:-:S05]  /*0710*/  IMAD.WIDE R2, R5, 0x4, R2 ;  /* 0x0000000405027825 */ /* 0x001fca00078e0202 */
[----:B------:R-:W-:Y:S01]  /*0720*/  STG.E desc[UR4][R2.64], RZ ;  /* 0x000000ff02007986 */ /* 0x000fe2000c101904 */
[----:B------:R-:W-:Y:S05]  /*0730*/  EXIT ;  /* 0x000000000000794d */ /* 0x000fea0003800000 */
.L_x_274:
[----:B------:R0:W-:Y:S01]  /*0740*/  STL.U8 [R1+0x3], R4 ;  /* 0x0000030401007387 */ /* 0x0001e20000100000 */
[----:B------:R-:W-:Y:S01]  /*0750*/  BSSY.RECONVERGENT B1, `(.L_x_275) ;  /* 0x0000031000017945 */ /* 0x000fe20003800200 */
[----:B------:R-:W-:Y:S01]  /*0760*/  IMAD.MOV.U32 R0, RZ, RZ, 0x3 ;  /* 0x00000003ff007424 */ /* 0x000fe200078e00ff */
[----:B------:R-:W-:-:S07]  /*0770*/  CS2R R2, SRZ ;  /* 0x0000000000027805 */ /* 0x000fce000001ff00 */
.L_x_284:
[----:B------:R-:W1:Y:S01]  /*0780*/  LDCU UR6, c[0x0][0x388] ;  /* 0x00007100ff0677ac */ /* 0x000e620008000800 */
[----:B------:R-:W-:Y:S01]  /*0790*/  BSSY.RECONVERGENT B2, `(.L_x_276) ;  /* 0x000002a000027945 */ /* 0x000fe20003800200 */
[----:B-1----:R-:W-:-:S13]  /*07a0*/  ISETP.GE.AND P0, PT, R2, UR6, PT ;  /* 0x0000000602007c0c */ /* 0x002fda000bf06270 */
[----:B------:R-:W-:Y:S05]  /*07b0*/  @P0 BRA `(.L_x_277) ;  /* 0x00000000005c0947 */ /* 0x000fea0003800000 */
[----:B------:R-:W-:-:S07]  /*07c0*/  VIADD R8, R0, 0xffffffff ;  /* 0xffffffff00087836 */ /* 0x000fce0000000000 */
.L_x_282:
[----:B------:R-:W-:Y:S01]  /*07d0*/  BSSY.RELIABLE B3, `(.L_x_278) ;  /* 0x0000011000037945 */ /* 0x000fe20003800100 */
[----:B------:R-:W-:Y:S02]  /*07e0*/  IMAD.MOV.U32 R6, RZ, RZ, RZ ;  /* 0x000000ffff067224 */ /* 0x000fe400078e00ff */
[----:B0-----:R-:W-:-:S07]  /*07f0*/  IMAD.MOV.U32 R4, RZ, RZ, R8 ;  /* 0x000000ffff047224 */ /* 0x001fce00078e0008 */
.L_x_281:
[----:B------:R-:W-:-:S04]  /*0800*/  IADD3 R7, PT, PT, R4, 0x1, RZ ;  /* 0x0000000104077810 */ /* 0x000fc80007ffe0ff */
[----:B------:R-:W-:-:S13]  /*0810*/  ISETP.GE.AND P0, PT, R7, 0x1, PT ;  /* 0x000000010700780c */ /* 0x000fda0003f06270 */
[----:B------:R-:W-:Y:S05]  /*0820*/  @!P0 BREAK.RELIABLE B3 ;  /* 0x0000000000038942 */ /* 0x000fea0003800100 */
[----:B------:R-:W-:Y:S05]  /*0830*/  @!P0 BRA `(.L_x_279) ;  /* 0x0000000000508947 */ /* 0x000fea0003800000 */
[----:B------:R-:W-:-:S06]  /*0840*/  IMAD.IADD R7, R1, 0x1, R4 ;  /* 0x0000000101077824 */ /* 0x000fcc00078e0204 */
[----:B------:R-:W2:Y:S02]  /*0850*/  LDL.U8 R7, [R7+0x1] ;  /* 0x0000010007077983 */ /* 0x000ea40000100000 */
[----:B--2---:R-:W-:-:S13]  /*0860*/  ISETP.NE.AND P0, PT, R7, R2, PT ;  /* 0x000000020700720c */ /* 0x004fda0003f05270 */
[----:B------:R-:W-:Y:S05]  /*0870*/  @!P0 BRA `(.L_x_280) ;  /* 0x0000000000188947 */ /* 0x000fea0003800000 */
[----:B------:R-:W-:Y:S01]  /*0880*/  IMAD.IADD R7, R7, 0x1, -R2 ;  /* 0x0000000107077824 */ /* 0x000fe200078e0a02 */
[----:B------:R-:W-:Y:S01]  /*0890*/  IADD3 R4, PT, PT, R4, -0x1, RZ ;  /* 0xffffffff04047810 */ /* 0x000fe20007ffe0ff */
[----:B------:R-:W-:-:S03]  /*08a0*/  VIADD R6, R6, 0x1 ;  /* 0x0000000106067836 */ /* 0x000fc60000000000 */
[----:B------:R-:W-:-:S04]  /*08b0*/  IABS R7, R7 ;  /* 0x0000000700077213 */ /* 0x000fc80000000000 */
[----:B------:R-:W-:-:S13]  /*08c0*/  ISETP.NE.AND P0, PT, R6, R7, PT ;  /* 0x000000070600720c */ /* 0x000fda0003f05270 */
[----:B------:R-:W-:Y:S05]  /*08d0*/  @P0 BRA `(.L_x_281) ;  /* 0xfffffffc00c80947 */ /* 0x000fea000383ffff */
.L_x_280:
[----:B------:R-:W-:Y:S05]  /*08e0*/  BSYNC.RELIABLE B3 ;  /* 0x0000000000037941 */ /* 0x000fea0003800100 */
.L_x_278:
[----:B------:R-:W0:Y:S01]  /*08f0*/  LDCU UR6, c[0x0][0x388] ;  /* 0x00007100ff0677ac */ /* 0x000e220008000800 */
[----:B------:R-:W-:-:S05]  /*0900*/  VIADD R2, R2, 0x1 ;  /* 0x0000000102027836 */ /* 0x000fca0000000000 */
[----:B0-----:R-:W-:-:S13]  /*0910*/  ISETP.NE.AND P0, PT, R2, UR6, PT ;  /* 0x0000000602007c0c */ /* 0x001fda000bf05270 */
[----:B------:R-:W-:Y:S05]  /*0920*/  @P0 BRA `(.L_x_282) ;  /* 0xfffffffc00a80947 */ /* 0x000fea000383ffff */
.L_x_277:
[----:B0-----:R-:W-:-:S05]  /*0930*/  IMAD.IADD R4, R1, 0x1, R0 ;  /* 0x0000000101047824 */ /* 0x001fca00078e0200 */
[----:B------:R-:W2:Y:S01]  /*0940*/  LDL.U8 R2, [R4] ;  /* 0x0000000004027983 */ /* 0x000ea20000100000 */
[----:B------:R-:W-:Y:S01]  /*0950*/  VIADD R0, R0, 0xffffffff ;  /* 0xffffffff00007836 */ /* 0x000fe20000000000 */
[----:B--2---:R-:W-:Y:S01]  /*0960*/  IADD3 R2, PT, PT, R2, 0x1, RZ ;  /* 0x0000000102027810 */ /* 0x004fe20007ffe0ff */
[----:B------:R-:W-:Y:S06]  /*0970*/  BRA `(.L_x_283) ;  /* 0x00000000002c7947 */ /* 0x000fec0003800000 */
.L_x_279:
[----:B------:R-:W0:Y:S01]  /*0980*/  LDCU UR6, c[0x0][0x388] ;  /* 0x00007100ff0677ac */ /* 0x000e220008000800 */
[----:B------:R-:W-:Y:S01]  /*0990*/  VIADD R7, R0, 0x1 ;  /* 0x0000000100077836 */ /* 0x000fe20000000000 */
[----:B------:R-:W-:Y:S01]  /*09a0*/  IADD3 R6, PT, PT, R2, 0x1, RZ ;  /* 0x0000000102067810 */ /* 0x000fe20007ffe0ff */
[----:B------:R-:W-:Y:S02]  /*09b0*/  IMAD.IADD R9, R1, 0x1, R0 ;  /* 0x0000000101097824 */ /* 0x000fe400078e0200 */
[----:B------:R-:W-:-:S03]  /*09c0*/  VIADD R4, R3, 0x1 ;  /* 0x0000000103047836 */ /* 0x000fc60000000000 */
[----:B------:R1:W-:Y:S01]  /*09d0*/  STL.U8 [R9+0x1], R2 ;  /* 0x0000010209007387 */ /* 0x0003e20000100000 */
[----:B0-----:R-:W-:-:S04]  /*09e0*/  ISETP.NE.AND P0, PT, R7, UR6, PT ;  /* 0x0000000607007c0c */ /* 0x001fc8000bf05270 */
[----:B------:R-:W-:Y:S02]  /*09f0*/  SEL R0, R0, R7, !P0 ;  /* 0x0000000700007207 */ /* 0x000fe40004000000 */
[----:B-1----:R-:W-:-:S07]  /*0a00*/  SEL R2, R6, RZ, !P0 ;  /* 0x000000ff06027207 */ /* 0x002fce0004000000 */
[----:B------:R-:W-:-:S04]  /*0a10*/  @P0 IMAD.MOV R4, RZ, RZ, R3 ;  /* 0x000000ffff040224 */ /* 0x000fc800078e0203 */
[----:B------:R-:W-:-:S07]  /*0a20*/  IMAD.MOV.U32 R3, RZ, RZ, R4 ;  /* 0x000000ffff037224 */ /* 0x000fce00078e0004 */
.L_x_283:
[----:B------:R-:W-:Y:S05]  /*0a30*/  BSYNC.RECONVERGENT B2 ;  /* 0x0000000000027941 */ /* 0x000fea0003800200 */
.L_x_276:
[----:B------:R-:W-:-:S13]  /*0a40*/  ISETP.GT.AND P0, PT, R0, 0x2, PT ;  /* 0x000000020000780c */ /* 0x000fda0003f04270 */
[----:B------:R-:W-:Y:S05]  /*0a50*/  @P0 BRA `(.L_x_284) ;  /* 0xfffffffc00480947 */ /* 0x000fea000383ffff */
[----:B------:R-:W-:Y:S05]  /*0a60*/  BSYNC.RECONVERGENT B1 ;  /* 0x0000000000017941 */ /* 0x000fea0003800200 */
.L_x_275:
[----:B------:R-:W0:Y:S02]  /*0a70*/  LDC.64 R6, c[0x0][0x380] ;  /* 0x0000e000ff067b82 */ /* 0x000e240000000a00 */
[----:B0-----:R-:W-:-:S05]  /*0a80*/  IMAD.WIDE R6, R5, 0x4, R6 ;  /* 0x0000000405067825 */ /* 0x001fca00078e0206 */
[----:B------:R-:W-:Y:S01]  /*0a90*/  STG.E desc[UR4][R6.64], R3 ;  /* 0x0000000306007986 */ /* 0x000fe2000c101904 */
[----:B------:R-:W-:Y:S05]  /*0aa0*/  EXIT ;  /* 0x000000000000794d */ /* 0x000fea0003800000 */
.L_x_271:
[----:B------:R-:W0:Y:S02]  /*0ab0*/  LDC.64 R2, c[0x0][0x380] ;  /* 0x0000e000ff027b82 */ /* 0x000e240000000a00 */
[----:B0-----:R-:W-:-:S05]  /*0ac0*/  IMAD.WIDE R2, R5, 0x4, R2 ;  /* 0x0000000405027825 */ /* 0x001fca00078e0202 */
[----:B------:R-:W-:Y:S01]  /*0ad0*/  STG.E desc[UR4][R2.64], RZ ;  /* 0x000000ff02007986 */ /* 0x000fe2000c101904 */
[----:B------:R-:W-:Y:S05]  /*0ae0*/  EXIT ;  /* 0x000000000000794d */ /* 0x000fea0003800000 */
.L_x_285:
        /* <DEDUP_REMOVED lines=9> */
.L_x_294:


//--------------------- .nv.global.init           --------------------------
	.section	.nv.global.init,"aw",@progbits
.nv.global.init:
	.type		$str,@object
	.size		$str,(.L_45 - $str)
$str:
        /*0000*/ 	.byte	0x25, 0x75, 0x0a, 0x00
.L_45:


//--------------------- .nv.shared._ZN3cub18CUB_300001_SM_10006detail6reduce28DeviceReduceSingleTileKernelINS2_10policy_hubIiyN4cuda3std3__44plusIiEEE10Policy1000EPiSC_iS9_iiNS7_10__identityEEEvT0_T1_T2_T3_T4_T6_ --------------------------
	.section	.nv.shared._ZN3cub18CUB_300001_SM_10006detail6reduce28DeviceReduceSingleTileKernelINS2_10policy_hubIiyN4cuda3std3__44plusIiEEE10Policy1000EPiSC_iS9_iiNS7_10__identityEEEvT0_T1_T2_T3_T4_T6_,"aw",@nobits
	.sectionflags	@""
	.align	4
.nv.shared._ZN3cub18CUB_300001_SM_10006detail6reduce28DeviceReduceSingleTileKernelINS2_10policy_hubIiyN4cuda3std3__44plusIiEEE10Policy1000EPiSC_iS9_iiNS7_10__identityEEEvT0_T1_T2_T3_T4_T6_:
	.zero		1068


//--------------------- .nv.shared.reserved.0     --------------------------
	.section	.nv.shared.reserved.0,"aw",@nobits
	.weak		__nv_reservedSMEM_offset_0_alias
	.size		__nv_reservedSMEM_offset_0_alias, 0, 64
	.other		__nv_reservedSMEM_offset_0_alias,@"STO_CUDA_RESERVED_SHARED STV_DEFAULT"
__nv_reservedSMEM_offset_0_alias:
	.zero		0
	.zero		64


//--------------------- .nv.global                --------------------------
	.section	.nv.global,"aw",@nobits
.nv.global:
	.type		_ZN34_INTERNAL_5204d545_4_k_cu_edcffb8d6thrust24THRUST_300001_SM_1000_NS12placeholders2_8E,@object
	.size		_ZN34_INTERNAL_5204d545_4_k_cu_edcffb8d6thrust24THRUST_300001_SM_1000_NS12placeholders2_8E,(_ZN34_INTERNAL_5204d545_4_k_cu_edcffb8d4cuda3std3__436_GLOBAL__N__5204d545_4_k_cu_edcffb8d6ignoreE - _ZN34_INTERNAL_5204d545_4_k_cu_edcffb8d6thrust24THRUST_300001_SM_1000_NS12placeholders2_8E)
_ZN34_INTERNAL_5204d545_4_k_cu_edcffb8d6thrust24THRUST_300001_SM_1000_NS12placeholders2_8E:
	.zero		1
	.type		_ZN34_INTERNAL_5204d545_4_k_cu_edcffb8d4cuda3std3__436_GLOBAL__N__5204d545_4_k_cu_edcffb8d6ignoreE,@object
	.size		_ZN34_INTERNAL_5204d545_4_k_cu_edcffb8d4cuda3std3__436_GLOBAL__N__5204d545_4_k_cu_edcffb8d6ignoreE,(_ZN34_INTERNAL_5204d545_4_k_cu_edcffb8d4cuda3std6ranges3__45__cpo4dataE - _ZN34_INTERNAL_5204d545_4_k_cu_edcffb8d4cuda3std3__436_GLOBAL__N__5204d545_4_k_cu_edcffb8d6ignoreE)
_ZN34_INTERNAL_5204d545_4_k_cu_edcffb8d4cuda3std3__436_GLOBAL__N__5204d545_4_k_cu_edcffb8d6ignoreE:
	.zero		1
	.type		_ZN34_INTERNAL_5204d545_4_k_cu_edcffb8d4cuda3std6ranges3__45__cpo4dataE,@object
	.size		_ZN34_INTERNAL_5204d545_4_k_cu_edcffb8d4cuda3std6ranges3__45__cpo4dataE,(_ZN34_INTERNAL_5204d545_4_k_cu_edcffb8d6thrust24THRUST_300001_SM_1000_NS6system3cpp3parE - _ZN34_INTERNAL_5204d545_4_k_cu_edcffb8d4cuda3std6ranges3__45__cpo4dataE)
_ZN34_INTERNAL_5204d545_4_k_cu_edcffb8d4cuda3std6ranges3__45__cpo4dataE:
	.zero		1
	.type		_ZN34_INTERNAL_5204d545_4_k_cu_edcffb8d6thrust24THRUST_300001_SM_1000_NS6system3cpp3parE,@object
	.size		_ZN34_INTERNAL_5204d545_4_k_cu_edcffb8d6thrust24THRUST_300001_SM_1000_NS6system3cpp3parE,(_ZN34_INTERNAL_5204d545_4_k_cu_edcffb8d4cuda3std3__45__cpo5beginE - _ZN34_INTERNAL_5204d545_4_k_cu_edcffb8d6thrust24THRUST_300001_SM_1000_NS6system3cpp3parE)
_ZN34_INTERNAL_5204d545_4_k_cu_edcffb8d6thrust24THRUST_300001_SM_1000_NS6system3cpp3parE:
	.zero		1
	.type		_ZN34_INTERNAL_5204d545_4_k_cu_edcffb8d4cuda3std3__45__cpo5beginE,@object
	.size		_ZN34_INTERNAL_5204d545_4_k_cu_edcffb8d4cuda3std3__45__cpo5beginE,(_ZN34_INTERNAL_5204d545_4_k_cu_edcffb8d4cuda3std6ranges3__45__cpo5beginE - _ZN34_INTERNAL_5204d545_4_k_cu_edcffb8d4cuda3std3__45__cpo5beginE)
_ZN34_INTERNAL_5204d545_4_k_cu_edcffb8d4cuda3std3__45__cpo5beginE:
	.zero		1
	.type		_ZN34_INTERNAL_5204d545_4_k_cu_edcffb8d4cuda3std6ranges3__45__cpo5beginE,@object
	.size		_ZN34_INTERNAL_5204d545_4_k_cu_edcffb8d4cuda3std6ranges3__45__cpo5beginE,(_ZN34_INTERNAL_5204d545_4_k_cu_edcffb8d6thrust24THRUST_300001_SM_1000_NS6deviceE - _ZN34_INTERNAL_5204d545_4_k_cu_edcffb8d4cuda3std6ranges3__45__cpo5beginE)
_ZN34_INTERNAL_5204d545_4_k_cu_edcffb8d4cuda3std6ranges3__45__cpo5beginE:
	.zero		1
	.type		_ZN34_INTERNAL_5204d545_4_k_cu_edcffb8d6thrust24THRUST_300001_SM_1000_NS6deviceE,@object
	.size		_ZN34_INTERNAL_5204d545_4_k_cu_edcffb8d6thrust24THRUST_300001_SM_1000_NS6deviceE,(_ZN34_INTERNAL_5204d545_4_k_cu_edcffb8d4cuda3std3__47nulloptE - _ZN34_INTERNAL_5204d545_4_k_cu_edcffb8d6thrust24THRUST_300001_SM_1000_NS6deviceE)
_ZN34_INTERNAL_5204d545_4_k_cu_edcffb8d6thrust24THRUST_300001_SM_1000_NS6deviceE:
	.zero		1
	.type		_ZN34_INTERNAL_5204d545_4_k_cu_edcffb8d4cuda3std3__47nulloptE,@object
	.size		_ZN34_INTERNAL_5204d545_4_k_cu_edcffb8d4cuda3std3__47nulloptE,(_ZN34_INTERNAL_5204d545_4_k_cu_edcffb8d4cuda3std6ranges3__45__cpo8distanceE - _ZN34_INTERNAL_5204d545_4_k_cu_edcffb8d4cuda3std3__47nulloptE)
_ZN34_INTERNAL_5204d545_4_k_cu_edcffb8d4cuda3std3__47nulloptE:
	.zero		1
	.type		_ZN34_INTERNAL_5204d545_4_k_cu_edcffb8d4cuda3std6ranges3__45__cpo8distanceE,@object
	.size		_ZN34_INTERNAL_5204d545_4_k_cu_edcffb8d4cuda3std6ranges3__45__cpo8distanceE,(_ZN34_INTERNAL_5204d545_4_k_cu_edcffb8d6thrust24THRUST_300001_SM_1000_NS12placeholders2_4E - _ZN34_INTERNAL_5204d545_4_k_cu_edcffb8d4cuda3std6ranges3__45__cpo8distanceE)
_ZN34_INTERNAL_5204d545_4_k_cu_edcffb8d4cuda3std6ranges3__45__cpo8distanceE:
	.zero		1
	.type		_ZN34_INTERNAL_5204d545_4_k_cu_edcffb8d6thrust24THRUST_300001_SM_1000_NS12placeholders2_4E,@object
	.size		_ZN34_INTERNAL_5204d545_4_k_cu_edcffb8d6thrust24THRUST_300001_SM_1000_NS12placeholders2_4E,(_ZN34_INTERNAL_5204d545_4_k_cu_edcffb8d4cuda3std3__45__cpo6rbeginE - _ZN34_INTERNAL_5204d545_4_k_cu_edcffb8d6thrust24THRUST_300001_SM_1000_NS12placeholders2_4E)
_ZN34_INTERNAL_5204d545_4_k_cu_edcffb8d6thrust24THRUST_300001_SM_1000_NS12placeholders2_4E:
	.zero		1
	.type		_ZN34_INTERNAL_5204d545_4_k_cu_edcffb8d4cuda3std3__45__cpo6rbeginE,@object
	.size		_ZN34_INTERNAL_5204d545_4_k_cu_edcffb8d4cuda3std3__45__cpo6rbeginE,(_ZN34_INTERNAL_5204d545_4_k_cu_edcffb8d4cuda3std6ranges3__45__cpo7advanceE - _ZN34_INTERNAL_5204d545_4_k_cu_edcffb8d4cuda3std3__45__cpo6rbeginE)
_ZN34_INTERNAL_5204d545_4_k_cu_edcffb8d4cuda3std3__45__cpo6rbeginE:
	.zero		1
	.type		_ZN34_INTERNAL_5204d545_4_k_cu_edcffb8d4cuda3std6ranges3__45__cpo7advanceE,@object
	.size		_ZN34_INTERNAL_5204d545_4_k_cu_edcffb8d4cuda3std6ranges3__45__cpo7advanceE,(_ZN34_INTERNAL_5204d545_4_k_cu_edcffb8d6thrust24THRUST_300001_SM_1000_NS12placeholders3_10E - _ZN34_INTERNAL_5204d545_4_k_cu_edcffb8d4cuda3std6ranges3__45__cpo7advanceE)
_ZN34_INTERNAL_5204d545_4_k_cu_edcffb8d4cuda3std6ranges3__45__cpo7advanceE:
	.zero		1
	.type		_ZN34_INTERNAL_5204d545_4_k_cu_edcffb8d6thrust24THRUST_300001_SM_1000_NS12placeholders3_10E,@object
	.size		_ZN34_INTERNAL_5204d545_4_k_cu_edcffb8d6thrust24THRUST_300001_SM_1000_NS12placeholders3_10E,(_ZN34_INTERNAL_5204d545_4_k_cu_edcffb8d4cuda3std3__48in_placeE - _ZN34_INTERNAL_5204d545_4_k_cu_edcffb8d6thrust24THRUST_300001_SM_1000_NS12placeholders3_10E)
_ZN34_INTERNAL_5204d545_4_k_cu_edcffb8d6thrust24THRUST_300001_SM_1000_NS12placeholders3_10E:
	.zero		1
	.type		_ZN34_INTERNAL_5204d545_4_k_cu_edcffb8d4cuda3std3__48in_placeE,@object
	.size		_ZN34_INTERNAL_5204d545_4_k_cu_edcffb8d4cuda3std3__48in_placeE,(_ZN34_INTERNAL_5204d545_4_k_cu_edcffb8d4cuda3std6ranges3__45__cpo4sizeE - _ZN34_INTERNAL_5204d545_4_k_cu_edcffb8d4cuda3std3__48in_placeE)
_ZN34_INTERNAL_5204d545_4_k_cu_edcffb8d4cuda3std3__48in_placeE:
	.zero		1
	.type		_ZN34_INTERNAL_5204d545_4_k_cu_edcffb8d4cuda3std6ranges3__45__cpo4sizeE,@object
	.size		_ZN34_INTERNAL_5204d545_4_k_cu_edcffb8d4cuda3std6ranges3__45__cpo4sizeE,(_ZN34_INTERNAL_5204d545_4_k_cu_edcffb8d6thrust24THRUST_300001_SM_1000_NS12placeholders2_2E - _ZN34_INTERNAL_5204d545_4_k_cu_edcffb8d4cuda3std6ranges3__45__cpo4sizeE)
_ZN34_INTERNAL_5204d545_4_k_cu_edcffb8d4cuda3std6ranges3__45__cpo4sizeE:
	.zero		1
	.type		_ZN34_INTERNAL_5204d545_4_k_cu_edcffb8d6thrust24THRUST_300001_SM_1000_NS12placeholders2_2E,@object
	.size		_ZN34_INTERNAL_5204d545_4_k_cu_edcffb8d6thrust24THRUST_300001_SM_1000_NS12placeholders2_2E,(_ZN34_INTERNAL_5204d545_4_k_cu_edcffb8d4cuda3std3__45__cpo6cbeginE - _ZN34_INTERNAL_5204d545_4_k_cu_edcffb8d6thrust24THRUST_300001_SM_1000_NS12placeholders2_2E)
_ZN34_INTERNAL_5204d545_4_k_cu_edcffb8d6thrust24THRUST_300001_SM_1000_NS12placeholders2_2E:
	.zero		1
	.type		_ZN34_INTERNAL_5204d545_4_k_cu_edcffb8d4cuda3std3__45__cpo6cbeginE,@object
	.size		_ZN34_INTERNAL_5204d545_4_k_cu_edcffb8d4cuda3std3__45__cpo6cbeginE,(_ZN34_INTERNAL_5204d545_4_k_cu_edcffb8d4cuda3std6ranges3__45__cpo6cbeginE - _ZN34_INTERNAL_5204d545_4_k_cu_edcffb8d4cuda3std3__45__cpo6cbeginE)
_ZN34_INTERNAL_5204d545_4_k_cu_edcffb8d4cuda3std3__45__cpo6cbeginE:
	.zero		1
	.type		_ZN34_INTERNAL_5204d545_4_k_cu_edcffb8d4cuda3std6ranges3__45__cpo6cbeginE,@object
	.size		_ZN34_INTERNAL_5204d545_4_k_cu_edcffb8d4cuda3std6ranges3__45__cpo6cbeginE,(_ZN34_INTERNAL_5204d545_4_k_cu_edcffb8d6thrust24THRUST_300001_SM_1000_NS12placeholders2_6E - _ZN34_INTERNAL_5204d545_4_k_cu_edcffb8d4cuda3std6ranges3__45__cpo6cbeginE)
_ZN34_INTERNAL_5204d545_4_k_cu_edcffb8d4cuda3std6ranges3__45__cpo6cbeginE:
	.zero		1
	.type		_ZN34_INTERNAL_5204d545_4_k_cu_edcffb8d6thrust24THRUST_300001_SM_1000_NS12placeholders2_6E,@object
	.size		_ZN34_INTERNAL_5204d545_4_k_cu_edcffb8d6thrust24THRUST_300001_SM_1000_NS12placeholders2_6E,(_ZN34_INTERNAL_5204d545_4_k_cu_edcffb8d4cuda3std3__45__cpo7crbeginE - _ZN34_INTERNAL_5204d545_4_k_cu_edcffb8d6thrust24THRUST_300001_SM_1000_NS12placeholders2_6E)
_ZN34_INTERNAL_5204d545_4_k_cu_edcffb8d6thrust24THRUST_300001_SM_1000_NS12placeholders2_6E:
	.zero		1
	.type		_ZN34_INTERNAL_5204d545_4_k_cu_edcffb8d4cuda3std3__45__cpo7crbeginE,@object
	.size		_ZN34_INTERNAL_5204d545_4_k_cu_edcffb8d4cuda3std3__45__cpo7crbeginE,(_ZN34_INTERNAL_5204d545_4_k_cu_edcffb8d4cuda3std6ranges3__45__cpo4nextE - _ZN34_INTERNAL_5204d545_4_k_cu_edcffb8d4cuda3std3__45__cpo7crbeginE)
_ZN34_INTERNAL_5204d545_4_k_cu_edcffb8d4cuda3std3__45__cpo7crbeginE:
	.zero		1
	.type		_ZN34_INTERNAL_5204d545_4_k_cu_edcffb8d4cuda3std6ranges3__45__cpo4nextE,@object
	.size		_ZN34_INTERNAL_5204d545_4_k_cu_edcffb8d4cuda3std6ranges3__45__cpo4nextE,(_ZN34_INTERNAL_5204d545_4_k_cu_edcffb8d4cuda3std6ranges3__45__cpo4swapE - _ZN34_INTERNAL_5204d545_4_k_cu_edcffb8d4cuda3std6ranges3__45__cpo4nextE)
_ZN34_INTERNAL_5204d545_4_k_cu_edcffb8d4cuda3std6ranges3__45__cpo4nextE:
	.zero		1
	.type		_ZN34_INTERNAL_5204d545_4_k_cu_edcffb8d4cuda3std6ranges3__45__cpo4swapE,@object
	.size		_ZN34_INTERNAL_5204d545_4_k_cu_edcffb8d4cuda3std6ranges3__45__cpo4swapE,(_ZN34_INTERNAL_5204d545_4_k_cu_edcffb8d6thrust24THRUST_300001_SM_1000_NS8cuda_cub10par_nosyncE - _ZN34_INTERNAL_5204d545_4_k_cu_edcffb8d4cuda3std6ranges3__45__cpo4swapE)
_ZN34_INTERNAL_5204d545_4_k_cu_edcffb8d4cuda3std6ranges3__45__cpo4swapE:
	.zero		1
	.type		_ZN34_INTERNAL_5204d545_4_k_cu_edcffb8d6thrust24THRUST_300001_SM_1000_NS8cuda_cub10par_nosyncE,@object
	.size		_ZN34_INTERNAL_5204d545_4_k_cu_edcffb8d6thrust24THRUST_300001_SM_1000_NS8cuda_cub10par_nosyncE,(_ZN34_INTERNAL_5204d545_4_k_cu_edcffb8d6thrust24THRUST_300001_SM_1000_NS3seqE - _ZN34_INTERNAL_5204d545_4_k_cu_edcffb8d6thrust24THRUST_300001_SM_1000_NS8cuda_cub10par_nosyncE)
_ZN34_INTERNAL_5204d545_4_k_cu_edcffb8d6thrust24THRUST_300001_SM_1000_NS8cuda_cub10par_nosyncE:
	.zero		1
	.type		_ZN34_INTERNAL_5204d545_4_k_cu_edcffb8d6thrust24THRUST_300001_SM_1000_NS3seqE,@object
	.size		_ZN34_INTERNAL_5204d545_4_k_cu_edcffb8d6thrust24THRUST_300001_SM_1000_NS3seqE,(_ZN34_INTERNAL_5204d545_4_k_cu_edcffb8d4cuda3std3__420unreachable_sentinelE - _ZN34_INTERNAL_5204d545_4_k_cu_edcffb8d6thrust24THRUST_300001_SM_1000_NS3seqE)
_ZN34_INTERNAL_5204d545_4_k_cu_edcffb8d6thrust24THRUST_300001_SM_1000_NS3seqE:
	.zero		1
	.type		_ZN34_INTERNAL_5204d545_4_k_cu_edcffb8d4cuda3std3__420unreachable_sentinelE,@object
	.size		_ZN34_INTERNAL_5204d545_4_k_cu_edcffb8d4cuda3std3__420unreachable_sentinelE,(_ZN34_INTERNAL_5204d545_4_k_cu_edcffb8d4cuda3std6ranges3__45__cpo5ssizeE - _ZN34_INTERNAL_5204d545_4_k_cu_edcffb8d4cuda3std3__420unreachable_sentinelE)
_ZN34_INTERNAL_5204d545_4_k_cu_edcffb8d4cuda3std3__420unreachable_sentinelE:
	.zero		1
	.type		_ZN34_INTERNAL_5204d545_4_k_cu_edcffb8d4cuda3std6ranges3__45__cpo5ssizeE,@object
	.size		_ZN34_INTERNAL_5204d545_4_k_cu_edcffb8d4cuda3std6ranges3__45__cpo5ssizeE,(_ZN34_INTERNAL_5204d545_4_k_cu_edcffb8d6thrust24THRUST_300001_SM_1000_NS12placeholders2_3E - _ZN34_INTERNAL_5204d545_4_k_cu_edcffb8d4cuda3std6ranges3__45__cpo5ssizeE)
_ZN34_INTERNAL_5204d545_4_k_cu_edcffb8d4cuda3std6ranges3__45__cpo5ssizeE:
	.zero		1
	.type		_ZN34_INTERNAL_5204d545_4_k_cu_edcffb8d6thrust24THRUST_300001_SM_1000_NS12placeholders2_3E,@object
	.size		_ZN34_INTERNAL_5204d545_4_k_cu_edcffb8d6thrust24THRUST_300001_SM_1000_NS12placeholders2_3E,(_ZN34_INTERNAL_5204d545_4_k_cu_edcffb8d4cuda3std3__45__cpo4cendE - _ZN34_INTERNAL_5204d545_4_k_cu_edcffb8d6thrust24THRUST_300001_SM_1000_NS12placeholders2_3E)
_ZN34_INTERNAL_5204d545_4_k_cu_edcffb8d6thrust24THRUST_300001_SM_1000_NS12placeholders2_3E:
	.zero		1
	.type		_ZN34_INTERNAL_5204d545_4_k_cu_edcffb8d4cuda3std3__45__cpo4cendE,@object
	.size		_ZN34_INTERNAL_5204d545_4_k_cu_edcffb8d4cuda3std3__45__cpo4cendE,(_ZN34_INTERNAL_5204d545_4_k_cu_edcffb8d4cuda3std6ranges3__45__cpo4cendE - _ZN34_INTERNAL_5204d545_4_k_cu_edcffb8d4cuda3std3__45__cpo4cendE)
_ZN34_INTERNAL_5204d545_4_k_cu_edcffb8d4cuda3std3__45__cpo4cendE:
	.zero		1
	.type		_ZN34_INTERNAL_5204d545_4_k_cu_edcffb8d4cuda3std6ranges3__45__cpo4cendE,@object
	.size		_ZN34_INTERNAL_5204d545_4_k_cu_edcffb8d4cuda3std6ranges3__45__cpo4cendE,(_ZN34_INTERNAL_5204d545_4_k_cu_edcffb8d6thrust24THRUST_300001_SM_1000_NS12placeholders2_7E - _ZN34_INTERNAL_5204d545_4_k_cu_edcffb8d4cuda3std6ranges3__45__cpo4cendE)
_ZN34_INTERNAL_5204d545_4_k_cu_edcffb8d4cuda3std6ranges3__45__cpo4cendE:
	.zero		1
	.type		_ZN34_INTERNAL_5204d545_4_k_cu_edcffb8d6thrust24THRUST_300001_SM_1000_NS12placeholders2_7E,@object
	.size		_ZN34_INTERNAL_5204d545_4_k_cu_edcffb8d6thrust24THRUST_300001_SM_1000_NS12placeholders2_7E,(_ZN34_INTERNAL_5204d545_4_k_cu_edcffb8d4cuda3std3__45__cpo5crendE - _ZN34_INTERNAL_5204d545_4_k_cu_edcffb8d6thrust24THRUST_300001_SM_1000_NS12placeholders2_7E)
_ZN34_INTERNAL_5204d545_4_k_cu_edcffb8d6thrust24THRUST_300001_SM_1000_NS12placeholders2_7E:
	.zero		1
	.type		_ZN34_INTERNAL_5204d545_4_k_cu_edcffb8d4cuda3std3__45__cpo5crendE,@object
	.size		_ZN34_INTERNAL_5204d545_4_k_cu_edcffb8d4cuda3std3__45__cpo5crendE,(_ZN34_INTERNAL_5204d545_4_k_cu_edcffb8d4cuda3std6ranges3__45__cpo4prevE - _ZN34_INTERNAL_5204d545_4_k_cu_edcffb8d4cuda3std3__45__cpo5crendE)
_ZN34_INTERNAL_5204d545_4_k_cu_edcffb8d4cuda3std3__45__cpo5crendE:
	.zero		1
	.type		_ZN34_INTERNAL_5204d545_4_k_cu_edcffb8d4cuda3std6ranges3__45__cpo4prevE,@object
	.size		_ZN34_INTERNAL_5204d545_4_k_cu_edcffb8d4cuda3std6ranges3__45__cpo4prevE,(_ZN34_INTERNAL_5204d545_4_k_cu_edcffb8d4cuda3std6ranges3__45__cpo9iter_moveE - _ZN34_INTERNAL_5204d545_4_k_cu_edcffb8d4cuda3std6ranges3__45__cpo4prevE)
_ZN34_INTERNAL_5204d545_4_k_cu_edcffb8d4cuda3std6ranges3__45__cpo4prevE:
	.zero		1
	.type		_ZN34_INTERNAL_5204d545_4_k_cu_edcffb8d4cuda3std6ranges3__45__cpo9iter_moveE,@object
	.size		_ZN34_INTERNAL_5204d545_4_k_cu_edcffb8d4cuda3std6ranges3__45__cpo9iter_moveE,(_ZN34_INTERNAL_5204d545_4_k_cu_edcffb8d6thrust24THRUST_300001_SM_1000_NS6system6detail10sequential3seqE - _ZN34_INTERNAL_5204d545_4_k_cu_edcffb8d4cuda3std6ranges3__45__cpo9iter_moveE)
_ZN34_INTERNAL_5204d545_4_k_cu_edcffb8d4cuda3std6ranges3__45__cpo9iter_moveE:
	.zero		1
	.type		_ZN34_INTERNAL_5204d545_4_k_cu_edcffb8d6thrust24THRUST_300001_SM_1000_NS6system6detail10sequential3seqE,@object
	.size		_ZN34_INTERNAL_5204d545_4_k_cu_edcffb8d6thrust24THRUST_300001_SM_1000_NS6system6detail10sequential3seqE,(_ZN34_INTERNAL_5204d545_4_k_cu_edcffb8d6thrust24THRUST_300001_SM_1000_NS12placeholders2_9E - _ZN34_INTERNAL_5204d545_4_k_cu_edcffb8d6thrust24THRUST_300001_SM_1000_NS6system6detail10sequential3seqE)
_ZN34_INTERNAL_5204d545_4_k_cu_edcffb8d6thrust24THRUST_300001_SM_1000_NS6system6detail10sequential3seqE:
	.zero		1
	.type		_ZN34_INTERNAL_5204d545_4_k_cu_edcffb8d6thrust24THRUST_300001_SM_1000_NS12placeholders2_9E,@object
	.size		_ZN34_INTERNAL_5204d545_4_k_cu_edcffb8d6thrust24THRUST_300001_SM_1000_NS12placeholders2_9E,(_ZN34_INTERNAL_5204d545_4_k_cu_edcffb8d4cuda3std3__419piecewise_constructE - _ZN34_INTERNAL_5204d545_4_k_cu_edcffb8d6thrust24THRUST_300001_SM_1000_NS12placeholders2_9E)
_ZN34_INTERNAL_5204d545_4_k_cu_edcffb8d6thrust24THRUST_300001_SM_1000_NS12placeholders2_9E:
	.zero		1
	.type		_ZN34_INTERNAL_5204d545_4_k_cu_edcffb8d4cuda3std3__419piecewise_constructE,@object
	.size		_ZN34_INTERNAL_5204d545_4_k_cu_edcffb8d4cuda3std3__419piecewise_constructE,(_ZN34_INTERNAL_5204d545_4_k_cu_edcffb8d4cuda3std6ranges3__45__cpo5cdataE - _ZN34_INTERNAL_5204d545_4_k_cu_edcffb8d4cuda3std3__419piecewise_constructE)
_ZN34_INTERNAL_5204d545_4_k_cu_edcffb8d4cuda3std3__419piecewise_constructE:
	.zero		1
	.type		_ZN34_INTERNAL_5204d545_4_k_cu_edcffb8d4cuda3std6ranges3__45__cpo5cdataE,@object
	.size		_ZN34_INTERNAL_5204d545_4_k_cu_edcffb8d4cuda3std6ranges3__45__cpo5cdataE,(_ZN34_INTERNAL_5204d545_4_k_cu_edcffb8d6thrust24THRUST_300001_SM_1000_NS12placeholders2_1E - _ZN34_INTERNAL_5204d545_4_k_cu_edcffb8d4cuda3std6ranges3__45__cpo5cdataE)
_ZN34_INTERNAL_5204d545_4_k_cu_edcffb8d4cuda3std6ranges3__45__cpo5cdataE:
	.zero		1
	.type		_ZN34_INTERNAL_5204d545_4_k_cu_edcffb8d6thrust24THRUST_300001_SM_1000_NS12placeholders2_1E,@object
	.size		_ZN34_INTERNAL_5204d545_4_k_cu_edcffb8d6thrust24THRUST_300001_SM_1000_NS12placeholders2_1E,(_ZN34_INTERNAL_5204d545_4_k_cu_edcffb8d4cuda3std3__45__cpo3endE - _ZN34_INTERNAL_5204d545_4_k_cu_edcffb8d6thrust24THRUST_300001_SM_1000_NS12placeholders2_1E)
_ZN34_INTERNAL_5204d545_4_k_cu_edcffb8d6thrust24THRUST_300001_SM_1000_NS12placeholders2_1E:
	.zero		1
	.type		_ZN34_INTERNAL_5204d545_4_k_cu_edcffb8d4cuda3std3__45__cpo3endE,@object
	.size		_ZN34_INTERNAL_5204d545_4_k_cu_edcffb8d4cuda3std3__45__cpo3endE,(_ZN34_INTERNAL_5204d545_4_k_cu_edcffb8d4cuda3std6ranges3__45__cpo3endE - _ZN34_INTERNAL_5204d545_4_k_cu_edcffb8d4cuda3std3__45__cpo3endE)
_ZN34_INTERNAL_5204d545_4_k_cu_edcffb8d4cuda3std3__45__cpo3endE:
	.zero		1
	.type		_ZN34_INTERNAL_5204d545_4_k_cu_edcffb8d4cuda3std6ranges3__45__cpo3endE,@object
	.size		_ZN34_INTERNAL_5204d545_4_k_cu_edcffb8d4cuda3std6ranges3__45__cpo3endE,(_ZN34_INTERNAL_5204d545_4_k_cu_edcffb8d6thrust24THRUST_300001_SM_1000_NS12placeholders2_5E - _ZN34_INTERNAL_5204d545_4_k_cu_edcffb8d4cuda3std6ranges3__45__cpo3endE)
_ZN34_INTERNAL_5204d545_4_k_cu_edcffb8d4cuda3std6ranges3__45__cpo3endE:
	.zero		1
	.type		_ZN34_INTERNAL_5204d545_4_k_cu_edcffb8d6thrust24THRUST_300001_SM_1000_NS12placeholders2_5E,@object
	.size		_ZN34_INTERNAL_5204d545_4_k_cu_edcffb8d6thrust24THRUST_300001_SM_1000_NS12placeholders2_5E,(_ZN34_INTERNAL_5204d545_4_k_cu_edcffb8d4cuda3std3__45__cpo4rendE - _ZN34_INTERNAL_5204d545_4_k_cu_edcffb8d6thrust24THRUST_300001_SM_1000_NS12placeholders2_5E)
_ZN34_INTERNAL_5204d545_4_k_cu_edcffb8d6thrust24THRUST_300001_SM_1000_NS12placeholders2_5E:
	.zero		1
	.type		_ZN34_INTERNAL_5204d545_4_k_cu_edcffb8d4cuda3std3__45__cpo4rendE,@object
	.size		_ZN34_INTERNAL_5204d545_4_k_cu_edcffb8d4cuda3std3__45__cpo4rendE,(_ZN34_INTERNAL_5204d545_4_k_cu_edcffb8d4cuda3std6ranges3__45__cpo9iter_swapE - _ZN34_INTERNAL_5204d545_4_k_cu_edcffb8d4cuda3std3__45__cpo4rendE)
_ZN34_INTERNAL_5204d545_4_k_cu_edcffb8d4cuda3std3__45__cpo4rendE:
	.zero		1
	.type		_ZN34_INTERNAL_5204d545_4_k_cu_edcffb8d4cuda3std6ranges3__45__cpo9iter_swapE,@object
	.size		_ZN34_INTERNAL_5204d545_4_k_cu_edcffb8d4cuda3std6ranges3__45__cpo9iter_swapE,(_ZN34_INTERNAL_5204d545_4_k_cu_edcffb8d4cuda3std3__48unexpectE - _ZN34_INTERNAL_5204d545_4_k_cu_edcffb8d4cuda3std6ranges3__45__cpo9iter_swapE)
_ZN34_INTERNAL_5204d545_4_k_cu_edcffb8d4cuda3std6ranges3__45__cpo9iter_swapE:
	.zero		1
	.type		_ZN34_INTERNAL_5204d545_4_k_cu_edcffb8d4cuda3std3__48unexpectE,@object
	.size		_ZN34_INTERNAL_5204d545_4_k_cu_edcffb8d4cuda3std3__48unexpectE,(_ZN34_INTERNAL_5204d545_4_k_cu_edcffb8d6thrust24THRUST_300001_SM_1000_NS8cuda_cub3parE - _ZN34_INTERNAL_5204d545_4_k_cu_edcffb8d4cuda3std3__48unexpectE)
_ZN34_INTERNAL_5204d545_4_k_cu_edcffb8d4cuda3std3__48unexpectE:
	.zero		1
	.type		_ZN34_INTERNAL_5204d545_4_k_cu_edcffb8d6thrust24THRUST_300001_SM_1000_NS8cuda_cub3parE,@object
	.size		_ZN34_INTERNAL_5204d545_4_k_cu_edcffb8d6thrust24THRUST_300001_SM_1000_NS8cuda_cub3parE,(.L_29 - _ZN34_INTERNAL_5204d545_4_k_cu_edcffb8d6thrust24THRUST_300001_SM_1000_NS8cuda_cub3parE)
_ZN34_INTERNAL_5204d545_4_k_cu_edcffb8d6thrust24THRUST_300001_SM_1000_NS8cuda_cub3parE:
	.zero		1
.L_29:


//--------------------- .nv.shared._ZN3cub18CUB_300001_SM_10006detail6reduce18DeviceReduceKernelINS2_10policy_hubIiyN4cuda3std3__44plusIiEEE10Policy1000EN6thrust24THRUST_300001_SM_1000_NS10device_ptrIjEEyS9_iNS7_10__identityEEEvT0_PT3_T1_NS0_13GridEvenShareISK_EET2_T4_ --------------------------
	.section	.nv.shared._ZN3cub18CUB_300001_SM_10006detail6reduce18DeviceReduceKernelINS2_10policy_hubIiyN4cuda3std3__44plusIiEEE10Policy1000EN6thrust24THRUST_300001_SM_1000_NS10device_ptrIjEEyS9_iNS7_10__identityEEEvT0_PT3_T1_NS0_13GridEvenShareISK_EET2_T4_,"aw",@nobits
	.sectionflags	@""
	.align	4
.nv.shared._ZN3cub18CUB_300001_SM_10006detail6reduce18DeviceReduceKernelINS2_10policy_hubIiyN4cuda3std3__44plusIiEEE10Policy1000EN6thrust24THRUST_300001_SM_1000_NS10device_ptrIjEEyS9_iNS7_10__identityEEEvT0_PT3_T1_NS0_13GridEvenShareISK_EET2_T4_:
	.zero		1068


//--------------------- .nv.shared._ZN3cub18CUB_300001_SM_10006detail6reduce28DeviceReduceSingleTileKernelINS2_10policy_hubIiyN4cuda3std3__44plusIiEEE10Policy1000EN6thrust24THRUST_300001_SM_1000_NS10device_ptrIjEEPiyS9_iiNS7_10__identityEEEvT0_T1_T2_T3_T4_T6_ --------------------------
	.section	.nv.shared._ZN3cub18CUB_300001_SM_10006detail6reduce28DeviceReduceSingleTileKernelINS2_10policy_hubIiyN4cuda3std3__44plusIiEEE10Policy1000EN6thrust24THRUST_300001_SM_1000_NS10device_ptrIjEEPiyS9_iiNS7_10__identityEEEvT0_T1_T2_T3_T4_T6_,"aw",@nobits
	.sectionflags	@""
	.align	4
.nv.shared._ZN3cub18CUB_300001_SM_10006detail6reduce28DeviceReduceSingleTileKernelINS2_10policy_hubIiyN4cuda3std3__44plusIiEEE10Policy1000EN6thrust24THRUST_300001_SM_1000_NS10device_ptrIjEEPiyS9_iiNS7_10__identityEEEvT0_T1_T2_T3_T4_T6_:
	.zero		1068


//--------------------- .nv.shared._ZN3cub18CUB_300001_SM_10006detail6reduce28DeviceReduceSingleTileKernelINS2_10policy_hubIijN4cuda3std3__44plusIiEEE10Policy1000EPiSC_iS9_iiNS7_10__identityEEEvT0_T1_T2_T3_T4_T6_ --------------------------
	.section	.nv.shared._ZN3cub18CUB_300001_SM_10006detail6reduce28DeviceReduceSingleTileKernelINS2_10policy_hubIijN4cuda3std3__44plusIiEEE10Policy1000EPiSC_iS9_iiNS7_10__identityEEEvT0_T1_T2_T3_T4_T6_,"aw",@nobits
	.sectionflags	@""
	.align	4
.nv.shared._ZN3cub18CUB_300001_SM_10006detail6reduce28DeviceReduceSingleTileKernelINS2_10policy_hubIijN4cuda3std3__44plusIiEEE10Policy1000EPiSC_iS9_iiNS7_10__identityEEEvT0_T1_T2_T3_T4_T6_:
	.zero		1068


//--------------------- .nv.shared._ZN3cub18CUB_300001_SM_10006detail6reduce18DeviceReduceKernelINS2_10policy_hubIijN4cuda3std3__44plusIiEEE10Policy1000EN6thrust24THRUST_300001_SM_1000_NS10device_ptrIjEEjS9_iNS7_10__identityEEEvT0_PT3_T1_NS0_13GridEvenShareISK_EET2_T4_ --------------------------
	.section	.nv.shared._ZN3cub18CUB_300001_SM_10006detail6reduce18DeviceReduceKernelINS2_10policy_hubIijN4cuda3std3__44plusIiEEE10Policy1000EN6thrust24THRUST_300001_SM_1000_NS10device_ptrIjEEjS9_iNS7_10__identityEEEvT0_PT3_T1_NS0_13GridEvenShareISK_EET2_T4_,"aw",@nobits
	.sectionflags	@""
	.align	4
.nv.shared._ZN3cub18CUB_300001_SM_10006detail6reduce18DeviceReduceKernelINS2_10policy_hubIijN4cuda3std3__44plusIiEEE10Policy1000EN6thrust24THRUST_300001_SM_1000_NS10device_ptrIjEEjS9_iNS7_10__identityEEEvT0_PT3_T1_NS0_13GridEvenShareISK_EET2_T4_:
	.zero		1068


//--------------------- .nv.shared._ZN3cub18CUB_300001_SM_10006detail6reduce28DeviceReduceSingleTileKernelINS2_10policy_hubIijN4cuda3std3__44plusIiEEE10Policy1000EN6thrust24THRUST_300001_SM_1000_NS10device_ptrIjEEPijS9_iiNS7_10__identityEEEvT0_T1_T2_T3_T4_T6_ --------------------------
	.section	.nv.shared._ZN3cub18CUB_300001_SM_10006detail6reduce28DeviceReduceSingleTileKernelINS2_10policy_hubIijN4cuda3std3__44plusIiEEE10Policy1000EN6thrust24THRUST_300001_SM_1000_NS10device_ptrIjEEPijS9_iiNS7_10__identityEEEvT0_T1_T2_T3_T4_T6_,"aw",@nobits
	.sectionflags	@""
	.align	4
.nv.shared._ZN3cub18CUB_300001_SM_10006detail6reduce28DeviceReduceSingleTileKernelINS2_10policy_hubIijN4cuda3std3__44plusIiEEE10Policy1000EN6thrust24THRUST_300001_SM_1000_NS10device_ptrIjEEPijS9_iiNS7_10__identityEEEvT0_T1_T2_T3_T4_T6_:
	.zero		1068


//--------------------- .nv.constant0._ZN3cub18CUB_300001_SM_10006detail6reduce28DeviceReduceSingleTileKernelINS2_10policy_hubIiyN4cuda3std3__44plusIiEEE10Policy1000EPiSC_iS9_iiNS7_10__identityEEEvT0_T1_T2_T3_T4_T6_ --------------------------
	.section	.nv.constant0._ZN3cub18CUB_300001_SM_10006detail6reduce28DeviceReduceSingleTileKernelINS2_10policy_hubIiyN4cuda3std3__44plusIiEEE10Policy1000EPiSC_iS9_iiNS7_10__identityEEEvT0_T1_T2_T3_T4_T6_,"a",@progbits
	.sectionflags	@""
	.align	4
.nv.constant0._ZN3cub18CUB_300001_SM_10006detail6reduce28DeviceReduceSingleTileKernelINS2_10policy_hubIiyN4cuda3std3__44plusIiEEE10Policy1000EPiSC_iS9_iiNS7_10__identityEEEvT0_T1_T2_T3_T4_T6_:
	.zero		925


//--------------------- .nv.constant0._ZN3cub18CUB_300001_SM_10006detail6reduce18DeviceReduceKernelINS2_10policy_hubIiyN4cuda3std3__44plusIiEEE10Policy1000EN6thrust24THRUST_300001_SM_1000_NS10device_ptrIjEEyS9_iNS7_10__identityEEEvT0_PT3_T1_NS0_13GridEvenShareISK_EET2_T4_ --------------------------
	.section	.nv.constant0._ZN3cub18CUB_300001_SM_10006detail6reduce18DeviceReduceKernelINS2_10policy_hubIiyN4cuda3std3__44plusIiEEE10Policy1000EN6thrust24THRUST_300001_SM_1000_NS10device_ptrIjEEyS9_iNS7_10__identityEEEvT0_PT3_T1_NS0_13GridEvenShareISK_EET2_T4_,"a",@progbits
	.sectionflags	@""
	.align	4
.nv.constant0._ZN3cub18CUB_300001_SM_10006detail6reduce18DeviceReduceKernelINS2_10policy_hubIiyN4cuda3std3__44plusIiEEE10Policy1000EN6thrust24THRUST_300001_SM_1000_NS10device_ptrIjEEyS9_iNS7_10__identityEEEvT0_PT3_T1_NS0_13GridEvenShareISK_EET2_T4_:
	.zero		994


//--------------------- .nv.constant0._ZN3cub18CUB_300001_SM_10006detail6reduce28DeviceReduceSingleTileKernelINS2_10policy_hubIiyN4cuda3std3__44plusIiEEE10Policy1000EN6thrust24THRUST_300001_SM_1000_NS10device_ptrIjEEPiyS9_iiNS7_10__identityEEEvT0_T1_T2_T3_T4_T6_ --------------------------
	.section	.nv.constant0._ZN3cub18CUB_300001_SM_10006detail6reduce28DeviceReduceSingleTileKernelINS2_10policy_hubIiyN4cuda3std3__44plusIiEEE10Policy1000EN6thrust24THRUST_300001_SM_1000_NS10device_ptrIjEEPiyS9_iiNS7_10__identityEEEvT0_T1_T2_T3_T4_T6_,"a",@progbits
	.sectionflags	@""
	.align	4
.nv.constant0._ZN3cub18CUB_300001_SM_10006detail6reduce28DeviceReduceSingleTileKernelINS2_10policy_hubIiyN4cuda3std3__44plusIiEEE10Policy1000EN6thrust24THRUST_300001_SM_1000_NS10device_ptrIjEEPiyS9_iiNS7_10__identityEEEvT0_T1_T2_T3_T4_T6_:
	.zero		929


//--------------------- .nv.constant0._ZN3cub18CUB_300001_SM_10006detail6reduce28DeviceReduceSingleTileKernelINS2_10policy_hubIijN4cuda3std3__44plusIiEEE10Policy1000EPiSC_iS9_iiNS7_10__identityEEEvT0_T1_T2_T3_T4_T6_ --------------------------
	.section	.nv.constant0._ZN3cub18CUB_300001_SM_10006detail6reduce28DeviceReduceSingleTileKernelINS2_10policy_hubIijN4cuda3std3__44plusIiEEE10Policy1000EPiSC_iS9_iiNS7_10__identityEEEvT0_T1_T2_T3_T4_T6_,"a",@progbits
	.sectionflags	@""
	.align	4
.nv.constant0._ZN3cub18CUB_300001_SM_10006detail6reduce28DeviceReduceSingleTileKernelINS2_10policy_hubIijN4cuda3std3__44plusIiEEE10Policy1000EPiSC_iS9_iiNS7_10__identityEEEvT0_T1_T2_T3_T4_T6_:
	.zero		925


//--------------------- .nv.constant0._ZN3cub18CUB_300001_SM_10006detail6reduce18DeviceReduceKernelINS2_10policy_hubIijN4cuda3std3__44plusIiEEE10Policy1000EN6thrust24THRUST_300001_SM_1000_NS10device_ptrIjEEjS9_iNS7_10__identityEEEvT0_PT3_T1_NS0_13GridEvenShareISK_EET2_T4_ --------------------------
	.section	.nv.constant0._ZN3cub18CUB_300001_SM_10006detail6reduce18DeviceReduceKernelINS2_10policy_hubIijN4cuda3std3__44plusIiEEE10Policy1000EN6thrust24THRUST_300001_SM_1000_NS10device_ptrIjEEjS9_iNS7_10__identityEEEvT0_PT3_T1_NS0_13GridEvenShareISK_EET2_T4_,"a",@progbits
	.sectionflags	@""
	.align	4
.nv.constant0._ZN3cub18CUB_300001_SM_10006detail6reduce18DeviceReduceKernelINS2_10policy_hubIijN4cuda3std3__44plusIiEEE10Policy1000EN6thrust24THRUST_300001_SM_1000_NS10device_ptrIjEEjS9_iNS7_10__identityEEEvT0_PT3_T1_NS0_13GridEvenShareISK_EET2_T4_:
	.zero		958


//--------------------- .nv.constant0._ZN3cub18CUB_300001_SM_10006detail6reduce28DeviceReduceSingleTileKernelINS2_10policy_hubIijN4cuda3std3__44plusIiEEE10Policy1000EN6thrust24THRUST_300001_SM_1000_NS10device_ptrIjEEPijS9_iiNS7_10__identityEEEvT0_T1_T2_T3_T4_T6_ --------------------------
	.section	.nv.constant0._ZN3cub18CUB_300001_SM_10006detail6reduce28DeviceReduceSingleTileKernelINS2_10policy_hubIijN4cuda3std3__44plusIiEEE10Policy1000EN6thrust24THRUST_300001_SM_1000_NS10device_ptrIjEEPijS9_iiNS7_10__identityEEEvT0_T1_T2_T3_T4_T6_,"a",@progbits
	.sectionflags	@""
	.align	4
.nv.constant0._ZN3cub18CUB_300001_SM_10006detail6reduce28DeviceReduceSingleTileKernelINS2_10policy_hubIijN4cuda3std3__44plusIiEEE10Policy1000EN6thrust24THRUST_300001_SM_1000_NS10device_ptrIjEEPijS9_iiNS7_10__identityEEEvT0_T1_T2_T3_T4_T6_:
	.zero		925


//--------------------- .nv.constant0._ZN3cub18CUB_300001_SM_10006detail11EmptyKernelIvEEvv --------------------------
	.section	.nv.constant0._ZN3cub18CUB_300001_SM_10006detail11EmptyKernelIvEEvv,"a",@progbits
	.sectionflags	@""
	.align	4
.nv.constant0._ZN3cub18CUB_300001_SM_10006detail11EmptyKernelIvEEvv:
	.zero		896


//--------------------- .nv.constant0._Z16imprimeRespostasPji --------------------------
	.section	.nv.constant0._Z16imprimeRespostasPji,"a",@progbits
	.sectionflags	@""
	.align	4
.nv.constant0._Z16imprimeRespostasPji:
	.zero		908


//--------------------- .nv.constant0._Z16resolveTabuleiroPji --------------------------
	.section	.nv.constant0._Z16resolveTabuleiroPji,"a",@progbits
	.sectionflags	@""
	.align	4
.nv.constant0._Z16resolveTabuleiroPji:
	.zero		908


//--------------------- SYMBOLS --------------------------

	.type		.nv.reservedSmem.offset0,@object
	.size		.nv.reservedSmem.offset0,0x4
	.type		.nv.reservedSmem.cap,@object
	.size		.nv.reservedSmem.cap,0x4
	.type		vprintf,@function
